def matmul_kernel(
    a_ptr,
    b_ptr,
    c_ptr,
    M,
    N,
    K,
    stride_am,
    stride_ak,
    stride_bk,
    stride_bn,
    stride_cm,
    stride_cn,
    BLOCK_M: tl.constexpr,
    BLOCK_N: tl.constexpr,
    BLOCK_K: tl.constexpr,
    GROUP_M: tl.constexpr,
):
    pid = tl.program_id(axis=0)
    num_pid_m = tl.cdiv(M, BLOCK_M)
    num_pid_n = tl.cdiv(N, BLOCK_N)
    num_pid_in_group = GROUP_M * num_pid_n
    group_id = pid // num_pid_in_group
    first_pid_m = group_id * GROUP_M
    group_size_m = min(num_pid_m - first_pid_m, GROUP_M)
    pid_m = first_pid_m + ((pid % num_pid_in_group) % group_size_m)
    pid_n = (pid % num_pid_in_group) // group_size_m

    offs_am = (pid_m * BLOCK_M + tl.arange(0, BLOCK_M)) % M
    offs_bn = (pid_n * BLOCK_N + tl.arange(0, BLOCK_N)) % N
    offs_k = tl.arange(0, BLOCK_K)
    a_ptrs = a_ptr + offs_am[:, None] * stride_am + offs_k[None, :] * stride_ak
    b_ptrs = b_ptr + offs_k[:, None] * stride_bk + offs_bn[None, :] * stride_bn

    acc = tl.zeros((BLOCK_M, BLOCK_N), dtype=tl.float32)
    for kk in range(0, tl.cdiv(K, BLOCK_K)):
        a = tl.load(a_ptrs, mask=offs_k[None, :] < K - kk * BLOCK_K, other=0.0)
        b = tl.load(b_ptrs, mask=offs_k[:, None] < K - kk * BLOCK_K, other=0.0)
        acc = tl.dot(a, b, acc)
        a_ptrs += BLOCK_K * stride_ak
        b_ptrs += BLOCK_K * stride_bk

    c = acc.to(c_ptr.dtype.element_ty)
    offs_cm = pid_m * BLOCK_M + tl.arange(0, BLOCK_M)
    offs_cn = pid_n * BLOCK_N + tl.arange(0, BLOCK_N)
    c_ptrs = c_ptr + offs_cm[:, None] * stride_cm + offs_cn[None, :] * stride_cn
    mask = (offs_cm[:, None] < M) & (offs_cn[None, :] < N)
    tl.store(c_ptrs, c, mask=mask)

# config = {"BLOCK_K": 32, "BLOCK_M": 256, "BLOCK_N": 256, "GROUP_M": 8, "arch": "sm_80", "dtype": "fp16", "num_ctas": 1, "num_stages": 3, "num_warps": 2}
# arch = sm_80


// ===== COMPILED SASS (sm_80) =====

	.target	sm_80

	.elftype	@"ET_EXEC"


//--------------------- .note.nv.tkinfo           --------------------------
	.section	.note.nv.tkinfo,"",@"SHT_NOTE"
	.sectionflags	@"SHF_NOTE_NV_TKINFO"
	.tkinfo
        /*0018*/ 	.word	0x00000002
        /*0030*/ 	.string	""
        /*0030*/ 	.string	"ptxas"
        /*0030*/ 	.string	"Cuda compilation tools, release 13.0, V13.0.88"
        /*0030*/ 	.string	"Build cuda_13.0.r13.0/compiler.36424714_0"
        /*0030*/ 	.string	"-v  -suppress-debug-info  -lineinfo  -arch sm_80 "



//--------------------- .note.nv.cuinfo           --------------------------
	.section	.note.nv.cuinfo,"",@"SHT_NOTE"
	.sectionflags	@"SHF_NOTE_NV_CUINFO"
        /*0018*/ 	.short	0x0002
        /*001a*/ 	.short	0x0050
        /*001c*/ 	.short	0x0082
	.zero		2


//--------------------- .nv.info                  --------------------------
	.section	.nv.info,"",@"SHT_CUDA_INFO"
	.align	4


	//----- nvinfo : EIATTR_REGCOUNT
	.align		4
        /*0000*/ 	.byte	0x04, 0x2f
        /*0002*/ 	.short	(.L_1 - .L_0)
	.align		4
.L_0:
        /*0004*/ 	.word	index@(matmul_kernel)
        /*0008*/ 	.word	0x00000020


	//----- nvinfo : EIATTR_FRAME_SIZE
	.align		4
.L_1:
        /*000c*/ 	.byte	0x04, 0x11
        /*000e*/ 	.short	(.L_3 - .L_2)
	.align		4
.L_2:
        /*0010*/ 	.word	index@(matmul_kernel)
        /*0014*/ 	.word	0x00003f90


	//----- nvinfo : EIATTR_MIN_STACK_SIZE
	.align		4
.L_3:
        /*0018*/ 	.byte	0x04, 0x12
        /*001a*/ 	.short	(.L_5 - .L_4)
	.align		4
.L_4:
        /*001c*/ 	.word	index@(matmul_kernel)
        /*0020*/ 	.word	0x00003f90
.L_5:


//--------------------- .nv.info.matmul_kernel    --------------------------
	.section	.nv.info.matmul_kernel,"",@"SHT_CUDA_INFO"
	.sectionflags	@""
	.align	4


	//----- nvinfo : EIATTR_CUDA_API_VERSION
	.align		4
        /*0000*/ 	.byte	0x04, 0x37
        /*0002*/ 	.short	(.L_7 - .L_6)
.L_6:
        /*0004*/ 	.word	0x00000082


	//----- nvinfo : EIATTR_SW2861232_WAR
	.align		4
.L_7:
        /*0008*/ 	.byte	0x01, 0x35
	.zero		2


	//----- nvinfo : EIATTR_PARAM_CBANK
	.align		4
        /*000c*/ 	.byte	0x04, 0x0a
        /*000e*/ 	.short	(.L_9 - .L_8)
	.align		4
.L_8:
        /*0010*/ 	.word	index@(.nv.constant0.matmul_kernel)
        /*0014*/ 	.short	0x0160
        /*0016*/ 	.short	0x0050


	//----- nvinfo : EIATTR_CBANK_PARAM_SIZE
	.align		4
.L_9:
        /*0018*/ 	.byte	0x03, 0x19
        /*001a*/ 	.short	0x0050


	//----- nvinfo : EIATTR_KPARAM_INFO
	.align		4
        /*001c*/ 	.byte	0x04, 0x17
        /*001e*/ 	.short	(.L_11 - .L_10)
.L_10:
        /*0020*/ 	.word	0x00000000
        /*0024*/ 	.short	0x000d
        /*0026*/ 	.short	0x0048
        /*0028*/ 	.byte	0x00, 0xf4, 0x21, 0x00


	//----- nvinfo : EIATTR_KPARAM_INFO
	.align		4
.L_11:
        /*002c*/ 	.byte	0x04, 0x17
        /*002e*/ 	.short	(.L_13 - .L_12)
.L_12:
        /*0030*/ 	.word	0x00000000
        /*0034*/ 	.short	0x000c
        /*0036*/ 	.short	0x0040
        /*0038*/ 	.byte	0x00, 0xf4, 0x21, 0x00


	//----- nvinfo : EIATTR_KPARAM_INFO
	.align		4
.L_13:
        /*003c*/ 	.byte	0x04, 0x17
        /*003e*/ 	.short	(.L_15 - .L_14)
.L_14:
        /*0040*/ 	.word	0x00000000
        /*0044*/ 	.short	0x000b
        /*0046*/ 	.short	0x0038
        /*0048*/ 	.byte	0x00, 0xf0, 0x11, 0x00


	//----- nvinfo : EIATTR_KPARAM_INFO
	.align		4
.L_15:
        /*004c*/ 	.byte	0x04, 0x17
        /*004e*/ 	.short	(.L_17 - .L_16)
.L_16:
        /*0050*/ 	.word	0x00000000
        /*0054*/ 	.short	0x000a
        /*0056*/ 	.short	0x0034
        /*0058*/ 	.byte	0x00, 0xf0, 0x11, 0x00


	//----- nvinfo : EIATTR_KPARAM_INFO
	.align		4
.L_17:
        /*005c*/ 	.byte	0x04, 0x17
        /*005e*/ 	.short	(.L_19 - .L_18)
.L_18:
        /*0060*/ 	.word	0x00000000
        /*0064*/ 	.short	0x0009
        /*0066*/ 	.short	0x0030
        /*0068*/ 	.byte	0x00, 0xf0, 0x11, 0x00


	//----- nvinfo : EIATTR_KPARAM_INFO
	.align		4
.L_19:
        /*006c*/ 	.byte	0x04, 0x17
        /*006e*/ 	.short	(.L_21 - .L_20)
.L_20:
        /*0070*/ 	.word	0x00000000
        /*0074*/ 	.short	0x0008
        /*0076*/ 	.short	0x002c
        /*0078*/ 	.byte	0x00, 0xf0, 0x11, 0x00


	//----- nvinfo : EIATTR_KPARAM_INFO
	.align		4
.L_21:
        /*007c*/ 	.byte	0x04, 0x17
        /*007e*/ 	.short	(.L_23 - .L_22)
.L_22:
        /*0080*/ 	.word	0x00000000
        /*0084*/ 	.short	0x0007
        /*0086*/ 	.short	0x0028
        /*0088*/ 	.byte	0x00, 0xf0, 0x11, 0x00


	//----- nvinfo : EIATTR_KPARAM_INFO
	.align		4
.L_23:
        /*008c*/ 	.byte	0x04, 0x17
        /*008e*/ 	.short	(.L_25 - .L_24)
.L_24:
        /*0090*/ 	.word	0x00000000
        /*0094*/ 	.short	0x0006
        /*0096*/ 	.short	0x0024
        /*0098*/ 	.byte	0x00, 0xf0, 0x11, 0x00


	//----- nvinfo : EIATTR_KPARAM_INFO
	.align		4
.L_25:
        /*009c*/ 	.byte	0x04, 0x17
        /*009e*/ 	.short	(.L_27 - .L_26)
.L_26:
        /*00a0*/ 	.word	0x00000000
        /*00a4*/ 	.short	0x0005
        /*00a6*/ 	.short	0x0020
        /*00a8*/ 	.byte	0x00, 0xf0, 0x11, 0x00


	//----- nvinfo : EIATTR_KPARAM_INFO
	.align		4
.L_27:
        /*00ac*/ 	.byte	0x04, 0x17
        /*00ae*/ 	.short	(.L_29 - .L_28)
.L_28:
        /*00b0*/ 	.word	0x00000000
        /*00b4*/ 	.short	0x0004
        /*00b6*/ 	.short	0x001c
        /*00b8*/ 	.byte	0x00, 0xf0, 0x11, 0x00


	//----- nvinfo : EIATTR_KPARAM_INFO
	.align		4
.L_29:
        /*00bc*/ 	.byte	0x04, 0x17
        /*00be*/ 	.short	(.L_31 - .L_30)
.L_30:
        /*00c0*/ 	.word	0x00000000
        /*00c4*/ 	.short	0x0003
        /*00c6*/ 	.short	0x0018
        /*00c8*/ 	.byte	0x00, 0xf0, 0x11, 0x00


	//----- nvinfo : EIATTR_KPARAM_INFO
	.align		4
.L_31:
        /*00cc*/ 	.byte	0x04, 0x17
        /*00ce*/ 	.short	(.L_33 - .L_32)
.L_32:
        /*00d0*/ 	.word	0x00000000
        /*00d4*/ 	.short	0x0002
        /*00d6*/ 	.short	0x0010
        /*00d8*/ 	.byte	0x00, 0xf4, 0x21, 0x00


	//----- nvinfo : EIATTR_KPARAM_INFO
	.align		4
.L_33:
        /*00dc*/ 	.byte	0x04, 0x17
        /*00de*/ 	.short	(.L_35 - .L_34)
.L_34:
        /*00e0*/ 	.word	0x00000000
        /*00e4*/ 	.short	0x0001
        /*00e6*/ 	.short	0x0008
        /*00e8*/ 	.byte	0x00, 0xf4, 0x21, 0x00


	//----- nvinfo : EIATTR_KPARAM_INFO
	.align		4
.L_35:
        /*00ec*/ 	.byte	0x04, 0x17
        /*00ee*/ 	.short	(.L_37 - .L_36)
.L_36:
        /*00f0*/ 	.word	0x00000000
        /*00f4*/ 	.short	0x0000
        /*00f6*/ 	.short	0x0000
        /*00f8*/ 	.byte	0x00, 0xf4, 0x21, 0x00


	//----- nvinfo : EIATTR_MAXREG_COUNT
	.align		4
.L_37:
        /*00fc*/ 	.byte	0x03, 0x1b
        /*00fe*/ 	.short	0x00ff


	//----- nvinfo : EIATTR_NUM_BARRIERS
	.align		4
        /*0100*/ 	.byte	0x02, 0x4c
        /*0102*/ 	.byte	0x01
	.zero		1


	//----- nvinfo : EIATTR_ANNOTATIONS
	.align		4
        /*0104*/ 	.byte	0x04, 0x55
        /*0106*/ 	.short	(.L_39 - .L_38)


	//   ....[0]....
.L_38:
        /*0108*/ 	.word	0x00000001
        /*010c*/ 	.byte	0x30, 0x05, 0x00, 0x00, 0x01, 0x00, 0x00, 0x00, 0x40, 0x05, 0x00, 0x00, 0x01, 0x00, 0x00, 0x00
        /* <DEDUP_REMOVED lines=3228> */
        /*cadc*/ 	.byte	0xc0, 0xc9, 0x02, 0x00


	//----- nvinfo : EIATTR_MERCURY_ISA_VERSION
	.align		4
.L_39:
        /*cae0*/ 	.byte	0x03, 0x5f
        /*cae2*/ 	.short	0x0000


	//----- nvinfo : EIATTR_EXIT_INSTR_OFFSETS
	.align		4
        /*cae4*/ 	.byte	0x04, 0x1c
        /*cae6*/ 	.short	(.L_41 - .L_40)


	//   ....[0]....
.L_40:
        /*cae8*/ 	.word	0x00066d70


	//   ....[1]....
        /*caec*/ 	.word	0x00066da0


	//----- nvinfo : EIATTR_REQNTID
	.align		4
.L_41:
        /*caf0*/ 	.byte	0x04, 0x10
        /*caf2*/ 	.short	(.L_43 - .L_42)
.L_42:
        /*caf4*/ 	.word	0x00000040
        /*caf8*/ 	.word	0x00000001
        /*cafc*/ 	.word	0x00000001
.L_43:


//--------------------- .nv.callgraph             --------------------------
	.section	.nv.callgraph,"",@"SHT_CUDA_CALLGRAPH"
	.align	4
	.sectionentsize	8
	.align		4
        /*0000*/ 	.word	0x00000000
	.align		4
        /*0004*/ 	.word	0xffffffff
	.align		4
        /*0008*/ 	.word	0x00000000
	.align		4
        /*000c*/ 	.word	0xfffffffe
	.align		4
        /*0010*/ 	.word	0x00000000
	.align		4
        /*0014*/ 	.word	0xfffffffd
	.align		4
        /*0018*/ 	.word	0x00000000
	.align		4
        /*001c*/ 	.word	0xfffffffc


//--------------------- .nv.rel.action            --------------------------
	.section	.nv.rel.action,"",@"SHT_CUDA_RELOCINFO"
	.align	8
	.sectionentsize	8
        /*0000*/ 	.byte	0x73, 0x00, 0x00, 0x00, 0x00, 0x00, 0x00, 0x00, 0x00, 0x00, 0x00, 0x11, 0x25, 0x00, 0x05, 0x36


//--------------------- .nv.constant0.matmul_kernel --------------------------
	.section	.nv.constant0.matmul_kernel,"a",@progbits
	.sectionflags	@""
	.align	4
.nv.constant0.matmul_kernel:
	.zero		432


//--------------------- .text.matmul_kernel       --------------------------
	.section	.text.matmul_kernel,"ax",@progbits
	.sectioninfo	@"SHI_REGISTERS=32"
	.align	128
        .global         matmul_kernel
        .type           matmul_kernel,@function
        .size           matmul_kernel,(.L_x_5 - matmul_kernel)
        .other          matmul_kernel,@"STO_CUDA_ENTRY STV_DEFAULT"
matmul_kernel:
.text.matmul_kernel:
[----:B------:R-:W-:-:S03]  /*0000*/  IMAD.MOV.U32 R1, RZ, RZ, c[0x0][0x28] ;  /* 0x00000a00ff017624 */ /* 0x000fc600078e00ff */
[----:B------:R-:W-:Y:S01]  /*0010*/  IMAD.MOV.U32 R6, RZ, RZ, 0xff ;  /* 0x000000ffff067424 */ /* 0x000fe200078e00ff */
[----:B------:R-:W0:Y:S01]  /*0020*/  S2R R12, SR_TID.X ;  /* 0x00000000000c7919 */ /* 0x000e220000002100 */
[----:B------:R-:W-:Y:S01]  /*0030*/  IADD3 R1, R1, -0x3f90, RZ ;  /* 0xffffc07001017810 */ /* 0x000fe20007ffe0ff */
[----:B------:R-:W-:Y:S01]  /*0040*/  IMAD.MOV.U32 R15, RZ, RZ, 0x1f ;  /* 0x0000001fff0f7424 */ /* 0x000fe200078e00ff */
[----:B------:R-:W-:Y:S01]  /*0050*/  ULDC.64 UR6, c[0x0][0x118] ;  /* 0x0000460000067ab9 */ /* 0x000fe20000000a00 */
[----:B------:R-:W-:-:S04]  /*0060*/  IADD3 R0, R6, c[0x0][0x17c], RZ ;  /* 0x00005f0006007a10 */ /* 0x000fc80007ffe0ff */
[----:B------:R-:W-:-:S04]  /*0070*/  SHF.R.S32.HI R3, RZ, 0x1f, R0 ;  /* 0x0000001fff037819 */ /* 0x000fc80000011400 */
[----:B------:R-:W-:-:S04]  /*0080*/  LEA.HI R3, R3, R0, RZ, 0x8 ;  /* 0x0000000003037211 */ /* 0x000fc800078f40ff */
[----:B------:R-:W-:Y:S02]  /*0090*/  SHF.R.S32.HI R0, RZ, 0x8, R3 ;  /* 0x00000008ff007819 */ /* 0x000fe40000011403 */
[----:B------:R-:W1:Y:S03]  /*00a0*/  S2R R3, SR_CTAID.X ;  /* 0x0000000000037919 */ /* 0x000e660000002500 */
[----:B------:R-:W-:Y:S01]  /*00b0*/  IMAD.SHL.U32 R0, R0, 0x8, RZ ;  /* 0x0000000800007824 */ /* 0x000fe200078e00ff */
[----:B0-----:R-:W-:-:S04]  /*00c0*/  LOP3.LUT R14, R12, 0x3f, RZ, 0xc0, !PT ;  /* 0x0000003f0c0e7812 */ /* 0x001fc800078ec0ff */
[-C--:B------:R-:W-:Y:S02]  /*00d0*/  IABS R7, R0.reuse ;  /* 0x0000000000077213 */ /* 0x080fe40000000000 */
[----:B------:R-:W-:Y:S02]  /*00e0*/  IABS R11, R0 ;  /* 0x00000000000b7213 */ /* 0x000fe40000000000 */
[----:B------:R-:W0:Y:S01]  /*00f0*/  I2F.RP R2, R7 ;  /* 0x0000000700027306 */ /* 0x000e220000209400 */
[----:B-1----:R-:W-:-:S07]  /*0100*/  IABS R10, R3 ;  /* 0x00000003000a7213 */ /* 0x002fce0000000000 */
[----:B0-----:R-:W0:Y:S02]  /*0110*/  MUFU.RCP R2, R2 ;  /* 0x0000000200027308 */ /* 0x001e240000001000 */
[----:B0-----:R-:W-:Y:S01]  /*0120*/  IADD3 R4, R2, 0xffffffe, RZ ;  /* 0x0ffffffe02047810 */ /* 0x001fe20007ffe0ff */
[----:B------:R-:W-:-:S05]  /*0130*/  IMAD.MOV R2, RZ, RZ, -R11 ;  /* 0x000000ffff027224 */ /* 0x000fca00078e0a0b */
[----:B------:R0:W1:Y:S02]  /*0140*/  F2I.FTZ.U32.TRUNC.NTZ R5, R4 ;  /* 0x0000000400057305 */ /* 0x000064000021f000 */
[----:B0-----:R-:W-:Y:S02]  /*0150*/  IMAD.MOV.U32 R4, RZ, RZ, RZ ;  /* 0x000000ffff047224 */ /* 0x001fe400078e00ff */
[----:B-1----:R-:W-:-:S04]  /*0160*/  IMAD.MOV R8, RZ, RZ, -R5 ;  /* 0x000000ffff087224 */ /* 0x002fc800078e0a05 */
[----:B------:R-:W-:Y:S02]  /*0170*/  IMAD R9, R8, R7, RZ ;  /* 0x0000000708097224 */ /* 0x000fe400078e02ff */
[----:B------:R-:W-:Y:S02]  /*0180*/  IMAD.MOV.U32 R8, RZ, RZ, R10 ;  /* 0x000000ffff087224 */ /* 0x000fe400078e000a */
[----:B------:R-:W-:-:S06]  /*0190*/  IMAD.HI.U32 R5, R5, R9, R4 ;  /* 0x0000000905057227 */ /* 0x000fcc00078e0004 */
[----:B------:R-:W-:-:S04]  /*01a0*/  IMAD.HI.U32 R5, R5, R8, RZ ;  /* 0x0000000805057227 */ /* 0x000fc800078e00ff */
[----:B------:R-:W-:-:S05]  /*01b0*/  IMAD R2, R5, R2, R8 ;  /* 0x0000000205027224 */ /* 0x000fca00078e0208 */
[----:B------:R-:W-:-:S13]  /*01c0*/  ISETP.GT.U32.AND P1, PT, R7, R2, PT ;  /* 0x000000020700720c */ /* 0x000fda0003f24070 */
[----:B------:R-:W-:Y:S01]  /*01d0*/  @!P1 IMAD.IADD R2, R2, 0x1, -R7 ;  /* 0x0000000102029824 */ /* 0x000fe200078e0a07 */
[----:B------:R-:W-:Y:S02]  /*01e0*/  @!P1 IADD3 R5, R5, 0x1, RZ ;  /* 0x0000000105059810 */ /* 0x000fe40007ffe0ff */
[----:B------:R-:W-:Y:S02]  /*01f0*/  ISETP.NE.AND P1, PT, R0, RZ, PT ;  /* 0x000000ff0000720c */ /* 0x000fe40003f25270 */
[----:B------:R-:W-:Y:S02]  /*0200*/  ISETP.GE.U32.AND P0, PT, R2, R7, PT ;  /* 0x000000070200720c */ /* 0x000fe40003f06070 */
[----:B------:R-:W-:-:S04]  /*0210*/  LOP3.LUT R2, R3, R0, RZ, 0x3c, !PT ;  /* 0x0000000003027212 */ /* 0x000fc800078e3cff */
[----:B------:R-:W-:Y:S02]  /*0220*/  ISETP.GE.AND P2, PT, R2, RZ, PT ;  /* 0x000000ff0200720c */ /* 0x000fe40003f46270 */
[----:B------:R-:W-:-:S05]  /*0230*/  IADD3 R2, R6, c[0x0][0x178], RZ ;  /* 0x00005e0006027a10 */ /* 0x000fca0007ffe0ff */
[----:B------:R-:W-:-:S05]  /*0240*/  @P0 IADD3 R5, R5, 0x1, RZ ;  /* 0x0000000105050810 */ /* 0x000fca0007ffe0ff */
[----:B------:R-:W-:Y:S01]  /*0250*/  IMAD.MOV.U32 R4, RZ, RZ, R5 ;  /* 0x000000ffff047224 */ /* 0x000fe200078e0005 */
[----:B------:R-:W-:-:S03]  /*0260*/  SHF.R.S32.HI R5, RZ, 0x1f, R2 ;  /* 0x0000001fff057819 */ /* 0x000fc60000011402 */
[----:B------:R-:W-:Y:S01]  /*0270*/  @!P2 IMAD.MOV R4, RZ, RZ, -R4 ;  /* 0x000000ffff04a224 */ /* 0x000fe200078e0a04 */
[----:B------:R-:W-:Y:S02]  /*0280*/  @!P1 LOP3.LUT R4, RZ, R0, RZ, 0x33, !PT ;  /* 0x00000000ff049212 */ /* 0x000fe400078e33ff */
[----:B------:R-:W-:-:S03]  /*0290*/  LEA.HI R5, R5, R2, RZ, 0x8 ;  /* 0x0000000205057211 */ /* 0x000fc600078f40ff */
[----:B------:R-:W-:Y:S02]  /*02a0*/  IMAD.SHL.U32 R2, R4, 0x8, RZ ;  /* 0x0000000804027824 */ /* 0x000fe400078e00ff */
[----:B------:R-:W-:-:S03]  /*02b0*/  IMAD.MOV R4, RZ, RZ, -R4 ;  /* 0x000000ffff047224 */ /* 0x000fc600078e0a04 */
[----:B------:R-:W-:Y:S01]  /*02c0*/  LEA.HI.SX32 R5, R5, -R2, 0x18 ;  /* 0x8000000205057211 */ /* 0x000fe200078fc2ff */
[----:B------:R-:W-:Y:S02]  /*02d0*/  IMAD R13, R0, R4, R3 ;  /* 0x00000004000d7224 */ /* 0x000fe400078e0203 */
[----:B------:R-:W-:Y:S01]  /*02e0*/  IMAD.MOV.U32 R4, RZ, RZ, RZ ;  /* 0x000000ffff047224 */ /* 0x000fe200078e00ff */
[----:B------:R-:W-:Y:S02]  /*02f0*/  IMNMX R6, R5, 0x8, PT ;  /* 0x0000000805067817 */ /* 0x000fe40003800200 */
[----:B------:R-:W-:Y:S02]  /*0300*/  IABS R11, R13 ;  /* 0x0000000d000b7213 */ /* 0x000fe40000000000 */
[----:B------:R-:W-:-:S04]  /*0310*/  IABS R9, R6 ;  /* 0x0000000600097213 */ /* 0x000fc80000000000 */
[----:B------:R-:W0:Y:S08]  /*0320*/  I2F.RP R7, R9 ;  /* 0x0000000900077306 */ /* 0x000e300000209400 */
[----:B0-----:R-:W0:Y:S02]  /*0330*/  MUFU.RCP R7, R7 ;  /* 0x0000000700077308 */ /* 0x001e240000001000 */
[----:B0-----:R-:W-:-:S06]  /*0340*/  IADD3 R5, R7, 0xffffffe, RZ ;  /* 0x0ffffffe07057810 */ /* 0x001fcc0007ffe0ff */
[----:B------:R-:W0:Y:S02]  /*0350*/  F2I.FTZ.U32.TRUNC.NTZ R5, R5 ;  /* 0x0000000500057305 */ /* 0x000e24000021f000 */
[----:B0-----:R-:W-:-:S04]  /*0360*/  IMAD.MOV R8, RZ, RZ, -R5 ;  /* 0x000000ffff087224 */ /* 0x001fc800078e0a05 */
[----:B------:R-:W-:-:S04]  /*0370*/  IMAD.MOV.U32 R0, RZ, RZ, R8 ;  /* 0x000000ffff007224 */ /* 0x000fc800078e0008 */
[----:B------:R-:W-:Y:S01]  /*0380*/  IMAD R3, R0, R9, RZ ;  /* 0x0000000900037224 */ /* 0x000fe200078e02ff */
[----:B------:R-:W-:-:S03]  /*0390*/  IABS R0, R6 ;  /* 0x0000000600007213 */ /* 0x000fc60000000000 */
[----:B------:R-:W-:-:S04]  /*03a0*/  IMAD.HI.U32 R4, R5, R3, R4 ;  /* 0x0000000305047227 */ /* 0x000fc800078e0004 */
[----:B------:R-:W-:Y:S02]  /*03b0*/  IMAD.MOV R0, RZ, RZ, -R0 ;  /* 0x000000ffff007224 */ /* 0x000fe400078e0a00 */
        /* <DEDUP_REMOVED lines=8> */
[----:B------:R-:W-:-:S07]  /*0440*/  ISETP.GE.AND P2, PT, R0, RZ, PT ;  /* 0x000000ff0000720c */ /* 0x000fce0003f46270 */
[----:B------:R-:W-:-:S05]  /*0450*/  @P0 IADD3 R4, R4, 0x1, RZ ;  /* 0x0000000104040810 */ /* 0x000fca0007ffe0ff */
[----:B------:R-:W-:Y:S01]  /*0460*/  IMAD.MOV.U32 R3, RZ, RZ, R4 ;  /* 0x000000ffff037224 */ /* 0x000fe200078e0004 */
[----:B------:R-:W-:-:S03]  /*0470*/  IADD3 R4, R15, c[0x0][0x180], RZ ;  /* 0x000060000f047a10 */ /* 0x000fc60007ffe0ff */
[----:B------:R-:W-:Y:S01]  /*0480*/  @!P2 IMAD.MOV R3, RZ, RZ, -R3 ;  /* 0x000000ffff03a224 */ /* 0x000fe200078e0a03 */
[----:B------:R-:W-:Y:S02]  /*0490*/  @!P1 LOP3.LUT R3, RZ, R6, RZ, 0x33, !PT ;  /* 0x00000006ff039212 */ /* 0x000fe400078e33ff */
[----:B------:R-:W-:-:S03]  /*04a0*/  ISETP.GT.AND P0, PT, R4, 0x1f, PT ;  /* 0x0000001f0400780c */ /* 0x000fc60003f04270 */
[----:B------:R-:W-:Y:S02]  /*04b0*/  IMAD.MOV R5, RZ, RZ, -R3 ;  /* 0x000000ffff057224 */ /* 0x000fe400078e0a03 */
[----:B------:R-:W-:Y:S02]  /*04c0*/  IMAD.SHL.U32 R3, R3, 0x100, RZ ;  /* 0x0000010003037824 */ /* 0x000fe400078e00ff */
[----:B------:R-:W-:-:S04]  /*04d0*/  IMAD R5, R6, R5, R13 ;  /* 0x0000000506057224 */ /* 0x000fc800078e020d */
[----:B------:R-:W-:-:S04]  /*04e0*/  IMAD.IADD R5, R2, 0x1, R5 ;  /* 0x0000000102057824 */ /* 0x000fc800078e0205 */
[----:B------:R-:W-:-:S05]  /*04f0*/  IMAD R28, R5, 0x100, R14 ;  /* 0x00000100051c7824 */ /* 0x000fca00078e020e */
[C---:B------:R-:W-:Y:S02]  /*0500*/  IADD3 R29, R28.reuse, 0x40, RZ ;  /* 0x000000401c1d7810 */ /* 0x040fe40007ffe0ff */
[C---:B------:R-:W-:Y:S02]  /*0510*/  IADD3 R0, R28.reuse, 0x80, RZ ;  /* 0x000000801c007810 */ /* 0x040fe40007ffe0ff */
[----:B------:R-:W-:Y:S01]  /*0520*/  IADD3 R2, R28, 0xc0, RZ ;  /* 0x000000c01c027810 */ /* 0x000fe20007ffe0ff */
[----:B------:R0:W-:Y:S04]  /*0530*/  STL [R1+0x10c0], R29 ;  /* 0x0010c01d01007387 */ /* 0x0001e80000100800 */
[----:B------:R0:W-:Y:S04]  /*0540*/  STL [R1+0x10c4], R0 ;  /* 0x0010c40001007387 */ /* 0x0001e80000100800 */
[----:B------:R0:W-:Y:S01]  /*0550*/  STL [R1+0x10c8], R2 ;  /* 0x0010c80201007387 */ /* 0x0001e20000100800 */
[----:B------:R-:W-:Y:S05]  /*0560*/  @P0 BRA `(.L_x_0) ;  /* 0x00001f7000000947 */ /* 0x000fea0003800000 */
[----:B0-----:R-:W-:Y:S01]  /*0570*/  IMAD.SHL.U32 R0, R12, 0x100, RZ ;  /* 0x000001000c007824 */ /* 0x001fe200078e00ff */
[----:B------:R-:W-:Y:S01]  /*0580*/  CS2R R24, SRZ ;  /* 0x0000000000187805 */ /* 0x000fe2000001ff00 */
[----:B------:R-:W-:Y:S01]  /*0590*/  CS2R R26, SRZ ;  /* 0x00000000001a7805 */ /* 0x000fe2000001ff00 */
[----:B------:R-:W-:Y:S01]  /*05a0*/  CS2R R20, SRZ ;  /* 0x0000000000147805 */ /* 0x000fe2000001ff00 */
[----:B------:R-:W-:Y:S01]  /*05b0*/  CS2R R22, SRZ ;  /* 0x0000000000167805 */ /* 0x000fe2000001ff00 */
[----:B------:R0:W-:Y:S01]  /*05c0*/  STL [R1+0x1a7c], R0 ;  /* 0x001a7c0001007387 */ /* 0x0001e20000100800 */
[----:B------:R-:W-:Y:S01]  /*05d0*/  CS2R R16, SRZ ;  /* 0x0000000000107805 */ /* 0x000fe2000001ff00 */
[----:B------:R-:W-:Y:S01]  /*05e0*/  CS2R R18, SRZ ;  /* 0x0000000000127805 */ /* 0x000fe2000001ff00 */
[----:B------:R-:W-:Y:S01]  /*05f0*/  CS2R R12, SRZ ;  /* 0x00000000000c7805 */ /* 0x000fe2000001ff00 */
[----:B------:R0:W-:Y:S01]  /*0600*/  STL [R1], RZ ;  /* 0x000000ff01007387 */ /* 0x0001e20000100800 */
[----:B------:R-:W-:Y:S01]  /*0610*/  CS2R R14, SRZ ;  /* 0x00000000000e7805 */ /* 0x000fe2000001ff00 */
[----:B------:R-:W-:Y:S01]  /*0620*/  CS2R R8, SRZ ;  /* 0x0000000000087805 */ /* 0x000fe2000001ff00 */
[----:B------:R-:W-:Y:S01]  /*0630*/  CS2R R10, SRZ ;  /* 0x00000000000a7805 */ /* 0x000fe2000001ff00 */
[----:B------:R0:W-:Y:S01]  /*0640*/  STL [R1+0x4], RZ ;  /* 0x000004ff01007387 */ /* 0x0001e20000100800 */
[----:B------:R-:W-:Y:S01]  /*0650*/  CS2R R4, SRZ ;  /* 0x0000000000047805 */ /* 0x000fe2000001ff00 */
[----:B------:R-:W-:-:S02]  /*0660*/  CS2R R6, SRZ ;  /* 0x0000000000067805 */ /* 0x000fc4000001ff00 */
[----:B------:R0:W-:Y:S04]  /*0670*/  STL [R1+0x8], RZ ;  /* 0x000008ff01007387 */ /* 0x0001e80000100800 */
        /* <DEDUP_REMOVED lines=484> */
[----:B------:R0:W-:Y:S01]  /*24c0*/  STL [R1+0x125c], RZ ;  /* 0x00125cff01007387 */ /* 0x0001e20000100800 */
[----:B------:R-:W-:Y:S05]  /*24d0*/  BRA `(.L_x_1) ;  /* 0x0004b62000007947 */ /* 0x000fea0003800000 */
.L_x_0:
[----:B------:R-:W-:Y:S01]  /*24e0*/  IMAD.MOV.U32 R18, RZ, RZ, R0 ;  /* 0x000000ffff127224 */ /* 0x000fe200078e0000 */
[----:B0-----:R-:W-:Y:S01]  /*24f0*/  IABS R0, c[0x0][0x178] ;  /* 0x00005e0000007a13 */ /* 0x001fe20000000000 */
[----:B------:R-:W-:Y:S01]  /*2500*/  IMAD.MOV.U32 R22, RZ, RZ, R2 ;  /* 0x000000ffff167224 */ /* 0x000fe200078e0002 */
[----:B------:R-:W-:Y:S01]  /*2510*/  IABS R7, c[0x0][0x17c] ;  /* 0x00005f0000077a13 */ /* 0x000fe20000000000 */
[----:B------:R-:W0:Y:S01]  /*2520*/  S2R R14, SR_TID.X ;  /* 0x00000000000e7919 */ /* 0x000e220000002100 */
[----:B------:R-:W1:Y:S01]  /*2530*/  I2F.RP R6, R0 ;  /* 0x0000000000067306 */ /* 0x000e620000209400 */
[----:B------:R-:W-:-:S02]  /*2540*/  SHF.R.S32.HI R9, RZ, 0x1f, R4 ;  /* 0x0000001fff097819 */ /* 0x000fc40000011404 */
[----:B------:R-:W-:-:S05]  /*2550*/  IABS R15, R28 ;  /* 0x0000001c000f7213 */ /* 0x000fca0000000000 */
[----:B------:R-:W2:Y:S08]  /*2560*/  I2F.RP R2, R7 ;  /* 0x0000000700027306 */ /* 0x000eb00000209400 */
[----:B-1----:R-:W1:Y:S01]  /*2570*/  MUFU.RCP R6, R6 ;  /* 0x0000000600067308 */ /* 0x002e620000001000 */
[----:B0-----:R-:W-:-:S07]  /*2580*/  SHF.R.U32.HI R10, RZ, 0x5, R14 ;  /* 0x00000005ff0a7819 */ /* 0x001fce000001160e */
[----:B--2---:R-:W0:Y:S01]  /*2590*/  MUFU.RCP R2, R2 ;  /* 0x0000000200027308 */ /* 0x004e220000001000 */
[----:B------:R-:W-:-:S05]  /*25a0*/  LOP3.LUT R17, R14, 0x7, RZ, 0xc0, !PT ;  /* 0x000000070e117812 */ /* 0x000fca00078ec0ff */
[----:B------:R-:W-:Y:S01]  /*25b0*/  IMAD R19, R17, 0x210, RZ ;  /* 0x0000021011137824 */ /* 0x000fe200078e02ff */
[----:B-1----:R-:W-:Y:S02]  /*25c0*/  IADD3 R5, R6, 0xffffffe, RZ ;  /* 0x0ffffffe06057810 */ /* 0x002fe40007ffe0ff */
[----:B------:R-:W-:Y:S01]  /*25d0*/  LEA.HI R6, R9, R4, RZ, 0x5 ;  /* 0x0000000409067211 */ /* 0x000fe200078f28ff */
[----:B------:R-:W-:Y:S01]  /*25e0*/  IMAD.MOV.U32 R4, RZ, RZ, RZ ;  /* 0x000000ffff047224 */ /* 0x000fe200078e00ff */
[----:B------:R-:W-:Y:S02]  /*25f0*/  IABS R9, R22 ;  /* 0x0000001600097213 */ /* 0x000fe40000000000 */
[----:B------:R-:W1:Y:S01]  /*2600*/  F2I.FTZ.U32.TRUNC.NTZ R5, R5 ;  /* 0x0000000500057305 */ /* 0x000e62000021f000 */
[----:B------:R2:W-:Y:S01]  /*2610*/  STL [R1+0x220], R6 ;  /* 0x0002200601007387 */ /* 0x0005e20000100800 */
[----:B0-----:R-:W-:-:S03]  /*2620*/  IADD3 R12, R2, 0xffffffe, RZ ;  /* 0x0ffffffe020c7810 */ /* 0x001fc60007ffe0ff */
[----:B------:R0:W-:Y:S03]  /*2630*/  STL [R1+0x1a80], R3 ;  /* 0x001a800301007387 */ /* 0x0001e60000100800 */
[----:B------:R3:W4:Y:S01]  /*2640*/  F2I.FTZ.U32.TRUNC.NTZ R13, R12 ;  /* 0x0000000c000d7305 */ /* 0x000722000021f000 */
[----:B--2---:R-:W-:Y:S01]  /*2650*/  IABS R6, R29 ;  /* 0x0000001d00067213 */ /* 0x004fe20000000000 */
[----:B-1----:R-:W-:Y:S02]  /*2660*/  IMAD.MOV R11, RZ, RZ, -R5 ;  /* 0x000000ffff0b7224 */ /* 0x002fe400078e0a05 */
[----:B---3--:R-:W-:Y:S02]  /*2670*/  IMAD.MOV.U32 R12, RZ, RZ, RZ ;  /* 0x000000ffff0c7224 */ /* 0x008fe400078e00ff */
[----:B------:R-:W-:Y:S02]  /*2680*/  IMAD R11, R11, R0, RZ ;  /* 0x000000000b0b7224 */ /* 0x000fe400078e02ff */
[----:B----4-:R-:W-:-:S02]  /*2690*/  IMAD.MOV R2, RZ, RZ, -R13 ;  /* 0x000000ffff027224 */ /* 0x010fc400078e0a0d */
[----:B------:R-:W-:Y:S01]  /*26a0*/  IMAD.HI.U32 R4, R5, R11, R4 ;  /* 0x0000000b05047227 */ /* 0x000fe200078e0004 */
[----:B------:R-:W-:-:S03]  /*26b0*/  IABS R11, R18 ;  /* 0x00000012000b7213 */ /* 0x000fc60000000000 */
[----:B------:R-:W-:Y:S02]  /*26c0*/  IMAD R5, R2, R7, RZ ;  /* 0x0000000702057224 */ /* 0x000fe400078e02ff */
[----:B------:R-:W-:-:S04]  /*26d0*/  IMAD.HI.U32 R2, R4, R9, RZ ;  /* 0x0000000904027227 */ /* 0x000fc800078e00ff */
[----:B------:R-:W-:-:S04]  /*26e0*/  IMAD.HI.U32 R12, R13, R5, R12 ;  /* 0x000000050d0c7227 */ /* 0x000fc800078e000c */
[----:B------:R-:W-:Y:S02]  /*26f0*/  IMAD.MOV.U32 R5, RZ, RZ, R6 ;  /* 0x000000ffff057224 */ /* 0x000fe400078e0006 */
[----:B------:R-:W-:-:S04]  /*2700*/  IMAD.HI.U32 R6, R4, R11, RZ ;  /* 0x0000000b04067227 */ /* 0x000fc800078e00ff */
[----:B------:R-:W-:-:S04]  /*2710*/  IMAD.HI.U32 R8, R4, R5, RZ ;  /* 0x0000000504087227 */ /* 0x000fc800078e00ff */
[----:B------:R-:W-:-:S04]  /*2720*/  IMAD.HI.U32 R4, R4, R15, RZ ;  /* 0x0000000f04047227 */ /* 0x000fc800078e00ff */
[----:B------:R-:W-:Y:S02]  /*2730*/  IMAD.MOV R6, RZ, RZ, -R6 ;  /* 0x000000ffff067224 */ /* 0x000fe400078e0a06 */
[----:B------:R-:W-:Y:S02]  /*2740*/  IMAD.MOV R4, RZ, RZ, -R4 ;  /* 0x000000ffff047224 */ /* 0x000fe400078e0a04 */
[C---:B------:R-:W-:Y:S02]  /*2750*/  IMAD R11, R0.reuse, R6, R11 ;  /* 0x00000006000b7224 */ /* 0x040fe400078e020b */
[C---:B------:R-:W-:Y:S02]  /*2760*/  IMAD R15, R0.reuse, R4, R15 ;  /* 0x00000004000f7224 */ /* 0x040fe400078e020f */
[----:B------:R-:W-:Y:S01]  /*2770*/  IMAD.MOV R13, RZ, RZ, -R2 ;  /* 0x000000ffff0d7224 */ /* 0x000fe200078e0a02 */
[----:B------:R-:W-:Y:S01]  /*2780*/  ISETP.GT.U32.AND P1, PT, R0, R11, PT ;  /* 0x0000000b0000720c */ /* 0x000fe20003f24070 */
[----:B------:R-:W-:Y:S01]  /*2790*/  IMAD.MOV R8, RZ, RZ, -R8 ;  /* 0x000000ffff087224 */ /* 0x000fe200078e0a08 */
[----:B------:R-:W-:Y:S01]  /*27a0*/  SGXT.U32 R2, R10, 0x1 ;  /* 0x000000010a02781a */ /* 0x000fe20000000000 */
[C---:B------:R-:W-:Y:S01]  /*27b0*/  IMAD R13, R0.reuse, R13, R9 ;  /* 0x0000000d000d7224 */ /* 0x040fe200078e0209 */
[C---:B------:R-:W-:Y:S01]  /*27c0*/  ISETP.GT.U32.AND P3, PT, R0.reuse, R15, PT ;  /* 0x0000000f0000720c */ /* 0x040fe20003f64070 */
[----:B------:R-:W-:Y:S01]  /*27d0*/  IMAD R5, R0, R8, R5 ;  /* 0x0000000800057224 */ /* 0x000fe200078e0205 */
[----:B------:R-:W-:Y:S01]  /*27e0*/  LOP3.LUT R9, R3, R2, RZ, 0xfc, !PT ;  /* 0x0000000203097212 */ /* 0x000fe200078efcff */
[----:B------:R-:W-:Y:S01]  /*27f0*/  IMAD.SHL.U32 R4, R14, 0x8, RZ ;  /* 0x000000080e047824 */ /* 0x000fe200078e00ff */
[----:B------:R-:W-:Y:S01]  /*2800*/  ISETP.GT.U32.AND P0, PT, R0, R13, PT ;  /* 0x0000000d0000720c */ /* 0x000fe20003f04070 */
[----:B------:R-:W-:Y:S01]  /*2810*/  IMAD.SHL.U32 R2, R14, 0x2, RZ ;  /* 0x000000020e027824 */ /* 0x000fe200078e00ff */
[----:B------:R-:W-:-:S02]  /*2820*/  IABS R23, R9 ;  /* 0x0000000900177213 */ /* 0x000fc40000000000 */
[----:B------:R-:W-:Y:S01]  /*2830*/  ISETP.GT.U32.AND P2, PT, R0, R5, PT ;  /* 0x000000050000720c */ /* 0x000fe20003f44070 */
[--C-:B------:R-:W-:Y:S01]  /*2840*/  @!P1 IMAD.IADD R11, R11, 0x1, -R0.reuse ;  /* 0x000000010b0b9824 */ /* 0x100fe200078e0a00 */
[C---:B------:R-:W-:Y:S01]  /*2850*/  LOP3.LUT R8, R9.reuse, 0xfe, RZ, 0xfc, !PT ;  /* 0x000000fe09087812 */ /* 0x040fe200078efcff */
[----:B------:R-:W-:Y:S01]  /*2860*/  IMAD.HI.U32 R10, R12, R23, RZ ;  /* 0x000000170c0a7227 */ /* 0x000fe200078e00ff */
[----:B------:R-:W-:Y:S02]  /*2870*/  LOP3.LUT R6, R9, 0xfc, RZ, 0xfc, !PT ;  /* 0x000000fc09067812 */ /* 0x000fe400078efcff */
[----:B------:R-:W-:Y:S01]  /*2880*/  ISETP.GT.U32.AND P6, PT, R0, R11, PT ;  /* 0x0000000b0000720c */ /* 0x000fe20003fc4070 */
[----:B------:R-:W-:Y:S01]  /*2890*/  @!P3 IMAD.IADD R15, R15, 0x1, -R0 ;  /* 0x000000010f0fb824 */ /* 0x000fe200078e0a00 */
[----:B------:R-:W-:Y:S01]  /*28a0*/  IABS R14, R8 ;  /* 0x00000008000e7213 */ /* 0x000fe20000000000 */
[----:B------:R-:W-:Y:S01]  /*28b0*/  IMAD.MOV R10, RZ, RZ, -R10 ;  /* 0x000000ffff0a7224 */ /* 0x000fe200078e0a0a */
[----:B------:R-:W-:Y:S01]  /*28c0*/  LOP3.LUT R16, R4, 0x30, RZ, 0xc0, !PT ;  /* 0x0000003004107812 */ /* 0x000fe200078ec0ff */
[--C-:B------:R-:W-:Y:S01]  /*28d0*/  @!P0 IMAD.IADD R13, R13, 0x1, -R0.reuse ;  /* 0x000000010d0d8824 */ /* 0x100fe200078e0a00 */
[C---:B------:R-:W-:Y:S01]  /*28e0*/  ISETP.GT.U32.AND P5, PT, R0.reuse, R15, PT ;  /* 0x0000000f0000720c */ /* 0x040fe20003fa4070 */
[----:B------:R-:W-:Y:S01]  /*28f0*/  IMAD R23, R7, R10, R23 ;  /* 0x0000000a07177224 */ /* 0x000fe200078e0217 */
[----:B------:R-:W-:Y:S01]  /*2900*/  IABS R4, R6 ;  /* 0x0000000600047213 */ /* 0x000fe20000000000 */
[----:B------:R-:W-:Y:S01]  /*2910*/  @!P2 IMAD.IADD R5, R5, 0x1, -R0 ;  /* 0x000000010505a824 */ /* 0x000fe200078e0a00 */
[----:B------:R-:W-:Y:S01]  /*2920*/  ISETP.GT.U32.AND P2, PT, R0, R13, PT ;  /* 0x0000000d0000720c */ /* 0x000fe20003f44070 */
[----:B------:R-:W-:Y:S01]  /*2930*/  IMAD.HI.U32 R10, R12, R14, RZ ;  /* 0x0000000e0c0a7227 */ /* 0x000fe200078e00ff */
[----:B------:R-:W-:-:S02]  /*2940*/  ISETP.GT.U32.AND P3, PT, R7, R23, PT ;  /* 0x000000170700720c */ /* 0x000fc40003f64070 */
[----:B------:R-:W-:Y:S01]  /*2950*/  ISETP.GT.U32.AND P0, PT, R0, R5, PT ;  /* 0x000000050000720c */ /* 0x000fe20003f04070 */
[----:B------:R-:W-:Y:S01]  /*2960*/  @!P6 IMAD.IADD R11, R11, 0x1, -R0 ;  /* 0x000000010b0be824 */ /* 0x000fe200078e0a00 */
[----:B------:R-:W-:Y:S01]  /*2970*/  ISETP.GE.AND P6, PT, R18, RZ, PT ;  /* 0x000000ff1200720c */ /* 0x000fe20003fc6270 */
[----:B------:R-:W-:Y:S01]  /*2980*/  IMAD.MOV R10, RZ, RZ, -R10 ;  /* 0x000000ffff0a7224 */ /* 0x000fe200078e0a0a */
[----:B0-----:R-:W-:Y:S01]  /*2990*/  LOP3.LUT R3, R19, 0x10, R2, 0x78, !PT ;  /* 0x0000001013037812 */ /* 0x001fe200078e7802 */
[----:B------:R-:W-:Y:S01]  /*29a0*/  @!P5 IMAD.IADD R15, R15, 0x1, -R0 ;  /* 0x000000010f0fd824 */ /* 0x000fe200078e0a00 */
[----:B------:R-:W-:Y:S01]  /*29b0*/  ISETP.GE.AND P5, PT, R28, RZ, PT ;  /* 0x000000ff1c00720c */ /* 0x000fe20003fa6270 */
[----:B------:R-:W-:Y:S01]  /*29c0*/  IMAD R17, R17, 0x40, R16 ;  /* 0x0000004011117824 */ /* 0x000fe200078e0210 */
[----:B------:R-:W-:Y:S01]  /*29d0*/  ISETP.GE.AND P1, PT, R6, RZ, PT ;  /* 0x000000ff0600720c */ /* 0x000fe20003f26270 */
[----:B------:R-:W-:Y:S01]  /*29e0*/  @!P2 IMAD.IADD R13, R13, 0x1, -R0 ;  /* 0x000000010d0da824 */ /* 0x000fe200078e0a00 */
[----:B------:R-:W-:Y:S01]  /*29f0*/  ISETP.GE.AND P2, PT, R22, RZ, PT ;  /* 0x000000ff1600720c */ /* 0x000fe20003f46270 */
[----:B------:R-:W-:Y:S01]  /*2a00*/  @!P3 IMAD.IADD R23, R23, 0x1, -R7 ;  /* 0x000000011717b824 */ /* 0x000fe200078e0a07 */
[----:B------:R-:W-:Y:S01]  /*2a10*/  LOP3.LUT R2, R17, 0x30, R2, 0x78, !PT ;  /* 0x0000003011027812 */ /* 0x000fe200078e7802 */
[----:B------:R-:W-:Y:S01]  /*2a20*/  @!P0 IMAD.IADD R5, R5, 0x1, -R0 ;  /* 0x0000000105058824 */ /* 0x000fe200078e0a00 */
[----:B------:R-:W-:Y:S01]  /*2a30*/  ISETP.GE.AND P0, PT, R29, RZ, PT ;  /* 0x000000ff1d00720c */ /* 0x000fe20003f06270 */
[C---:B------:R-:W-:Y:S01]  /*2a40*/  IMAD R14, R7.reuse, R10, R14 ;  /* 0x0000000a070e7224 */ /* 0x040fe200078e020e */
[----:B------:R-:W-:Y:S01]  /*2a50*/  ISETP.NE.AND P3, PT, RZ, c[0x0][0x178], PT ;  /* 0x00005e00ff007a0c */ /* 0x000fe20003f65270 */
[----:B------:R-:W-:Y:S01]  /*2a60*/  @!P6 IMAD.MOV R11, RZ, RZ, -R11 ;  /* 0x000000ffff0be224 */ /* 0x000fe200078e0a0b */
[C---:B------:R-:W-:Y:S01]  /*2a70*/  ISETP.GT.U32.AND P6, PT, R7.reuse, R23, PT ;  /* 0x000000170700720c */ /* 0x040fe20003fc4070 */
[----:B------:R-:W-:Y:S01]  /*2a80*/  IMAD.HI.U32 R16, R12, R4, RZ ;  /* 0x000000040c107227 */ /* 0x000fe200078e00ff */
[----:B------:R-:W-:Y:S01]  /*2a90*/  LOP3.LUT R0, RZ, c[0x0][0x178], RZ, 0x33, !PT ;  /* 0x00005e00ff007a12 */ /* 0x000fe200078e33ff */
[----:B------:R0:W-:Y:S01]  /*2aa0*/  STL [R1+0x224], R3 ;  /* 0x0002240301007387 */ /* 0x0001e20000100800 */
[----:B------:R-:W-:Y:S01]  /*2ab0*/  ISETP.GE.AND P4, PT, R8, RZ, PT ;  /* 0x000000ff0800720c */ /* 0x000fe20003f86270 */
[----:B------:R-:W-:Y:S01]  /*2ac0*/  @!P5 IMAD.MOV R15, RZ, RZ, -R15 ;  /* 0x000000ffff0fd224 */ /* 0x000fe200078e0a0f */
[----:B------:R-:W-:Y:S01]  /*2ad0*/  ISETP.GT.U32.AND P5, PT, R7, R14, PT ;  /* 0x0000000e0700720c */ /* 0x000fe20003fa4070 */
[----:B------:R-:W-:Y:S01]  /*2ae0*/  IMAD.MOV.U32 R17, RZ, RZ, R13 ;  /* 0x000000ffff117224 */ /* 0x000fe200078e000d */
[----:B------:R1:W-:Y:S01]  /*2af0*/  STL [R1+0x1b0], R2 ;  /* 0x0001b00201007387 */ /* 0x0003e20000100800 */
[----:B------:R-:W-:Y:S01]  /*2b00*/  IMAD.MOV R16, RZ, RZ, -R16 ;  /* 0x000000ffff107224 */ /* 0x000fe200078e0a10 */
[----:B------:R-:W-:Y:S01]  /*2b10*/  LOP3.LUT R19, R9, 0xf2, RZ, 0xfc, !PT ;  /* 0x000000f209137812 */ /* 0x000fe200078efcff */
[----:B------:R-:W-:Y:S01]  /*2b20*/  @!P2 IMAD.MOV R17, RZ, RZ, -R17 ;  /* 0x000000ffff11a224 */ /* 0x000fe200078e0a11 */
[----:B------:R2:W-:Y:S01]  /*2b30*/  STL [R1+0x1a84], R28 ;  /* 0x001a841c01007387 */ /* 0x0005e20000100800 */
[----:B------:R-:W-:Y:S01]  /*2b40*/  IMAD R4, R7, R16, R4 ;  /* 0x0000001007047224 */ /* 0x000fe200078e0204 */
[----:B0-----:R-:W-:Y:S01]  /*2b50*/  SEL R3, R0, R11, !P3 ;  /* 0x0000000b00037207 */ /* 0x001fe20005800000 */
[----:B------:R-:W-:Y:S01]  /*2b60*/  @!P0 IMAD.MOV R5, RZ, RZ, -R5 ;  /* 0x000000ffff058224 */ /* 0x000fe200078e0a05 */
[----:B------:R-:W-:Y:S01]  /*2b70*/  ISETP.GE.AND P0, PT, R9, RZ, PT ;  /* 0x000000ff0900720c */ /* 0x000fe20003f06270 */
[--C-:B------:R-:W-:Y:S01]  /*2b80*/  @!P6 IMAD.IADD R23, R23, 0x1, -R7.reuse ;  /* 0x000000011717e824 */ /* 0x100fe200078e0a07 */
[----:B-1----:R-:W-:Y:S01]  /*2b90*/  LOP3.LUT R2, R9, 0xfa, RZ, 0xfc, !PT ;  /* 0x000000fa09027812 */ /* 0x002fe200078efcff */
[----:B------:R-:W-:Y:S01]  /*2ba0*/  @!P5 IMAD.IADD R14, R14, 0x1, -R7 ;  /* 0x000000010e0ed824 */ /* 0x000fe200078e0a07 */
[----:B------:R-:W-:-:S02]  /*2bb0*/  SEL R6, R0, R17, !P3 ;  /* 0x0000001100067207 */ /* 0x000fc40005800000 */
[----:B--2---:R-:W-:Y:S02]  /*2bc0*/  SEL R28, R0, R5, !P3 ;  /* 0x00000005001c7207 */ /* 0x004fe40005800000 */
[----:B------:R-:W-:Y:S01]  /*2bd0*/  ISETP.GT.U32.AND P6, PT, R7, R4, PT ;  /* 0x000000040700720c */ /* 0x000fe20003fc4070 */
[----:B------:R-:W-:Y:S01]  /*2be0*/  STL [R1+0x20c], R6 ;  /* 0x00020c0601007387 */ /* 0x000fe20000100800 */
[----:B------:R-:W-:Y:S02]  /*2bf0*/  ISETP.GE.AND P2, PT, R2, RZ, PT ;  /* 0x000000ff0200720c */ /* 0x000fe40003f46270 */
[----:B------:R-:W-:Y:S01]  /*2c00*/  IABS R13, R2 ;  /* 0x00000002000d7213 */ /* 0x000fe20000000000 */
[----:B------:R-:W-:Y:S01]  /*2c10*/  STL [R1+0x1a8c], R28 ;  /* 0x001a8c1c01007387 */ /* 0x000fe20000100800 */
[----:B------:R-:W-:Y:S01]  /*2c20*/  LOP3.LUT R2, R9, 0xf8, RZ, 0xfc, !PT ;  /* 0x000000f809027812 */ /* 0x000fe200078efcff */
[----:B------:R-:W-:Y:S01]  /*2c30*/  @!P0 IMAD.MOV R23, RZ, RZ, -R23 ;  /* 0x000000ffff178224 */ /* 0x000fe200078e0a17 */
[----:B------:R-:W-:Y:S01]  /*2c40*/  ISETP.GT.U32.AND P5, PT, R7, R14, PT ;  /* 0x0000000e0700720c */ /* 0x000fe20003fa4070 */
[----:B------:R0:W-:Y:S01]  /*2c50*/  STL [R1+0x210], R3 ;  /* 0x0002100301007387 */ /* 0x0001e20000100800 */
[----:B------:R-:W-:-:S02]  /*2c60*/  IABS R8, R2 ;  /* 0x0000000200087213 */ /* 0x000fc40000000000 */
[C---:B------:R-:W-:Y:S01]  /*2c70*/  LOP3.LUT R11, R9.reuse, 0xf6, RZ, 0xfc, !PT ;  /* 0x000000f6090b7812 */ /* 0x040fe200078efcff */
[--C-:B------:R-:W-:Y:S01]  /*2c80*/  @!P6 IMAD.IADD R4, R4, 0x1, -R7.reuse ;  /* 0x000000010404e824 */ /* 0x100fe200078e0a07 */
[----:B------:R-:W-:Y:S02]  /*2c90*/  LOP3.LUT R29, R9, 0x1e, RZ, 0xfc, !PT ;  /* 0x0000001e091d7812 */ /* 0x000fe400078efcff */
[----:B------:R-:W-:Y:S02]  /*2ca0*/  ISETP.GE.AND P0, PT, R11, RZ, PT ;  /* 0x000000ff0b00720c */ /* 0x000fe40003f06270 */
[----:B------:R-:W-:Y:S02]  /*2cb0*/  IABS R11, R11 ;  /* 0x0000000b000b7213 */ /* 0x000fe40000000000 */
[----:B0-----:R-:W-:Y:S01]  /*2cc0*/  SEL R3, R0, R15, !P3 ;  /* 0x0000000f00037207 */ /* 0x001fe20005800000 */
[----:B------:R-:W-:Y:S01]  /*2cd0*/  @!P5 IMAD.IADD R14, R14, 0x1, -R7 ;  /* 0x000000010e0ed824 */ /* 0x000fe200078e0a07 */
[----:B------:R-:W-:Y:S01]  /*2ce0*/  ISETP.GE.AND P3, PT, R2, RZ, PT ;  /* 0x000000ff0200720c */ /* 0x000fe20003f66270 */
[C---:B------:R-:W-:Y:S01]  /*2cf0*/  IMAD.HI.U32 R2, R12.reuse, R13, RZ ;  /* 0x0000000d0c027227 */ /* 0x040fe200078e00ff */
[----:B------:R-:W-:Y:S01]  /*2d00*/  LOP3.LUT R0, R9, 0xf4, RZ, 0xfc, !PT ;  /* 0x000000f409007812 */ /* 0x000fe200078efcff */
[----:B------:R-:W-:Y:S01]  /*2d10*/  STL [R1+0x1a90], R3 ;  /* 0x001a900301007387 */ /* 0x000fe20000100800 */
[----:B------:R-:W-:Y:S01]  /*2d20*/  ISETP.GT.U32.AND P6, PT, R7, R4, PT ;  /* 0x000000040700720c */ /* 0x000fe20003fc4070 */
[----:B------:R-:W-:Y:S01]  /*2d30*/  IMAD.MOV R6, RZ, RZ, -R2 ;  /* 0x000000ffff067224 */ /* 0x000fe200078e0a02 */
[----:B------:R-:W-:Y:S01]  /*2d40*/  IABS R10, R0 ;  /* 0x00000000000a7213 */ /* 0x000fe20000000000 */
[----:B------:R-:W-:Y:S01]  /*2d50*/  IMAD.HI.U32 R5, R12, R11, RZ ;  /* 0x0000000b0c057227 */ /* 0x000fe200078e00ff */
[----:B------:R0:W-:Y:S01]  /*2d60*/  STL [R1+0x1be0], R23 ;  /* 0x001be01701007387 */ /* 0x0001e20000100800 */
[----:B------:R-:W-:-:S02]  /*2d70*/  LOP3.LUT R26, R9, 0x1a, RZ, 0xfc, !PT ;  /* 0x0000001a091a7812 */ /* 0x000fc400078efcff */
[----:B------:R-:W-:Y:S02]  /*2d80*/  IMAD R13, R7, R6, R13 ;  /* 0x00000006070d7224 */ /* 0x000fe400078e020d */
[----:B------:R-:W-:-:S03]  /*2d90*/  IMAD.HI.U32 R2, R12, R8, RZ ;  /* 0x000000080c027227 */ /* 0x000fc600078e00ff */
[----:B------:R-:W-:Y:S01]  /*2da0*/  ISETP.GT.U32.AND P5, PT, R7, R13, PT ;  /* 0x0000000d0700720c */ /* 0x000fe20003fa4070 */
[----:B------:R-:W-:Y:S01]  /*2db0*/  IMAD.HI.U32 R6, R12, R10, RZ ;  /* 0x0000000a0c067227 */ /* 0x000fe200078e00ff */
[----:B0-----:R-:W-:-:S03]  /*2dc0*/  LOP3.LUT R23, R9, 0x18, RZ, 0xfc, !PT ;  /* 0x0000001809177812 */ /* 0x001fc600078efcff */
[----:B------:R-:W-:Y:S02]  /*2dd0*/  IMAD.MOV R5, RZ, RZ, -R5 ;  /* 0x000000ffff057224 */ /* 0x000fe400078e0a05 */
[----:B------:R-:W-:Y:S02]  /*2de0*/  IMAD.MOV R2, RZ, RZ, -R2 ;  /* 0x000000ffff027224 */ /* 0x000fe400078e0a02 */
[----:B------:R-:W-:Y:S02]  /*2df0*/  IMAD.MOV R6, RZ, RZ, -R6 ;  /* 0x000000ffff067224 */ /* 0x000fe400078e0a06 */
[C---:B------:R-:W-:Y:S02]  /*2e00*/  IMAD R11, R7.reuse, R5, R11 ;  /* 0x00000005070b7224 */ /* 0x040fe400078e020b */
[----:B------:R-:W-:Y:S01]  /*2e10*/  IMAD R8, R7, R2, R8 ;  /* 0x0000000207087224 */ /* 0x000fe200078e0208 */
[----:B------:R-:W-:Y:S01]  /*2e20*/  IABS R2, R19 ;  /* 0x0000001300027213 */ /* 0x000fe20000000000 */
[----:B------:R-:W-:-:S02]  /*2e30*/  IMAD.MOV.U32 R16, RZ, RZ, R14 ;  /* 0x000000ffff107224 */ /* 0x000fc400078e000e */
[----:B------:R-:W-:Y:S01]  /*2e40*/  IMAD R10, R7, R6, R10 ;  /* 0x00000006070a7224 */ /* 0x000fe200078e020a */
[----:B------:R-:W-:Y:S01]  /*2e50*/  LOP3.LUT R6, R9, 0xee, RZ, 0xfc, !PT ;  /* 0x000000ee09067812 */ /* 0x000fe200078efcff */
[--C-:B------:R-:W-:Y:S01]  /*2e60*/  @!P6 IMAD.IADD R4, R4, 0x1, -R7.reuse ;  /* 0x000000010404e824 */ /* 0x100fe200078e0a07 */
[C---:B------:R-:W-:Y:S01]  /*2e70*/  ISETP.GT.U32.AND P6, PT, R7.reuse, R11, PT ;  /* 0x0000000b0700720c */ /* 0x040fe20003fc4070 */
[----:B------:R-:W-:Y:S01]  /*2e80*/  @!P4 IMAD.MOV R16, RZ, RZ, -R16 ;  /* 0x000000ffff10c224 */ /* 0x000fe200078e0a10 */
[----:B------:R-:W-:Y:S01]  /*2e90*/  ISETP.GT.U32.AND P4, PT, R7, R8, PT ;  /* 0x000000080700720c */ /* 0x000fe20003f84070 */
[----:B------:R-:W-:Y:S01]  /*2ea0*/  @!P5 IMAD.IADD R13, R13, 0x1, -R7 ;  /* 0x000000010d0dd824 */ /* 0x000fe200078e0a07 */
[----:B------:R-:W-:Y:S01]  /*2eb0*/  ISETP.GT.U32.AND P5, PT, R7, R10, PT ;  /* 0x0000000a0700720c */ /* 0x000fe20003fa4070 */
[----:B------:R-:W-:Y:S01]  /*2ec0*/  IMAD.MOV.U32 R3, RZ, RZ, R4 ;  /* 0x000000ffff037224 */ /* 0x000fe200078e0004 */
[----:B------:R0:W-:Y:S01]  /*2ed0*/  STL [R1+0x4c], R16 ;  /* 0x00004c1001007387 */ /* 0x0001e20000100800 */
[----:B------:R-:W-:Y:S01]  /*2ee0*/  IMAD.HI.U32 R5, R12, R2, RZ ;  /* 0x000000020c057227 */ /* 0x000fe200078e00ff */
[----:B------:R-:W-:-:S03]  /*2ef0*/  IABS R18, R6 ;  /* 0x0000000600127213 */ /* 0x000fc60000000000 */
[----:B------:R-:W-:Y:S02]  /*2f00*/  IMAD.MOV R5, RZ, RZ, -R5 ;  /* 0x000000ffff057224 */ /* 0x000fe400078e0a05 */
[--C-:B------:R-:W-:Y:S02]  /*2f10*/  @!P6 IMAD.IADD R11, R11, 0x1, -R7.reuse ;  /* 0x000000010b0be824 */ /* 0x100fe400078e0a07 */
[--C-:B------:R-:W-:Y:S01]  /*2f20*/  @!P4 IMAD.IADD R8, R8, 0x1, -R7.reuse ;  /* 0x000000010808c824 */ /* 0x100fe200078e0a07 */
[----:B0-----:R-:W-:Y:S01]  /*2f30*/  LOP3.LUT R16, R9, 0xf0, RZ, 0xfc, !PT ;  /* 0x000000f009107812 */ /* 0x001fe200078efcff */
[----:B------:R-:W-:Y:S01]  /*2f40*/  @!P5 IMAD.IADD R10, R10, 0x1, -R7 ;  /* 0x000000010a0ad824 */ /* 0x000fe200078e0a07 */
[C---:B------:R-:W-:Y:S01]  /*2f50*/  ISETP.GT.U32.AND P4, PT, R7.reuse, R13, PT ;  /* 0x0000000d0700720c */ /* 0x040fe20003f84070 */
[----:B------:R-:W-:Y:S01]  /*2f60*/  @!P1 IMAD.MOV R3, RZ, RZ, -R3 ;  /* 0x000000ffff039224 */ /* 0x000fe200078e0a03 */
[----:B------:R-:W-:Y:S01]  /*2f70*/  IABS R15, R16 ;  /* 0x00000010000f7213 */ /* 0x000fe20000000000 */
[C---:B------:R-:W-:Y:S01]  /*2f80*/  IMAD R2, R7.reuse, R5, R2 ;  /* 0x0000000507027224 */ /* 0x040fe200078e0202 */
[C---:B------:R-:W-:Y:S01]  /*2f90*/  ISETP.GT.U32.AND P5, PT, R7.reuse, R11, PT ;  /* 0x0000000b0700720c */ /* 0x040fe20003fa4070 */
[C---:B------:R-:W-:Y:S01]  /*2fa0*/  IMAD.HI.U32 R14, R12.reuse, R18, RZ ;  /* 0x000000120c0e7227 */ /* 0x040fe200078e00ff */
[C---:B------:R-:W-:Y:S01]  /*2fb0*/  ISETP.GT.U32.AND P1, PT, R7.reuse, R10, PT ;  /* 0x0000000a0700720c */ /* 0x040fe20003f24070 */
[----:B------:R0:W-:Y:S01]  /*2fc0*/  STL [R1+0x34], R3 ;  /* 0x0000340301007387 */ /* 0x0001e20000100800 */
[----:B------:R-:W-:Y:S01]  /*2fd0*/  ISETP.GT.U32.AND P6, PT, R7, R8, PT ;  /* 0x000000080700720c */ /* 0x000fe20003fc4070 */
[----:B------:R-:W-:Y:S01]  /*2fe0*/  IMAD.HI.U32 R4, R12, R15, RZ ;  /* 0x0000000f0c047227 */ /* 0x000fe200078e00ff */
[----:B------:R-:W-:-:S03]  /*2ff0*/  LOP3.LUT R5, R9, 0xec, RZ, 0xfc, !PT ;  /* 0x000000ec09057812 */ /* 0x000fc600078efcff */
[----:B------:R-:W-:Y:S01]  /*3000*/  IMAD.MOV R4, RZ, RZ, -R4 ;  /* 0x000000ffff047224 */ /* 0x000fe200078e0a04 */
[----:B------:R-:W-:Y:S01]  /*3010*/  IABS R17, R5 ;  /* 0x0000000500117213 */ /* 0x000fe20000000000 */
[----:B------:R-:W-:Y:S01]  /*3020*/  @!P4 IMAD.IADD R13, R13, 0x1, -R7 ;  /* 0x000000010d0dc824 */ /* 0x000fe200078e0a07 */
[C---:B------:R-:W-:Y:S01]  /*3030*/  ISETP.GT.U32.AND P4, PT, R7.reuse, R2, PT ;  /* 0x000000020700720c */ /* 0x040fe20003f84070 */
[----:B------:R-:W-:Y:S01]  /*3040*/  IMAD R15, R7, R4, R15 ;  /* 0x00000004070f7224 */ /* 0x000fe200078e020f */
[----:B------:R-:W-:Y:S01]  /*3050*/  LOP3.LUT R4, R9, 0xea, RZ, 0xfc, !PT ;  /* 0x000000ea09047812 */ /* 0x000fe200078efcff */
[--C-:B------:R-:W-:Y:S02]  /*3060*/  @!P5 IMAD.IADD R11, R11, 0x1, -R7.reuse ;  /* 0x000000010b0bd824 */ /* 0x100fe400078e0a07 */
[--C-:B------:R-:W-:Y:S01]  /*3070*/  @!P1 IMAD.IADD R10, R10, 0x1, -R7.reuse ;  /* 0x000000010a0a9824 */ /* 0x100fe200078e0a07 */
[----:B------:R-:W-:Y:S01]  /*3080*/  ISETP.GT.U32.AND P5, PT, R7, R15, PT ;  /* 0x0000000f0700720c */ /* 0x000fe20003fa4070 */
[----:B------:R-:W-:Y:S01]  /*3090*/  @!P6 IMAD.IADD R8, R8, 0x1, -R7 ;  /* 0x000000010808e824 */ /* 0x000fe200078e0a07 */
[----:B------:R-:W-:Y:S01]  /*30a0*/  ISETP.GE.AND P1, PT, R19, RZ, PT ;  /* 0x000000ff1300720c */ /* 0x000fe20003f26270 */
[----:B------:R-:W-:Y:S01]  /*30b0*/  IMAD.MOV.U32 R20, RZ, RZ, R13 ;  /* 0x000000ffff147224 */ /* 0x000fe200078e000d */
[----:B------:R-:W-:Y:S01]  /*30c0*/  IABS R19, R4 ;  /* 0x0000000400137213 */ /* 0x000fe20000000000 */
[----:B------:R-:W-:Y:S01]  /*30d0*/  IMAD.MOV R14, RZ, RZ, -R14 ;  /* 0x000000ffff0e7224 */ /* 0x000fe200078e0a0e */
[----:B------:R-:W-:Y:S01]  /*30e0*/  ISETP.GE.AND P6, PT, R0, RZ, PT ;  /* 0x000000ff0000720c */ /* 0x000fe20003fc6270 */
[----:B------:R-:W-:Y:S01]  /*30f0*/  @!P4 IMAD.IADD R2, R2, 0x1, -R7 ;  /* 0x000000010202c824 */ /* 0x000fe200078e0a07 */
[----:B------:R-:W-:Y:S01]  /*3100*/  ISETP.GE.AND P4, PT, R16, RZ, PT ;  /* 0x000000ff1000720c */ /* 0x000fe20003f86270 */
[----:B------:R-:W-:-:S02]  /*3110*/  IMAD.MOV.U32 R16, RZ, RZ, R19 ;  /* 0x000000ffff107224 */ /* 0x000fc400078e0013 */
[----:B0-----:R-:W-:Y:S02]  /*3120*/  IMAD.MOV.U32 R3, RZ, RZ, R8 ;  /* 0x000000ffff037224 */ /* 0x001fe400078e0008 */
[----:B------:R-:W-:Y:S02]  /*3130*/  @!P5 IMAD.IADD R15, R15, 0x1, -R7 ;  /* 0x000000010f0fd824 */ /* 0x000fe400078e0a07 */
[----:B------:R-:W-:-:S03]  /*3140*/  IMAD.HI.U32 R13, R12, R16, RZ ;  /* 0x000000100c0d7227 */ /* 0x000fc600078e00ff */
[C---:B------:R-:W-:Y:S01]  /*3150*/  ISETP.GT.U32.AND P5, PT, R7.reuse, R15, PT ;  /* 0x0000000f0700720c */ /* 0x040fe20003fa4070 */
[----:B------:R-:W-:Y:S02]  /*3160*/  IMAD.MOV R8, RZ, RZ, -R13 ;  /* 0x000000ffff087224 */ /* 0x000fe400078e0a0d */
[C---:B------:R-:W-:Y:S02]  /*3170*/  IMAD R18, R7.reuse, R14, R18 ;  /* 0x0000000e07127224 */ /* 0x040fe400078e0212 */
[----:B------:R-:W-:Y:S01]  /*3180*/  @!P2 IMAD.MOV R20, RZ, RZ, -R20 ;  /* 0x000000ffff14a224 */ /* 0x000fe200078e0a14 */
[C---:B------:R-:W-:Y:S01]  /*3190*/  ISETP.GT.U32.AND P2, PT, R7.reuse, R2, PT ;  /* 0x000000020700720c */ /* 0x040fe20003f44070 */
[C---:B------:R-:W-:Y:S02]  /*31a0*/  IMAD R16, R7.reuse, R8, R16 ;  /* 0x0000000807107224 */ /* 0x040fe400078e0210 */
[----:B------:R-:W-:Y:S01]  /*31b0*/  IMAD.HI.U32 R0, R12, R17, RZ ;  /* 0x000000110c007227 */ /* 0x000fe200078e00ff */
[----:B------:R0:W-:Y:S03]  /*31c0*/  STL [R1+0x18], R20 ;  /* 0x0000181401007387 */ /* 0x0001e60000100800 */
[----:B------:R-:W-:Y:S01]  /*31d0*/  @!P3 IMAD.MOV R3, RZ, RZ, -R3 ;  /* 0x000000ffff03b224 */ /* 0x000fe200078e0a03 */
[----:B------:R-:W-:Y:S01]  /*31e0*/  ISETP.GT.U32.AND P3, PT, R7, R18, PT ;  /* 0x000000120700720c */ /* 0x000fe20003f64070 */
[--C-:B------:R-:W-:Y:S01]  /*31f0*/  @!P5 IMAD.IADD R15, R15, 0x1, -R7.reuse ;  /* 0x000000010f0fd824 */ /* 0x100fe200078e0a07 */
[----:B------:R-:W-:Y:S01]  /*3200*/  ISETP.GT.U32.AND P5, PT, R7, R16, PT ;  /* 0x000000100700720c */ /* 0x000fe20003fa4070 */
[----:B------:R-:W-:Y:S01]  /*3210*/  IMAD.MOV R0, RZ, RZ, -R0 ;  /* 0x000000ffff007224 */ /* 0x000fe200078e0a00 */
[----:B------:R1:W-:Y:S01]  /*3220*/  STL [R1+0x124], R3 ;  /* 0x0001240301007387 */ /* 0x0003e20000100800 */
[----:B------:R-:W-:Y:S01]  /*3230*/  @!P2 IMAD.IADD R2, R2, 0x1, -R7 ;  /* 0x000000010202a824 */ /* 0x000fe200078e0a07 */
[----:B------:R-:W-:Y:S01]  /*3240*/  ISETP.GE.AND P2, PT, R5, RZ, PT ;  /* 0x000000ff0500720c */ /* 0x000fe20003f46270 */
[----:B------:R-:W-:Y:S01]  /*3250*/  IMAD R17, R7, R0, R17 ;  /* 0x0000000007117224 */ /* 0x000fe200078e0211 */
[C---:B------:R-:W-:Y:S01]  /*3260*/  LOP3.LUT R5, R9.reuse, 0xe6, RZ, 0xfc, !PT ;  /* 0x000000e609057812 */ /* 0x040fe200078efcff */
[----:B------:R-:W-:Y:S01]  /*3270*/  @!P0 IMAD.MOV R11, RZ, RZ, -R11 ;  /* 0x000000ffff0b8224 */ /* 0x000fe200078e0a0b */
[----:B------:R-:W-:Y:S01]  /*3280*/  LOP3.LUT R0, R9, 0xe8, RZ, 0xfc, !PT ;  /* 0x000000e809007812 */ /* 0x000fe200078efcff */
[----:B0-----:R-:W-:Y:S01]  /*3290*/  IMAD.MOV.U32 R20, RZ, RZ, R15 ;  /* 0x000000ffff147224 */ /* 0x001fe200078e000f */
[----:B------:R-:W-:Y:S01]  /*32a0*/  ISETP.GE.AND P0, PT, R6, RZ, PT ;  /* 0x000000ff0600720c */ /* 0x000fe20003f06270 */
[--C-:B------:R-:W-:Y:S01]  /*32b0*/  @!P3 IMAD.IADD R18, R18, 0x1, -R7.reuse ;  /* 0x000000011212b824 */ /* 0x100fe200078e0a07 */
[----:B------:R-:W-:Y:S01]  /*32c0*/  ISETP.GE.AND P3, PT, R4, RZ, PT ;  /* 0x000000ff0400720c */ /* 0x000fe20003f66270 */
[----:B-1----:R-:W-:Y:S01]  /*32d0*/  IMAD.MOV.U32 R3, RZ, RZ, R10 ;  /* 0x000000ffff037224 */ /* 0x002fe200078e000a */
[----:B------:R-:W-:Y:S01]  /*32e0*/  IABS R4, R5 ;  /* 0x0000000500047213 */ /* 0x000fe20000000000 */
[----:B------:R-:W-:Y:S01]  /*32f0*/  @!P5 IMAD.IADD R16, R16, 0x1, -R7 ;  /* 0x000000011010d824 */ /* 0x000fe200078e0a07 */
[----:B------:R-:W-:Y:S01]  /*3300*/  IABS R13, R0 ;  /* 0x00000000000d7213 */ /* 0x000fe20000000000 */
[----:B------:R-:W-:Y:S01]  /*3310*/  @!P6 IMAD.MOV R3, RZ, RZ, -R3 ;  /* 0x000000ffff03e224 */ /* 0x000fe200078e0a03 */
[C---:B------:R-:W-:Y:S01]  /*3320*/  ISETP.GT.U32.AND P6, PT, R7.reuse, R17, PT ;  /* 0x000000110700720c */ /* 0x040fe20003fc4070 */
[----:B------:R-:W-:Y:S01]  /*3330*/  IMAD.HI.U32 R6, R12, R4, RZ ;  /* 0x000000040c067227 */ /* 0x000fe200078e00ff */
[----:B------:R-:W-:Y:S01]  /*3340*/  ISETP.GT.U32.AND P5, PT, R7, R16, PT ;  /* 0x000000100700720c */ /* 0x000fe20003fa4070 */
[----:B------:R0:W-:Y:S01]  /*3350*/  STL [R1+0x128], R11 ;  /* 0x0001280b01007387 */ /* 0x0001e20000100800 */
[----:B------:R-:W-:Y:S01]  /*3360*/  LOP3.LUT R10, R9, 0xe4, RZ, 0xfc, !PT ;  /* 0x000000e4090a7812 */ /* 0x000fe200078efcff */
[----:B------:R-:W-:-:S02]  /*3370*/  IMAD.MOV R6, RZ, RZ, -R6 ;  /* 0x000000ffff067224 */ /* 0x000fc400078e0a06 */
[----:B------:R-:W-:Y:S01]  /*3380*/  IMAD.HI.U32 R8, R12, R13, RZ ;  /* 0x0000000d0c087227 */ /* 0x000fe200078e00ff */
[----:B------:R1:W-:Y:S01]  /*3390*/  STL [R1+0x1a8], R3 ;  /* 0x0001a80301007387 */ /* 0x0003e20000100800 */
[----:B------:R-:W-:Y:S02]  /*33a0*/  IABS R14, R10 ;  /* 0x0000000a000e7213 */ /* 0x000fe40000000000 */
[----:B------:R-:W-:Y:S01]  /*33b0*/  IMAD R4, R7, R6, R4 ;  /* 0x0000000607047224 */ /* 0x000fe200078e0204 */
[----:B------:R-:W-:Y:S01]  /*33c0*/  LOP3.LUT R6, R9, 0xe0, RZ, 0xfc, !PT ;  /* 0x000000e009067812 */ /* 0x000fe200078efcff */
[--C-:B------:R-:W-:Y:S01]  /*33d0*/  @!P6 IMAD.IADD R17, R17, 0x1, -R7.reuse ;  /* 0x000000011111e824 */ /* 0x100fe200078e0a07 */
[C---:B------:R-:W-:Y:S01]  /*33e0*/  ISETP.GT.U32.AND P6, PT, R7.reuse, R18, PT ;  /* 0x000000120700720c */ /* 0x040fe20003fc4070 */
[----:B------:R-:W-:Y:S01]  /*33f0*/  IMAD.MOV R8, RZ, RZ, -R8 ;  /* 0x000000ffff087224 */ /* 0x000fe200078e0a08 */
[----:B0-----:R-:W-:Y:S01]  /*3400*/  IABS R11, R6 ;  /* 0x00000006000b7213 */ /* 0x001fe20000000000 */
[----:B------:R-:W-:Y:S01]  /*3410*/  @!P5 IMAD.IADD R16, R16, 0x1, -R7 ;  /* 0x000000011010d824 */ /* 0x000fe200078e0a07 */
[C---:B------:R-:W-:Y:S01]  /*3420*/  ISETP.GT.U32.AND P5, PT, R7.reuse, R4, PT ;  /* 0x000000040700720c */ /* 0x040fe20003fa4070 */
[----:B------:R-:W-:-:S02]  /*3430*/  IMAD R13, R7, R8, R13 ;  /* 0x00000008070d7224 */ /* 0x000fc400078e020d */
[----:B-1----:R-:W-:Y:S01]  /*3440*/  IMAD.MOV.U32 R3, RZ, RZ, R2 ;  /* 0x000000ffff037224 */ /* 0x002fe200078e0002 */
[----:B------:R-:W-:Y:S01]  /*3450*/  LOP3.LUT R2, R9, 0xe2, RZ, 0xfc, !PT ;  /* 0x000000e209027812 */ /* 0x000fe200078efcff */
[----:B------:R-:W-:Y:S02]  /*3460*/  @!P4 IMAD.MOV R20, RZ, RZ, -R20 ;  /* 0x000000ffff14c224 */ /* 0x000fe400078e0a14 */
[----:B------:R-:W-:Y:S01]  /*3470*/  @!P1 IMAD.MOV R3, RZ, RZ, -R3 ;  /* 0x000000ffff039224 */ /* 0x000fe200078e0a03 */
[C---:B------:R-:W-:Y:S01]  /*3480*/  ISETP.GT.U32.AND P1, PT, R7.reuse, R17, PT ;  /* 0x000000110700720c */ /* 0x040fe20003f24070 */
[----:B------:R-:W-:Y:S01]  /*3490*/  @!P6 IMAD.IADD R18, R18, 0x1, -R7 ;  /* 0x000000011212e824 */ /* 0x000fe200078e0a07 */
[----:B------:R-:W-:Y:S01]  /*34a0*/  ISETP.GT.U32.AND P6, PT, R7, R13, PT ;  /* 0x0000000d0700720c */ /* 0x000fe20003fc4070 */
[----:B------:R-:W-:Y:S01]  /*34b0*/  IMAD.HI.U32 R15, R12, R11, RZ ;  /* 0x0000000b0c0f7227 */ /* 0x000fe200078e00ff */
[----:B------:R0:W-:Y:S01]  /*34c0*/  STL [R1+0x1ac], R3 ;  /* 0x0001ac0301007387 */ /* 0x0001e20000100800 */
[----:B------:R-:W-:-:S02]  /*34d0*/  IABS R8, R2 ;  /* 0x0000000200087213 */ /* 0x000fc40000000000 */
[----:B------:R-:W-:Y:S01]  /*34e0*/  @!P5 IMAD.IADD R4, R4, 0x1, -R7 ;  /* 0x000000010404d824 */ /* 0x000fe200078e0a07 */
[----:B------:R-:W-:Y:S01]  /*34f0*/  STL [R1+0x12c], R20 ;  /* 0x00012c1401007387 */ /* 0x000fe20000100800 */
[----:B------:R-:W-:-:S03]  /*3500*/  IMAD.HI.U32 R19, R12, R14, RZ ;  /* 0x0000000e0c137227 */ /* 0x000fc600078e00ff */
[----:B------:R-:W-:Y:S01]  /*3510*/  ISETP.GT.U32.AND P4, PT, R7, R4, PT ;  /* 0x000000040700720c */ /* 0x000fe20003f84070 */
[--C-:B------:R-:W-:Y:S01]  /*3520*/  @!P1 IMAD.IADD R17, R17, 0x1, -R7.reuse ;  /* 0x0000000111119824 */ /* 0x100fe200078e0a07 */
[----:B------:R-:W-:Y:S01]  /*3530*/  ISETP.GE.AND P1, PT, R0, RZ, PT ;  /* 0x000000ff0000720c */ /* 0x000fe20003f26270 */
[----:B------:R-:W-:Y:S01]  /*3540*/  @!P6 IMAD.IADD R13, R13, 0x1, -R7 ;  /* 0x000000010d0de824 */ /* 0x000fe200078e0a07 */
[----:B------:R-:W-:Y:S01]  /*3550*/  ISETP.GE.AND P6, PT, R5, RZ, PT ;  /* 0x000000ff0500720c */ /* 0x000fe20003fc6270 */
[----:B0-----:R-:W-:Y:S01]  /*3560*/  IMAD.MOV.U32 R3, RZ, RZ, R18 ;  /* 0x000000ffff037224 */ /* 0x001fe200078e0012 */
[----:B------:R-:W-:Y:S01]  /*3570*/  LOP3.LUT R5, R9, 0xde, RZ, 0xfc, !PT ;  /* 0x000000de09057812 */ /* 0x000fe200078efcff */
[----:B------:R-:W-:Y:S01]  /*3580*/  IMAD.MOV R15, RZ, RZ, -R15 ;  /* 0x000000ffff0f7224 */ /* 0x000fe200078e0a0f */
[----:B------:R-:W-:Y:S01]  /*3590*/  ISETP.GT.U32.AND P5, PT, R7, R13, PT ;  /* 0x0000000d0700720c */ /* 0x000fe20003fa4070 */
[----:B------:R-:W-:Y:S02]  /*35a0*/  @!P0 IMAD.MOV R3, RZ, RZ, -R3 ;  /* 0x000000ffff038224 */ /* 0x000fe400078e0a03 */
[----:B------:R-:W-:-:S03]  /*35b0*/  IMAD.HI.U32 R0, R12, R8, RZ ;  /* 0x000000080c007227 */ /* 0x000fc600078e00ff */
[----:B------:R0:W-:Y:S01]  /*35c0*/  STL [R1+0x130], R3 ;  /* 0x0001300301007387 */ /* 0x0001e20000100800 */
[----:B------:R-:W-:Y:S02]  /*35d0*/  IMAD.MOV R19, RZ, RZ, -R19 ;  /* 0x000000ffff137224 */ /* 0x000fe400078e0a13 */
[----:B------:R-:W-:Y:S01]  /*35e0*/  @!P2 IMAD.MOV R17, RZ, RZ, -R17 ;  /* 0x000000ffff11a224 */ /* 0x000fe200078e0a11 */
[----:B------:R-:W-:Y:S01]  /*35f0*/  ISETP.GE.AND P2, PT, R10, RZ, PT ;  /* 0x000000ff0a00720c */ /* 0x000fe20003f46270 */
[C---:B------:R-:W-:Y:S02]  /*3600*/  IMAD R10, R7.reuse, R15, R11 ;  /* 0x0000000f070a7224 */ /* 0x040fe400078e020b */
[----:B------:R-:W-:Y:S01]  /*3610*/  IMAD.MOV R0, RZ, RZ, -R0 ;  /* 0x000000ffff007224 */ /* 0x000fe200078e0a00 */
[----:B------:R-:W-:Y:S01]  /*3620*/  STL [R1+0x140], R17 ;  /* 0x0001401101007387 */ /* 0x000fe20000100800 */
[----:B------:R-:W-:Y:S01]  /*3630*/  IMAD R14, R7, R19, R14 ;  /* 0x00000013070e7224 */ /* 0x000fe200078e020e */
[----:B------:R-:W-:Y:S01]  /*3640*/  LOP3.LUT R19, R9, 0xb4, RZ, 0xfc, !PT ;  /* 0x000000b409137812 */ /* 0x000fe200078efcff */
[----:B0-----:R-:W-:-:S02]  /*3650*/  IMAD.MOV.U32 R3, RZ, RZ, R16 ;  /* 0x000000ffff037224 */ /* 0x001fc400078e0010 */
[----:B------:R-:W-:Y:S01]  /*3660*/  @!P4 IMAD.IADD R4, R4, 0x1, -R7 ;  /* 0x000000010404c824 */ /* 0x000fe200078e0a07 */
[C---:B------:R-:W-:Y:S01]  /*3670*/  ISETP.GT.U32.AND P4, PT, R7.reuse, R10, PT ;  /* 0x0000000a0700720c */ /* 0x040fe20003f84070 */
[C---:B------:R-:W-:Y:S01]  /*3680*/  IMAD R8, R7.reuse, R0, R8 ;  /* 0x0000000007087224 */ /* 0x040fe200078e0208 */
[----:B------:R-:W-:Y:S01]  /*3690*/  ISETP.GT.U32.AND P0, PT, R7, R14, PT ;  /* 0x0000000e0700720c */ /* 0x000fe20003f04070 */
[----:B------:R-:W-:Y:S01]  /*36a0*/  @!P3 IMAD.MOV R3, RZ, RZ, -R3 ;  /* 0x000000ffff03b224 */ /* 0x000fe200078e0a03 */
[----:B------:R-:W-:Y:S01]  /*36b0*/  IABS R0, R5 ;  /* 0x0000000500007213 */ /* 0x000fe20000000000 */
[----:B------:R-:W-:Y:S01]  /*36c0*/  @!P5 IMAD.IADD R13, R13, 0x1, -R7 ;  /* 0x000000010d0dd824 */ /* 0x000fe200078e0a07 */
[----:B------:R-:W-:Y:S02]  /*36d0*/  ISETP.GT.U32.AND P3, PT, R7, R8, PT ;  /* 0x000000080700720c */ /* 0x000fe40003f64070 */
[----:B------:R0:W-:Y:S01]  /*36e0*/  STL [R1+0x198], R3 ;  /* 0x0001980301007387 */ /* 0x0001e20000100800 */
[----:B------:R-:W-:Y:S01]  /*36f0*/  ISETP.GE.AND P5, PT, R2, RZ, PT ;  /* 0x000000ff0200720c */ /* 0x000fe20003fa6270 */
[----:B------:R-:W-:Y:S01]  /*3700*/  IMAD.HI.U32 R11, R12, R0, RZ ;  /* 0x000000000c0b7227 */ /* 0x000fe200078e00ff */
[----:B------:R-:W-:-:S02]  /*3710*/  LOP3.LUT R2, R9, 0xdc, RZ, 0xfc, !PT ;  /* 0x000000dc09027812 */ /* 0x000fc400078efcff */
[----:B------:R-:W-:Y:S01]  /*3720*/  IABS R20, R19 ;  /* 0x0000001300147213 */ /* 0x000fe20000000000 */
[--C-:B------:R-:W-:Y:S02]  /*3730*/  @!P4 IMAD.IADD R10, R10, 0x1, -R7.reuse ;  /* 0x000000010a0ac824 */ /* 0x100fe400078e0a07 */
[----:B------:R-:W-:Y:S01]  /*3740*/  @!P0 IMAD.IADD R14, R14, 0x1, -R7 ;  /* 0x000000010e0e8824 */ /* 0x000fe200078e0a07 */
[----:B------:R-:W-:Y:S01]  /*3750*/  ISETP.GE.AND P0, PT, R6, RZ, PT ;  /* 0x000000ff0600720c */ /* 0x000fe20003f06270 */
[----:B0-----:R-:W-:Y:S01]  /*3760*/  IMAD.MOV.U32 R3, RZ, RZ, R13 ;  /* 0x000000ffff037224 */ /* 0x001fe200078e000d */
[----:B------:R-:W-:Y:S01]  /*3770*/  IABS R13, R2 ;  /* 0x00000002000d7213 */ /* 0x000fe20000000000 */
[----:B------:R-:W-:Y:S01]  /*3780*/  @!P3 IMAD.IADD R8, R8, 0x1, -R7 ;  /* 0x000000010808b824 */ /* 0x000fe200078e0a07 */
[C---:B------:R-:W-:Y:S01]  /*3790*/  ISETP.GT.U32.AND P4, PT, R7.reuse, R10, PT ;  /* 0x0000000a0700720c */ /* 0x040fe20003f84070 */
[----:B------:R-:W-:Y:S01]  /*37a0*/  @!P1 IMAD.MOV R3, RZ, RZ, -R3 ;  /* 0x000000ffff039224 */ /* 0x000fe200078e0a03 */
[C---:B------:R-:W-:Y:S01]  /*37b0*/  ISETP.GT.U32.AND P3, PT, R7.reuse, R14, PT ;  /* 0x0000000e0700720c */ /* 0x040fe20003f64070 */
[----:B------:R-:W-:Y:S01]  /*37c0*/  IMAD.MOV R11, RZ, RZ, -R11 ;  /* 0x000000ffff0b7224 */ /* 0x000fe200078e0a0b */
[----:B------:R-:W-:Y:S01]  /*37d0*/  ISETP.GT.U32.AND P1, PT, R7, R8, PT ;  /* 0x000000080700720c */ /* 0x000fe20003f24070 */
[----:B------:R-:W-:Y:S01]  /*37e0*/  IMAD.HI.U32 R24, R12, R20, RZ ;  /* 0x000000140c187227 */ /* 0x000fe200078e00ff */
[----:B------:R0:W-:Y:S01]  /*37f0*/  STL [R1+0x19c], R3 ;  /* 0x00019c0301007387 */ /* 0x0001e20000100800 */
[----:B------:R-:W-:-:S02]  /*3800*/  LOP3.LUT R6, R9, 0xda, RZ, 0xfc, !PT ;  /* 0x000000da09067812 */ /* 0x000fc400078efcff */
[----:B------:R-:W-:Y:S02]  /*3810*/  IMAD R0, R7, R11, R0 ;  /* 0x0000000b07007224 */ /* 0x000fe400078e0200 */
[----:B------:R-:W-:Y:S01]  /*3820*/  IABS R11, R6 ;  /* 0x00000006000b7213 */ /* 0x000fe20000000000 */
[----:B------:R-:W-:Y:S02]  /*3830*/  IMAD.MOV R24, RZ, RZ, -R24 ;  /* 0x000000ffff187224 */ /* 0x000fe400078e0a18 */
[----:B------:R-:W-:Y:S02]  /*3840*/  @!P4 IMAD.IADD R10, R10, 0x1, -R7 ;  /* 0x000000010a0ac824 */ /* 0x000fe400078e0a07 */
[----:B0-----:R-:W-:Y:S02]  /*3850*/  IMAD.MOV.U32 R3, RZ, RZ, R4 ;  /* 0x000000ffff037224 */ /* 0x001fe400078e0004 */
[----:B------:R-:W-:-:S04]  /*3860*/  IMAD.HI.U32 R4, R12, R13, RZ ;  /* 0x0000000d0c047227 */ /* 0x000fc800078e00ff */
[----:B------:R-:W-:Y:S02]  /*3870*/  IMAD.MOV R4, RZ, RZ, -R4 ;  /* 0x000000ffff047224 */ /* 0x000fe400078e0a04 */
[----:B------:R-:W-:Y:S01]  /*3880*/  @!P3 IMAD.IADD R14, R14, 0x1, -R7 ;  /* 0x000000010e0eb824 */ /* 0x000fe200078e0a07 */
[C---:B------:R-:W-:Y:S01]  /*3890*/  ISETP.GT.U32.AND P3, PT, R7.reuse, R0, PT ;  /* 0x000000000700720c */ /* 0x040fe20003f64070 */
[----:B------:R-:W-:Y:S01]  /*38a0*/  IMAD R13, R7, R4, R13 ;  /* 0x00000004070d7224 */ /* 0x000fe200078e020d */
[----:B------:R-:W-:Y:S01]  /*38b0*/  LOP3.LUT R4, R9, 0xd6, RZ, 0xfc, !PT ;  /* 0x000000d609047812 */ /* 0x000fe200078efcff */
[----:B------:R-:W-:Y:S01]  /*38c0*/  @!P1 IMAD.IADD R8, R8, 0x1, -R7 ;  /* 0x0000000108089824 */ /* 0x000fe200078e0a07 */
[----:B------:R-:W-:Y:S01]  /*38d0*/  ISETP.GE.AND P1, PT, R2, RZ, PT ;  /* 0x000000ff0200720c */ /* 0x000fe20003f26270 */
[----:B------:R-:W-:Y:S01]  /*38e0*/  @!P6 IMAD.MOV R3, RZ, RZ, -R3 ;  /* 0x000000ffff03e224 */ /* 0x000fe200078e0a03 */
[----:B------:R-:W-:Y:S01]  /*38f0*/  ISETP.GT.U32.AND P4, PT, R7, R13, PT ;  /* 0x0000000d0700720c */ /* 0x000fe20003f84070 */
[----:B------:R-:W-:Y:S01]  /*3900*/  IMAD.HI.U32 R16, R12, R11, RZ ;  /* 0x0000000b0c107227 */ /* 0x000fe200078e00ff */
[----:B------:R-:W-:-:S02]  /*3910*/  LOP3.LUT R2, R9, 0xd8, RZ, 0xfc, !PT ;  /* 0x000000d809027812 */ /* 0x000fc400078efcff */
[----:B------:R-:W-:Y:S01]  /*3920*/  ISETP.GE.AND P6, PT, R5, RZ, PT ;  /* 0x000000ff0500720c */ /* 0x000fe20003fc6270 */
[----:B------:R-:W-:Y:S01]  /*3930*/  IMAD.MOV R16, RZ, RZ, -R16 ;  /* 0x000000ffff107224 */ /* 0x000fe200078e0a10 */
[----:B------:R0:W-:Y:S01]  /*3940*/  STL [R1+0x1a4], R3 ;  /* 0x0001a40301007387 */ /* 0x0001e20000100800 */
[----:B------:R-:W-:Y:S01]  /*3950*/  IABS R5, R2 ;  /* 0x0000000200057213 */ /* 0x000fe20000000000 */
[----:B------:R-:W-:Y:S01]  /*3960*/  @!P3 IMAD.IADD R0, R0, 0x1, -R7 ;  /* 0x000000010000b824 */ /* 0x000fe200078e0a07 */
[----:B------:R-:W-:Y:S01]  /*3970*/  ISETP.GE.AND P3, PT, R6, RZ, PT ;  /* 0x000000ff0600720c */ /* 0x000fe20003f66270 */
[----:B------:R-:W-:Y:S01]  /*3980*/  IMAD R11, R7, R16, R11 ;  /* 0x00000010070b7224 */ /* 0x000fe200078e020b */
[----:B------:R-:W-:Y:S01]  /*3990*/  IABS R15, R4 ;  /* 0x00000004000f7213 */ /* 0x000fe20000000000 */
[----:B------:R-:W-:-:S04]  /*39a0*/  IMAD.HI.U32 R6, R12, R5, RZ ;  /* 0x000000050c067227 */ /* 0x000fc800078e00ff */
[----:B------:R-:W-:Y:S02]  /*39b0*/  @!P4 IMAD.IADD R13, R13, 0x1, -R7 ;  /* 0x000000010d0dc824 */ /* 0x000fe400078e0a07 */
[----:B0-----:R-:W-:Y:S02]  /*39c0*/  IMAD.MOV.U32 R3, RZ, RZ, R14 ;  /* 0x000000ffff037224 */ /* 0x001fe400078e000e */
[----:B------:R-:W-:Y:S01]  /*39d0*/  IMAD.MOV.U32 R14, RZ, RZ, R8 ;  /* 0x000000ffff0e7224 */ /* 0x000fe200078e0008 */
[C---:B------:R-:W-:Y:S01]  /*39e0*/  ISETP.GT.U32.AND P4, PT, R7.reuse, R13, PT ;  /* 0x0000000d0700720c */ /* 0x040fe20003f84070 */
[----:B------:R-:W-:Y:S01]  /*39f0*/  @!P2 IMAD.MOV R3, RZ, RZ, -R3 ;  /* 0x000000ffff03a224 */ /* 0x000fe200078e0a03 */
[C---:B------:R-:W-:Y:S01]  /*3a00*/  ISETP.GT.U32.AND P2, PT, R7.reuse, R0, PT ;  /* 0x000000000700720c */ /* 0x040fe20003f44070 */
[----:B------:R-:W-:Y:S01]  /*3a10*/  @!P5 IMAD.MOV R14, RZ, RZ, -R14 ;  /* 0x000000ffff0ed224 */ /* 0x000fe200078e0a0e */
[----:B------:R-:W-:Y:S01]  /*3a20*/  ISETP.GT.U32.AND P5, PT, R7, R11, PT ;  /* 0x0000000b0700720c */ /* 0x000fe20003fa4070 */
[----:B------:R-:W-:Y:S01]  /*3a30*/  IMAD.MOV R6, RZ, RZ, -R6 ;  /* 0x000000ffff067224 */ /* 0x000fe200078e0a06 */
[----:B------:R0:W-:Y:S01]  /*3a40*/  STL [R1+0x1a0], R3 ;  /* 0x0001a00301007387 */ /* 0x0001e20000100800 */
[----:B------:R-:W-:-:S03]  /*3a50*/  IMAD.HI.U32 R8, R12, R15, RZ ;  /* 0x0000000f0c087227 */ /* 0x000fc600078e00ff */
[----:B------:R1:W-:Y:S01]  /*3a60*/  STL [R1+0x174], R14 ;  /* 0x0001740e01007387 */ /* 0x0003e20000100800 */
[----:B------:R-:W-:Y:S02]  /*3a70*/  IMAD R5, R7, R6, R5 ;  /* 0x0000000607057224 */ /* 0x000fe400078e0205 */
[--C-:B------:R-:W-:Y:S02]  /*3a80*/  @!P4 IMAD.IADD R13, R13, 0x1, -R7.reuse ;  /* 0x000000010d0dc824 */ /* 0x100fe400078e0a07 */
[----:B------:R-:W-:Y:S01]  /*3a90*/  IMAD.MOV R8, RZ, RZ, -R8 ;  /* 0x000000ffff087224 */ /* 0x000fe200078e0a08 */
[----:B------:R-:W-:Y:S01]  /*3aa0*/  ISETP.GT.U32.AND P4, PT, R7, R5, PT ;  /* 0x000000050700720c */ /* 0x000fe20003f84070 */
[--C-:B------:R-:W-:Y:S01]  /*3ab0*/  @!P2 IMAD.IADD R0, R0, 0x1, -R7.reuse ;  /* 0x000000010000a824 */ /* 0x100fe200078e0a07 */
[----:B------:R-:W-:Y:S01]  /*3ac0*/  ISETP.GE.AND P2, PT, R4, RZ, PT ;  /* 0x000000ff0400720c */ /* 0x000fe20003f46270 */
[----:B------:R-:W-:Y:S02]  /*3ad0*/  @!P5 IMAD.IADD R11, R11, 0x1, -R7 ;  /* 0x000000010b0bd824 */ /* 0x000fe400078e0a07 */
[----:B0-----:R-:W-:Y:S01]  /*3ae0*/  IMAD.MOV.U32 R3, RZ, RZ, R10 ;  /* 0x000000ffff037224 */ /* 0x001fe200078e000a */
[----:B------:R-:W-:Y:S01]  /*3af0*/  LOP3.LUT R10, R9, 0xd4, RZ, 0xfc, !PT ;  /* 0x000000d4090a7812 */ /* 0x000fe200078efcff */
[C---:B------:R-:W-:Y:S01]  /*3b00*/  IMAD R15, R7.reuse, R8, R15 ;  /* 0x00000008070f7224 */ /* 0x040fe200078e020f */
[----:B------:R-:W-:Y:S01]  /*3b10*/  ISETP.GT.U32.AND P5, PT, R7, R11, PT ;  /* 0x0000000b0700720c */ /* 0x000fe20003fa4070 */
[----:B-1----:R-:W-:Y:S01]  /*3b20*/  IMAD.MOV.U32 R14, RZ, RZ, R0 ;  /* 0x000000ffff0e7224 */ /* 0x002fe200078e0000 */
[----:B------:R-:W-:Y:S01]  /*3b30*/  LOP3.LUT R8, R9, 0xd2, RZ, 0xfc, !PT ;  /* 0x000000d209087812 */ /* 0x000fe200078efcff */
[----:B------:R-:W-:Y:S01]  /*3b40*/  @!P0 IMAD.MOV R3, RZ, RZ, -R3 ;  /* 0x000000ffff038224 */ /* 0x000fe200078e0a03 */
[----:B------:R-:W-:Y:S01]  /*3b50*/  IABS R4, R10 ;  /* 0x0000000a00047213 */ /* 0x000fe20000000000 */
[----:B------:R-:W-:Y:S01]  /*3b60*/  @!P6 IMAD.MOV R14, RZ, RZ, -R14 ;  /* 0x000000ffff0ee224 */ /* 0x000fe200078e0a0e */
[----:B------:R-:W-:Y:S01]  /*3b70*/  ISETP.GT.U32.AND P6, PT, R7, R15, PT ;  /* 0x0000000f0700720c */ /* 0x000fe20003fc4070 */
[--C-:B------:R-:W-:Y:S01]  /*3b80*/  @!P4 IMAD.IADD R5, R5, 0x1, -R7.reuse ;  /* 0x000000010505c824 */ /* 0x100fe200078e0a07 */
[----:B------:R0:W-:Y:S01]  /*3b90*/  STL [R1+0x178], R3 ;  /* 0x0001780301007387 */ /* 0x0001e20000100800 */
[----:B------:R-:W-:Y:S01]  /*3ba0*/  IABS R6, R8 ;  /* 0x0000000800067213 */ /* 0x000fe20000000000 */
[C---:B------:R-:W-:Y:S01]  /*3bb0*/  IMAD R20, R7.reuse, R24, R20 ;  /* 0x0000001807147224 */ /* 0x040fe200078e0214 */
[----:B------:R-:W-:Y:S01]  /*3bc0*/  ISETP.GE.AND P0, PT, R2, RZ, PT ;  /* 0x000000ff0200720c */ /* 0x000fe20003f06270 */
[----:B------:R-:W-:Y:S01]  /*3bd0*/  STL [R1+0x194], R14 ;  /* 0x0001940e01007387 */ /* 0x000fe20000100800 */
[----:B------:R-:W-:Y:S01]  /*3be0*/  ISETP.GT.U32.AND P4, PT, R7, R5, PT ;  /* 0x000000050700720c */ /* 0x000fe20003f84070 */
[----:B------:R-:W-:Y:S01]  /*3bf0*/  @!P5 IMAD.IADD R11, R11, 0x1, -R7 ;  /* 0x000000010b0bd824 */ /* 0x000fe200078e0a07 */
[----:B------:R-:W-:Y:S01]  /*3c00*/  ISETP.GE.AND P5, PT, R8, RZ, PT ;  /* 0x000000ff0800720c */ /* 0x000fe20003fa6270 */
[----:B------:R-:W-:Y:S01]  /*3c10*/  IMAD.HI.U32 R8, R12, R6, RZ ;  /* 0x000000060c087227 */ /* 0x000fe200078e00ff */
[----:B------:R-:W-:-:S02]  /*3c20*/  LOP3.LUT R2, R9, 0xd0, RZ, 0xfc, !PT ;  /* 0x000000d009027812 */ /* 0x000fc400078efcff */
[----:B------:R-:W-:Y:S01]  /*3c30*/  LOP3.LUT R24, R9, 0x20, RZ, 0xfc, !PT ;  /* 0x0000002009187812 */ /* 0x000fe200078efcff */
[----:B0-----:R-:W-:Y:S01]  /*3c40*/  IMAD.MOV.U32 R3, RZ, RZ, R13 ;  /* 0x000000ffff037224 */ /* 0x001fe200078e000d */
[----:B------:R-:W-:Y:S01]  /*3c50*/  IABS R0, R2 ;  /* 0x0000000200007213 */ /* 0x000fe20000000000 */
[----:B------:R-:W-:Y:S02]  /*3c60*/  @!P6 IMAD.IADD R15, R15, 0x1, -R7 ;  /* 0x000000010f0fe824 */ /* 0x000fe400078e0a07 */
[----:B------:R-:W-:Y:S01]  /*3c70*/  @!P1 IMAD.MOV R3, RZ, RZ, -R3 ;  /* 0x000000ffff039224 */ /* 0x000fe200078e0a03 */
[----:B------:R-:W-:Y:S01]  /*3c80*/  ISETP.GE.AND P1, PT, R10, RZ, PT ;  /* 0x000000ff0a00720c */ /* 0x000fe20003f26270 */
[----:B------:R-:W-:Y:S01]  /*3c90*/  IMAD.HI.U32 R13, R12, R4, RZ ;  /* 0x000000040c0d7227 */ /* 0x000fe200078e00ff */
[----:B------:R-:W-:Y:S02]  /*3ca0*/  ISETP.GT.U32.AND P6, PT, R7, R15, PT ;  /* 0x0000000f0700720c */ /* 0x000fe40003fc4070 */
[----:B------:R0:W-:Y:S01]  /*3cb0*/  STL [R1+0x190], R3 ;  /* 0x0001900301007387 */ /* 0x0001e20000100800 */
[----:B------:R-:W-:-:S02]  /*3cc0*/  IMAD.MOV R13, RZ, RZ, -R13 ;  /* 0x000000ffff0d7224 */ /* 0x000fc400078e0a0d */
[----:B------:R-:W-:Y:S02]  /*3cd0*/  IMAD.MOV R8, RZ, RZ, -R8 ;  /* 0x000000ffff087224 */ /* 0x000fe400078e0a08 */
[----:B------:R-:W-:Y:S02]  /*3ce0*/  @!P4 IMAD.IADD R5, R5, 0x1, -R7 ;  /* 0x000000010505c824 */ /* 0x000fe400078e0a07 */
[----:B------:R-:W-:Y:S02]  /*3cf0*/  IMAD R4, R7, R13, R4 ;  /* 0x0000000d07047224 */ /* 0x000fe400078e0204 */
[----:B------:R-:W-:-:S03]  /*3d00*/  IMAD.HI.U32 R10, R12, R0, RZ ;  /* 0x000000000c0a7227 */ /* 0x000fc600078e00ff */
[C---:B------:R-:W-:Y:S01]  /*3d10*/  ISETP.GT.U32.AND P4, PT, R7.reuse, R4, PT ;  /* 0x000000040700720c */ /* 0x040fe20003f84070 */
[----:B0-----:R-:W-:Y:S02]  /*3d20*/  IMAD.MOV.U32 R3, RZ, RZ, R11 ;  /* 0x000000ffff037224 */ /* 0x001fe400078e000b */
[----:B------:R-:W-:Y:S02]  /*3d30*/  IMAD.MOV R10, RZ, RZ, -R10 ;  /* 0x000000ffff0a7224 */ /* 0x000fe400078e0a0a */
[----:B------:R-:W-:Y:S01]  /*3d40*/  @!P3 IMAD.MOV R3, RZ, RZ, -R3 ;  /* 0x000000ffff03b224 */ /* 0x000fe200078e0a03 */
[----:B------:R-:W-:Y:S01]  /*3d50*/  ISETP.GE.AND P3, PT, R2, RZ, PT ;  /* 0x000000ff0200720c */ /* 0x000fe20003f66270 */
[----:B------:R-:W-:Y:S01]  /*3d60*/  IMAD R2, R7, R8, R6 ;  /* 0x0000000807027224 */ /* 0x000fe200078e0206 */
[----:B------:R-:W-:Y:S01]  /*3d70*/  LOP3.LUT R8, R9, 0xc8, RZ, 0xfc, !PT ;  /* 0x000000c809087812 */ /* 0x000fe200078efcff */
[--C-:B------:R-:W-:Y:S01]  /*3d80*/  @!P6 IMAD.IADD R15, R15, 0x1, -R7.reuse ;  /* 0x000000010f0fe824 */ /* 0x100fe200078e0a07 */
[----:B------:R0:W-:Y:S01]  /*3d90*/  STL [R1+0x180], R3 ;  /* 0x0001800301007387 */ /* 0x0001e20000100800 */
[----:B------:R-:W-:Y:S01]  /*3da0*/  IMAD R0, R7, R10, R0 ;  /* 0x0000000a07007224 */ /* 0x000fe200078e0200 */
[----:B------:R-:W-:Y:S01]  /*3db0*/  LOP3.LUT R10, R9, 0xce, RZ, 0xfc, !PT ;  /* 0x000000ce090a7812 */ /* 0x000fe200078efcff */
[----:B------:R-:W-:Y:S01]  /*3dc0*/  @!P4 IMAD.IADD R4, R4, 0x1, -R7 ;  /* 0x000000010404c824 */ /* 0x000fe200078e0a07 */
[----:B------:R-:W-:-:S02]  /*3dd0*/  IABS R14, R8 ;  /* 0x00000008000e7213 */ /* 0x000fc40000000000 */
[----:B------:R-:W-:Y:S02]  /*3de0*/  ISETP.GE.AND P6, PT, R10, RZ, PT ;  /* 0x000000ff0a00720c */ /* 0x000fe40003fc6270 */
[----:B------:R-:W-:Y:S01]  /*3df0*/  ISETP.GT.U32.AND P4, PT, R7, R4, PT ;  /* 0x000000040700720c */ /* 0x000fe20003f84070 */
[----:B0-----:R-:W-:Y:S01]  /*3e00*/  IMAD.MOV.U32 R3, RZ, RZ, R5 ;  /* 0x000000ffff037224 */ /* 0x001fe200078e0005 */
[----:B------:R-:W-:Y:S02]  /*3e10*/  IABS R10, R10 ;  /* 0x0000000a000a7213 */ /* 0x000fe40000000000 */
[----:B------:R-:W-:Y:S01]  /*3e20*/  LOP3.LUT R5, R9, 0xcc, RZ, 0xfc, !PT ;  /* 0x000000cc09057812 */ /* 0x000fe200078efcff */
[----:B------:R-:W-:Y:S01]  /*3e30*/  @!P0 IMAD.MOV R3, RZ, RZ, -R3 ;  /* 0x000000ffff038224 */ /* 0x000fe200078e0a03 */
[----:B------:R-:W-:Y:S02]  /*3e40*/  ISETP.GT.U32.AND P0, PT, R7, R2, PT ;  /* 0x000000020700720c */ /* 0x000fe40003f04070 */
[----:B------:R-:W-:-:S02]  /*3e50*/  IABS R11, R5 ;  /* 0x00000005000b7213 */ /* 0x000fc40000000000 */
[----:B------:R0:W-:Y:S01]  /*3e60*/  STL [R1+0x18c], R3 ;  /* 0x00018c0301007387 */ /* 0x0001e20000100800 */
[----:B------:R-:W-:Y:S02]  /*3e70*/  LOP3.LUT R6, R9, 0xca, RZ, 0xfc, !PT ;  /* 0x000000ca09067812 */ /* 0x000fe400078efcff */
[----:B------:R-:W-:Y:S01]  /*3e80*/  @!P4 IMAD.IADD R4, R4, 0x1, -R7 ;  /* 0x000000010404c824 */ /* 0x000fe200078e0a07 */
[----:B------:R-:W-:Y:S01]  /*3e90*/  ISETP.GE.AND P4, PT, R5, RZ, PT ;  /* 0x000000ff0500720c */ /* 0x000fe20003f86270 */
[----:B------:R-:W-:Y:S01]  /*3ea0*/  IMAD.HI.U32 R16, R12, R11, RZ ;  /* 0x0000000b0c107227 */ /* 0x000fe200078e00ff */
[----:B------:R-:W-:-:S03]  /*3eb0*/  IABS R13, R6 ;  /* 0x00000006000d7213 */ /* 0x000fc60000000000 */
[----:B------:R-:W-:Y:S02]  /*3ec0*/  IMAD.MOV R16, RZ, RZ, -R16 ;  /* 0x000000ffff107224 */ /* 0x000fe400078e0a10 */
[----:B0-----:R-:W-:Y:S02]  /*3ed0*/  IMAD.MOV.U32 R3, RZ, RZ, R15 ;  /* 0x000000ffff037224 */ /* 0x001fe400078e000f */
[----:B------:R-:W-:Y:S02]  /*3ee0*/  @!P0 IMAD.IADD R2, R2, 0x1, -R7 ;  /* 0x0000000102028824 */ /* 0x000fe400078e0a07 */
[----:B------:R-:W-:Y:S01]  /*3ef0*/  @!P2 IMAD.MOV R3, RZ, RZ, -R3 ;  /* 0x000000ffff03a224 */ /* 0x000fe200078e0a03 */
[C---:B------:R-:W-:Y:S01]  /*3f00*/  ISETP.GT.U32.AND P2, PT, R7.reuse, R0, PT ;  /* 0x000000000700720c */ /* 0x040fe20003f44070 */
[----:B------:R-:W-:Y:S01]  /*3f10*/  IMAD.HI.U32 R15, R12, R10, RZ ;  /* 0x0000000a0c0f7227 */ /* 0x000fe200078e00ff */
[----:B------:R-:W-:Y:S02]  /*3f20*/  ISETP.GT.U32.AND P0, PT, R7, R2, PT ;  /* 0x000000020700720c */ /* 0x000fe40003f04070 */
[----:B------:R0:W-:Y:S01]  /*3f30*/  STL [R1+0x17c], R3 ;  /* 0x00017c0301007387 */ /* 0x0001e20000100800 */
[----:B------:R-:W-:-:S02]  /*3f40*/  IMAD.MOV R15, RZ, RZ, -R15 ;  /* 0x000000ffff0f7224 */ /* 0x000fc400078e0a0f */
[----:B------:R-:W-:Y:S01]  /*3f50*/  IMAD.MOV.U32 R18, RZ, RZ, R4 ;  /* 0x000000ffff127224 */ /* 0x000fe200078e0004 */
[----:B------:R-:W-:Y:S01]  /*3f60*/  LOP3.LUT R4, R9, 0xc6, RZ, 0xfc, !PT ;  /* 0x000000c609047812 */ /* 0x000fe200078efcff */
[C---:B------:R-:W-:Y:S02]  /*3f70*/  IMAD R10, R7.reuse, R15, R10 ;  /* 0x0000000f070a7224 */ /* 0x040fe400078e020a */
[C---:B------:R-:W-:Y:S02]  /*3f80*/  IMAD R11, R7.reuse, R16, R11 ;  /* 0x00000010070b7224 */ /* 0x040fe400078e020b */
[--C-:B------:R-:W-:Y:S02]  /*3f90*/  @!P2 IMAD.IADD R0, R0, 0x1, -R7.reuse ;  /* 0x000000010000a824 */ /* 0x100fe400078e0a07 */
[----:B------:R-:W-:Y:S01]  /*3fa0*/  @!P0 IMAD.IADD R2, R2, 0x1, -R7 ;  /* 0x0000000102028824 */ /* 0x000fe200078e0a07 */
[C---:B------:R-:W-:Y:S01]  /*3fb0*/  ISETP.GT.U32.AND P0, PT, R7.reuse, R10, PT ;  /* 0x0000000a0700720c */ /* 0x040fe20003f04070 */
[----:B------:R-:W-:Y:S01]  /*3fc0*/  IMAD.HI.U32 R5, R12, R14, RZ ;  /* 0x0000000e0c057227 */ /* 0x000fe200078e00ff */
[----:B------:R-:W-:-:S03]  /*3fd0*/  ISETP.GT.U32.AND P2, PT, R7, R0, PT ;  /* 0x000000000700720c */ /* 0x000fc60003f44070 */
[----:B0-----:R-:W-:Y:S02]  /*3fe0*/  IMAD.MOV.U32 R3, RZ, RZ, R2 ;  /* 0x000000ffff037224 */ /* 0x001fe400078e0002 */
[----:B------:R-:W-:Y:S01]  /*3ff0*/  @!P1 IMAD.MOV R18, RZ, RZ, -R18 ;  /* 0x000000ffff129224 */ /* 0x000fe200078e0a12 */
[----:B------:R-:W-:Y:S01]  /*4000*/  ISETP.GT.U32.AND P1, PT, R7, R11, PT ;  /* 0x0000000b0700720c */ /* 0x000fe20003f24070 */
[----:B------:R-:W-:Y:S01]  /*4010*/  @!P5 IMAD.MOV R3, RZ, RZ, -R3 ;  /* 0x000000ffff03d224 */ /* 0x000fe200078e0a03 */
[----:B------:R-:W-:Y:S01]  /*4020*/  ISETP.GE.AND P5, PT, R6, RZ, PT ;  /* 0x000000ff0600720c */ /* 0x000fe20003fa6270 */
[----:B------:R-:W-:Y:S01]  /*4030*/  IMAD.MOV R5, RZ, RZ, -R5 ;  /* 0x000000ffff057224 */ /* 0x000fe200078e0a05 */
[----:B------:R-:W-:Y:S01]  /*4040*/  STL [R1+0x16c], R18 ;  /* 0x00016c1201007387 */ /* 0x000fe20000100800 */
[--C-:B------:R-:W-:Y:S01]  /*4050*/  @!P0 IMAD.IADD R10, R10, 0x1, -R7.reuse ;  /* 0x000000010a0a8824 */ /* 0x100fe200078e0a07 */
[----:B------:R-:W-:Y:S01]  /*4060*/  LOP3.LUT R6, R9, 0xc2, RZ, 0xfc, !PT ;  /* 0x000000c209067812 */ /* 0x000fe200078efcff */
[----:B------:R-:W-:Y:S01]  /*4070*/  @!P2 IMAD.IADD R0, R0, 0x1, -R7 ;  /* 0x000000010000a824 */ /* 0x000fe200078e0a07 */
[----:B------:R0:W-:Y:S01]  /*4080*/  STL [R1+0x168], R3 ;  /* 0x0001680301007387 */ /* 0x0001e20000100800 */
[C---:B------:R-:W-:Y:S01]  /*4090*/  IMAD R14, R7.reuse, R5, R14 ;  /* 0x00000005070e7224 */ /* 0x040fe200078e020e */
[----:B------:R-:W-:Y:S01]  /*40a0*/  ISETP.GT.U32.AND P0, PT, R7, R10, PT ;  /* 0x0000000a0700720c */ /* 0x000fe20003f04070 */
[----:B------:R-:W-:Y:S01]  /*40b0*/  IMAD.HI.U32 R17, R12, R13, RZ ;  /* 0x0000000d0c117227 */ /* 0x000fe200078e00ff */
[----:B------:R-:W-:-:S03]  /*40c0*/  LOP3.LUT R5, R9, 0xc4, RZ, 0xfc, !PT ;  /* 0x000000c409057812 */ /* 0x000fc600078efcff */
[----:B------:R-:W-:Y:S01]  /*40d0*/  @!P1 IMAD.IADD R11, R11, 0x1, -R7 ;  /* 0x000000010b0b9824 */ /* 0x000fe200078e0a07 */
[----:B------:R-:W-:Y:S01]  /*40e0*/  IABS R15, R5 ;  /* 0x00000005000f7213 */ /* 0x000fe20000000000 */
[----:B------:R-:W-:Y:S02]  /*40f0*/  IMAD.MOV R17, RZ, RZ, -R17 ;  /* 0x000000ffff117224 */ /* 0x000fe400078e0a11 */
[----:B0-----:R-:W-:Y:S01]  /*4100*/  IMAD.MOV.U32 R3, RZ, RZ, R0 ;  /* 0x000000ffff037224 */ /* 0x001fe200078e0000 */
[C---:B------:R-:W-:Y:S01]  /*4110*/  ISETP.GT.U32.AND P1, PT, R7.reuse, R11, PT ;  /* 0x0000000b0700720c */ /* 0x040fe20003f24070 */
[C---:B------:R-:W-:Y:S01]  /*4120*/  IMAD R2, R7.reuse, R17, R13 ;  /* 0x0000001107027224 */ /* 0x040fe200078e020d */
[----:B------:R-:W-:Y:S01]  /*4130*/  IABS R13, R4 ;  /* 0x00000004000d7213 */ /* 0x000fe20000000000 */
[----:B------:R-:W-:Y:S01]  /*4140*/  @!P3 IMAD.MOV R3, RZ, RZ, -R3 ;  /* 0x000000ffff03b224 */ /* 0x000fe200078e0a03 */
[C---:B------:R-:W-:Y:S01]  /*4150*/  ISETP.GT.U32.AND P3, PT, R7.reuse, R14, PT ;  /* 0x0000000e0700720c */ /* 0x040fe20003f64070 */
[----:B------:R-:W-:Y:S01]  /*4160*/  @!P0 IMAD.IADD R10, R10, 0x1, -R7 ;  /* 0x000000010a0a8824 */ /* 0x000fe200078e0a07 */
[----:B------:R-:W-:Y:S01]  /*4170*/  ISETP.GT.U32.AND P2, PT, R7, R2, PT ;  /* 0x000000020700720c */ /* 0x000fe20003f44070 */
[----:B------:R-:W-:Y:S01]  /*4180*/  IMAD.HI.U32 R16, R12, R13, RZ ;  /* 0x0000000d0c107227 */ /* 0x000fe200078e00ff */
[----:B------:R-:W-:Y:S01]  /*4190*/  ISETP.GE.AND P0, PT, R8, RZ, PT ;  /* 0x000000ff0800720c */ /* 0x000fe20003f06270 */
[----:B------:R0:W-:Y:S01]  /*41a0*/  STL [R1+0x164], R3 ;  /* 0x0001640301007387 */ /* 0x0001e20000100800 */
[----:B------:R-:W-:Y:S01]  /*41b0*/  IABS R0, R6 ;  /* 0x0000000600007213 */ /* 0x000fe20000000000 */
[----:B------:R-:W-:-:S04]  /*41c0*/  IMAD.HI.U32 R8, R12, R15, RZ ;  /* 0x0000000f0c087227 */ /* 0x000fc800078e00ff */
[--C-:B------:R-:W-:Y:S02]  /*41d0*/  @!P1 IMAD.IADD R11, R11, 0x1, -R7.reuse ;  /* 0x000000010b0b9824 */ /* 0x100fe400078e0a07 */
[----:B------:R-:W-:Y:S02]  /*41e0*/  @!P3 IMAD.IADD R14, R14, 0x1, -R7 ;  /* 0x000000010e0eb824 */ /* 0x000fe400078e0a07 */
[----:B------:R-:W-:Y:S02]  /*41f0*/  IMAD.MOV R16, RZ, RZ, -R16 ;  /* 0x000000ffff107224 */ /* 0x000fe400078e0a10 */
[----:B------:R-:W-:Y:S01]  /*4200*/  IMAD.MOV R8, RZ, RZ, -R8 ;  /* 0x000000ffff087224 */ /* 0x000fe200078e0a08 */
[C---:B------:R-:W-:Y:S01]  /*4210*/  ISETP.GT.U32.AND P3, PT, R7.reuse, R14, PT ;  /* 0x0000000e0700720c */ /* 0x040fe20003f64070 */
[----:B0-----:R-:W-:Y:S02]  /*4220*/  IMAD.MOV.U32 R3, RZ, RZ, R11 ;  /* 0x000000ffff037224 */ /* 0x001fe400078e000b */
[----:B------:R-:W-:-:S02]  /*4230*/  IMAD R13, R7, R16, R13 ;  /* 0x00000010070d7224 */ /* 0x000fc400078e020d */
[C---:B------:R-:W-:Y:S02]  /*4240*/  IMAD R11, R7.reuse, R8, R15 ;  /* 0x00000008070b7224 */ /* 0x040fe400078e020f */
[----:B------:R-:W-:Y:S01]  /*4250*/  @!P2 IMAD.IADD R2, R2, 0x1, -R7 ;  /* 0x000000010202a824 */ /* 0x000fe200078e0a07 */
[C---:B------:R-:W-:Y:S01]  /*4260*/  ISETP.GT.U32.AND P1, PT, R7.reuse, R13, PT ;  /* 0x0000000d0700720c */ /* 0x040fe20003f24070 */
[----:B------:R-:W-:Y:S02]  /*4270*/  IMAD.MOV.U32 R17, RZ, RZ, R10 ;  /* 0x000000ffff117224 */ /* 0x000fe400078e000a */
[----:B------:R-:W-:Y:S01]  /*4280*/  IMAD.HI.U32 R10, R12, R0, RZ ;  /* 0x000000000c0a7227 */ /* 0x000fe200078e00ff */
[----:B------:R-:W-:-:S03]  /*4290*/  ISETP.GT.U32.AND P2, PT, R7, R2, PT ;  /* 0x000000020700720c */ /* 0x000fc60003f44070 */
[----:B------:R-:W-:Y:S01]  /*42a0*/  @!P3 IMAD.IADD R14, R14, 0x1, -R7 ;  /* 0x000000010e0eb824 */ /* 0x000fe200078e0a07 */
[C---:B------:R-:W-:Y:S01]  /*42b0*/  ISETP.GT.U32.AND P3, PT, R7.reuse, R11, PT ;  /* 0x0000000b0700720c */ /* 0x040fe20003f64070 */
[----:B------:R-:W-:Y:S02]  /*42c0*/  IMAD.MOV R10, RZ, RZ, -R10 ;  /* 0x000000ffff0a7224 */ /* 0x000fe400078e0a0a */
[----:B------:R-:W-:Y:S01]  /*42d0*/  @!P6 IMAD.MOV R17, RZ, RZ, -R17 ;  /* 0x000000ffff11e224 */ /* 0x000fe200078e0a11 */
[----:B------:R-:W-:Y:S01]  /*42e0*/  ISETP.GE.AND P6, PT, R4, RZ, PT ;  /* 0x000000ff0400720c */ /* 0x000fe20003fc6270 */
[----:B------:R-:W-:Y:S01]  /*42f0*/  IMAD R10, R7, R10, R0 ;  /* 0x0000000a070a7224 */ /* 0x000fe200078e0200 */
[----:B------:R-:W-:Y:S01]  /*4300*/  LOP3.LUT R0, R9, 0xc0, RZ, 0xfc, !PT ;  /* 0x000000c009007812 */ /* 0x000fe200078efcff */
[--C-:B------:R-:W-:Y:S01]  /*4310*/  @!P1 IMAD.IADD R13, R13, 0x1, -R7.reuse ;  /* 0x000000010d0d9824 */ /* 0x100fe200078e0a07 */
[----:B------:R0:W-:Y:S01]  /*4320*/  STL [R1+0x160], R17 ;  /* 0x0001601101007387 */ /* 0x0001e20000100800 */
[----:B------:R-:W-:Y:S01]  /*4330*/  @!P2 IMAD.IADD R2, R2, 0x1, -R7 ;  /* 0x000000010202a824 */ /* 0x000fe200078e0a07 */
[----:B------:R-:W-:Y:S01]  /*4340*/  ISETP.GE.AND P2, PT, R6, RZ, PT ;  /* 0x000000ff0600720c */ /* 0x000fe20003f46270 */
[----:B------:R-:W-:Y:S01]  /*4350*/  @!P4 IMAD.MOV R3, RZ, RZ, -R3 ;  /* 0x000000ffff03c224 */ /* 0x000fe200078e0a03 */
[----:B------:R-:W-:Y:S01]  /*4360*/  ISETP.GT.U32.AND P1, PT, R7, R13, PT ;  /* 0x0000000d0700720c */ /* 0x000fe20003f24070 */
[----:B------:R-:W-:Y:S01]  /*4370*/  @!P3 IMAD.IADD R11, R11, 0x1, -R7 ;  /* 0x000000010b0bb824 */ /* 0x000fe200078e0a07 */
[----:B------:R-:W-:Y:S01]  /*4380*/  ISETP.GE.AND P4, PT, R5, RZ, PT ;  /* 0x000000ff0500720c */ /* 0x000fe20003f86270 */
[----:B------:R-:W-:Y:S01]  /*4390*/  IMAD.MOV.U32 R4, RZ, RZ, R2 ;  /* 0x000000ffff047224 */ /* 0x000fe200078e0002 */
[----:B------:R-:W-:Y:S01]  /*43a0*/  LOP3.LUT R2, R9, 0xbe, RZ, 0xfc, !PT ;  /* 0x000000be09027812 */ /* 0x000fe200078efcff */
[----:B------:R1:W-:Y:S01]  /*43b0*/  STL [R1+0x144], R3 ;  /* 0x0001440301007387 */ /* 0x0003e20000100800 */
[----:B0-----:R-:W-:Y:S01]  /*43c0*/  IABS R17, R0 ;  /* 0x0000000000117213 */ /* 0x001fe20000000000 */
[----:B------:R-:W-:Y:S01]  /*43d0*/  @!P5 IMAD.MOV R4, RZ, RZ, -R4 ;  /* 0x000000ffff04d224 */ /* 0x000fe200078e0a04 */
[----:B------:R-:W-:-:S02]  /*43e0*/  ISETP.GT.U32.AND P3, PT, R7, R11, PT ;  /* 0x0000000b0700720c */ /* 0x000fc40003f64070 */
[----:B------:R-:W-:Y:S01]  /*43f0*/  IABS R8, R2 ;  /* 0x0000000200087213 */ /* 0x000fe20000000000 */
[----:B------:R-:W-:Y:S01]  /*4400*/  IMAD.HI.U32 R6, R12, R17, RZ ;  /* 0x000000110c067227 */ /* 0x000fe200078e00ff */
[----:B------:R-:W-:Y:S01]  /*4410*/  ISETP.GE.AND P5, PT, R0, RZ, PT ;  /* 0x000000ff0000720c */ /* 0x000fe20003fa6270 */
[----:B------:R0:W-:Y:S01]  /*4420*/  STL [R1+0x154], R4 ;  /* 0x0001540401007387 */ /* 0x0001e20000100800 */
[C---:B------:R-:W-:Y:S01]  /*4430*/  LOP3.LUT R0, R9.reuse, 0xbc, RZ, 0xfc, !PT ;  /* 0x000000bc09007812 */ /* 0x040fe200078efcff */
[----:B-1----:R-:W-:Y:S01]  /*4440*/  IMAD.MOV.U32 R3, RZ, RZ, R14 ;  /* 0x000000ffff037224 */ /* 0x002fe200078e000e */
[----:B------:R-:W-:Y:S01]  /*4450*/  LOP3.LUT R5, R9, 0xba, RZ, 0xfc, !PT ;  /* 0x000000ba09057812 */ /* 0x000fe200078efcff */
[----:B------:R-:W-:Y:S02]  /*4460*/  IMAD.MOV R6, RZ, RZ, -R6 ;  /* 0x000000ffff067224 */ /* 0x000fe400078e0a06 */
[----:B------:R-:W-:Y:S01]  /*4470*/  @!P0 IMAD.MOV R3, RZ, RZ, -R3 ;  /* 0x000000ffff038224 */ /* 0x000fe200078e0a03 */
[----:B------:R-:W-:Y:S01]  /*4480*/  ISETP.GE.AND P0, PT, R2, RZ, PT ;  /* 0x000000ff0200720c */ /* 0x000fe20003f06270 */
[----:B------:R-:W-:Y:S01]  /*4490*/  IMAD R17, R7, R6, R17 ;  /* 0x0000000607117224 */ /* 0x000fe200078e0211 */
[----:B------:R-:W-:Y:S01]  /*44a0*/  IABS R15, R5 ;  /* 0x00000005000f7213 */ /* 0x000fe20000000000 */
[----:B------:R-:W-:Y:S01]  /*44b0*/  IMAD.HI.U32 R2, R12, R8, RZ ;  /* 0x000000080c027227 */ /* 0x000fe200078e00ff */
[----:B0-----:R-:W-:Y:S01]  /*44c0*/  IABS R4, R0 ;  /* 0x0000000000047213 */ /* 0x001fe20000000000 */
[----:B------:R0:W-:Y:S02]  /*44d0*/  STL [R1+0x15c], R3 ;  /* 0x00015c0301007387 */ /* 0x0001e40000100800 */
[--C-:B------:R-:W-:Y:S01]  /*44e0*/  @!P1 IMAD.IADD R13, R13, 0x1, -R7.reuse ;  /* 0x000000010d0d9824 */ /* 0x100fe200078e0a07 */
[----:B------:R-:W-:Y:S01]  /*44f0*/  ISETP.GT.U32.AND P1, PT, R7, R10, PT ;  /* 0x0000000a0700720c */ /* 0x000fe20003f24070 */
[----:B------:R-:W-:Y:S01]  /*4500*/  @!P3 IMAD.IADD R11, R11, 0x1, -R7 ;  /* 0x000000010b0bb824 */ /* 0x000fe200078e0a07 */
[----:B------:R-:W-:Y:S01]  /*4510*/  ISETP.GT.U32.AND P3, PT, R7, R17, PT ;  /* 0x000000110700720c */ /* 0x000fe20003f64070 */
[----:B------:R-:W-:-:S02]  /*4520*/  IMAD.MOV R2, RZ, RZ, -R2 ;  /* 0x000000ffff027224 */ /* 0x000fc400078e0a02 */
[----:B------:R-:W-:Y:S02]  /*4530*/  IMAD.MOV.U32 R14, RZ, RZ, R13 ;  /* 0x000000ffff0e7224 */ /* 0x000fe400078e000d */
[C---:B------:R-:W-:Y:S02]  /*4540*/  IMAD R8, R7.reuse, R2, R8 ;  /* 0x0000000207087224 */ /* 0x040fe400078e0208 */
[----:B------:R-:W-:Y:S02]  /*4550*/  @!P6 IMAD.MOV R14, RZ, RZ, -R14 ;  /* 0x000000ffff0ee224 */ /* 0x000fe400078e0a0e */
[----:B------:R-:W-:Y:S01]  /*4560*/  IMAD.HI.U32 R6, R12, R4, RZ ;  /* 0x000000040c067227 */ /* 0x000fe200078e00ff */
[----:B------:R-:W-:Y:S02]  /*4570*/  ISETP.GT.U32.AND P6, PT, R7, R8, PT ;  /* 0x000000080700720c */ /* 0x000fe40003fc4070 */
[----:B------:R1:W-:Y:S01]  /*4580*/  STL [R1+0x148], R14 ;  /* 0x0001480e01007387 */ /* 0x0003e20000100800 */
[----:B------:R-:W-:-:S02]  /*4590*/  @!P1 IMAD.IADD R10, R10, 0x1, -R7 ;  /* 0x000000010a0a9824 */ /* 0x000fc400078e0a07 */
[----:B------:R-:W-:Y:S02]  /*45a0*/  @!P3 IMAD.IADD R17, R17, 0x1, -R7 ;  /* 0x000000011111b824 */ /* 0x000fe400078e0a07 */
[----:B0-----:R-:W-:Y:S01]  /*45b0*/  IMAD.MOV.U32 R3, RZ, RZ, R11 ;  /* 0x000000ffff037224 */ /* 0x001fe200078e000b */
[C---:B------:R-:W-:Y:S01]  /*45c0*/  ISETP.GT.U32.AND P1, PT, R7.reuse, R10, PT ;  /* 0x0000000a0700720c */ /* 0x040fe20003f24070 */
[----:B------:R-:W-:Y:S01]  /*45d0*/  IMAD.MOV R6, RZ, RZ, -R6 ;  /* 0x000000ffff067224 */ /* 0x000fe200078e0a06 */
[----:B------:R-:W-:Y:S01]  /*45e0*/  ISETP.GT.U32.AND P3, PT, R7, R17, PT ;  /* 0x000000110700720c */ /* 0x000fe20003f64070 */
[----:B------:R-:W-:Y:S01]  /*45f0*/  @!P4 IMAD.MOV R3, RZ, RZ, -R3 ;  /* 0x000000ffff03c224 */ /* 0x000fe200078e0a03 */
[----:B------:R-:W-:Y:S01]  /*4600*/  LOP3.LUT R11, R9, 0xb8, RZ, 0xfc, !PT ;  /* 0x000000b8090b7812 */ /* 0x000fe200078efcff */
[--C-:B------:R-:W-:Y:S01]  /*4610*/  @!P6 IMAD.IADD R8, R8, 0x1, -R7.reuse ;  /* 0x000000010808e824 */ /* 0x100fe200078e0a07 */
[----:B------:R-:W-:Y:S01]  /*4620*/  ISETP.GE.AND P4, PT, R0, RZ, PT ;  /* 0x000000ff0000720c */ /* 0x000fe20003f86270 */
[C---:B------:R-:W-:Y:S01]  /*4630*/  IMAD R0, R7.reuse, R6, R4 ;  /* 0x0000000607007224 */ /* 0x040fe200078e0204 */
[----:B------:R-:W-:Y:S01]  /*4640*/  IABS R13, R11 ;  /* 0x0000000b000d7213 */ /* 0x000fe20000000000 */
[----:B------:R-:W-:Y:S01]  /*4650*/  IMAD.HI.U32 R2, R12, R15, RZ ;  /* 0x0000000f0c027227 */ /* 0x000fe200078e00ff */
[----:B------:R-:W-:Y:S01]  /*4660*/  ISETP.GT.U32.AND P6, PT, R7, R8, PT ;  /* 0x000000080700720c */ /* 0x000fe20003fc4070 */
[----:B------:R0:W-:Y:S01]  /*4670*/  STL [R1+0x14c], R3 ;  /* 0x00014c0301007387 */ /* 0x0001e20000100800 */
[----:B------:R-:W-:Y:S01]  /*4680*/  LOP3.LUT R4, R9, 0xb6, RZ, 0xfc, !PT ;  /* 0x000000b609047812 */ /* 0x000fe200078efcff */
[--C-:B------:R-:W-:Y:S01]  /*4690*/  @!P1 IMAD.IADD R10, R10, 0x1, -R7.reuse ;  /* 0x000000010a0a9824 */ /* 0x100fe200078e0a07 */
[----:B------:R-:W-:Y:S01]  /*46a0*/  ISETP.GE.AND P1, PT, R5, RZ, PT ;  /* 0x000000ff0500720c */ /* 0x000fe20003f26270 */
[----:B------:R-:W-:Y:S01]  /*46b0*/  @!P3 IMAD.IADD R17, R17, 0x1, -R7 ;  /* 0x000000011111b824 */ /* 0x000fe200078e0a07 */
[----:B------:R-:W-:Y:S01]  /*46c0*/  ISETP.GT.U32.AND P3, PT, R7, R0, PT ;  /* 0x000000000700720c */ /* 0x000fe20003f64070 */
[----:B------:R-:W-:Y:S01]  /*46d0*/  IMAD.MOV R2, RZ, RZ, -R2 ;  /* 0x000000ffff027224 */ /* 0x000fe200078e0a02 */
[----:B------:R-:W-:Y:S01]  /*46e0*/  IABS R22, R4 ;  /* 0x0000000400167213 */ /* 0x000fe20000000000 */
[----:B------:R-:W-:Y:S01]  /*46f0*/  IMAD.HI.U32 R5, R12, R13, RZ ;  /* 0x0000000d0c057227 */ /* 0x000fe200078e00ff */
[----:B-1----:R-:W-:-:S03]  /*4700*/  LOP3.LUT R14, R9, 0xb2, RZ, 0xfc, !PT ;  /* 0x000000b2090e7812 */ /* 0x002fc600078efcff */
[----:B------:R-:W-:Y:S01]  /*4710*/  IMAD R15, R7, R2, R15 ;  /* 0x00000002070f7224 */ /* 0x000fe200078e020f */
[----:B------:R-:W-:Y:S01]  /*4720*/  IABS R6, R14 ;  /* 0x0000000e00067213 */ /* 0x000fe20000000000 */
[----:B------:R-:W-:Y:S01]  /*4730*/  IMAD.MOV R5, RZ, RZ, -R5 ;  /* 0x000000ffff057224 */ /* 0x000fe200078e0a05 */
[----:B------:R-:W-:Y:S01]  /*4740*/  LOP3.LUT R2, R9, 0xb0, RZ, 0xfc, !PT ;  /* 0x000000b009027812 */ /* 0x000fe200078efcff */
[----:B------:R-:W-:Y:S01]  /*4750*/  @!P6 IMAD.IADD R8, R8, 0x1, -R7 ;  /* 0x000000010808e824 */ /* 0x000fe200078e0a07 */
[C---:B------:R-:W-:Y:S01]  /*4760*/  ISETP.GT.U32.AND P6, PT, R7.reuse, R15, PT ;  /* 0x0000000f0700720c */ /* 0x040fe20003fc4070 */
[----:B------:R-:W-:Y:S01]  /*4770*/  IMAD R13, R7, R5, R13 ;  /* 0x00000005070d7224 */ /* 0x000fe200078e020d */
[----:B------:R-:W-:Y:S01]  /*4780*/  IABS R16, R2 ;  /* 0x0000000200107213 */ /* 0x000fe20000000000 */
[----:B------:R-:W-:-:S04]  /*4790*/  IMAD.HI.U32 R21, R12, R22, RZ ;  /* 0x000000160c157227 */ /* 0x000fc800078e00ff */
[----:B------:R-:W-:Y:S01]  /*47a0*/  @!P3 IMAD.IADD R0, R0, 0x1, -R7 ;  /* 0x000000010000b824 */ /* 0x000fe200078e0a07 */
[----:B------:R-:W-:Y:S01]  /*47b0*/  ISETP.GT.U32.AND P3, PT, R7, R13, PT ;  /* 0x0000000d0700720c */ /* 0x000fe20003f64070 */
[----:B------:R-:W-:Y:S02]  /*47c0*/  IMAD.MOV R21, RZ, RZ, -R21 ;  /* 0x000000ffff157224 */ /* 0x000fe400078e0a15 */
[----:B0-----:R-:W-:Y:S01]  /*47d0*/  IMAD.MOV.U32 R3, RZ, RZ, R10 ;  /* 0x000000ffff037224 */ /* 0x001fe200078e000a */
[----:B------:R-:W-:Y:S01]  /*47e0*/  LOP3.LUT R10, R9, 0xac, RZ, 0xfc, !PT ;  /* 0x000000ac090a7812 */ /* 0x000fe200078efcff */
[----:B------:R-:W-:Y:S02]  /*47f0*/  IMAD R21, R7, R21, R22 ;  /* 0x0000001507157224 */ /* 0x000fe400078e0216 */
[----:B------:R-:W-:Y:S02]  /*4800*/  @!P2 IMAD.MOV R3, RZ, RZ, -R3 ;  /* 0x000000ffff03a224 */ /* 0x000fe400078e0a03 */
[--C-:B------:R-:W-:Y:S01]  /*4810*/  @!P6 IMAD.IADD R15, R15, 0x1, -R7.reuse ;  /* 0x000000010f0fe824 */ /* 0x100fe200078e0a07 */
[C---:B------:R-:W-:Y:S01]  /*4820*/  ISETP.GT.U32.AND P6, PT, R7.reuse, R21, PT ;  /* 0x000000150700720c */ /* 0x040fe20003fc4070 */
[----:B------:R-:W-:Y:S01]  /*4830*/  IMAD.HI.U32 R18, R12, R6, RZ ;  /* 0x000000060c127227 */ /* 0x000fe200078e00ff */
[----:B------:R0:W-:Y:S02]  /*4840*/  STL [R1+0x13c], R3 ;  /* 0x00013c0301007387 */ /* 0x0001e40000100800 */
[----:B------:R-:W-:Y:S01]  /*4850*/  ISETP.GT.U32.AND P2, PT, R7, R15, PT ;  /* 0x0000000f0700720c */ /* 0x000fe20003f44070 */
[----:B------:R-:W-:Y:S01]  /*4860*/  @!P3 IMAD.IADD R13, R13, 0x1, -R7 ;  /* 0x000000010d0db824 */ /* 0x000fe200078e0a07 */
[----:B------:R-:W-:Y:S01]  /*4870*/  ISETP.GT.U32.AND P3, PT, R7, R0, PT ;  /* 0x000000000700720c */ /* 0x000fe20003f64070 */
[----:B------:R-:W-:-:S02]  /*4880*/  IMAD.MOV R18, RZ, RZ, -R18 ;  /* 0x000000ffff127224 */ /* 0x000fc400078e0a12 */
[----:B------:R-:W-:-:S04]  /*4890*/  IMAD.HI.U32 R5, R12, R16, RZ ;  /* 0x000000100c057227 */ /* 0x000fc800078e00ff */
[----:B0-----:R-:W-:Y:S01]  /*48a0*/  IMAD.MOV.U32 R3, RZ, RZ, R17 ;  /* 0x000000ffff037224 */ /* 0x001fe200078e0011 */
[----:B------:R-:W-:Y:S01]  /*48b0*/  IABS R17, R10 ;  /* 0x0000000a00117213 */ /* 0x000fe20000000000 */
[----:B------:R-:W-:Y:S01]  /*48c0*/  IMAD R6, R7, R18, R6 ;  /* 0x0000001207067224 */ /* 0x000fe200078e0206 */
[----:B------:R-:W-:Y:S01]  /*48d0*/  LOP3.LUT R18, R9, 0xae, RZ, 0xfc, !PT ;  /* 0x000000ae09127812 */ /* 0x000fe200078efcff */
[----:B------:R-:W-:Y:S02]  /*48e0*/  @!P5 IMAD.MOV R3, RZ, RZ, -R3 ;  /* 0x000000ffff03d224 */ /* 0x000fe400078e0a03 */
[--C-:B------:R-:W-:Y:S01]  /*48f0*/  @!P6 IMAD.IADD R21, R21, 0x1, -R7.reuse ;  /* 0x000000011515e824 */ /* 0x100fe200078e0a07 */
[C---:B------:R-:W-:Y:S01]  /*4900*/  ISETP.GT.U32.AND P6, PT, R7.reuse, R13, PT ;  /* 0x0000000d0700720c */ /* 0x040fe20003fc4070 */
[----:B------:R-:W-:Y:S01]  /*4910*/  @!P3 IMAD.IADD R0, R0, 0x1, -R7 ;  /* 0x000000010000b824 */ /* 0x000fe200078e0a07 */
[----:B------:R0:W-:Y:S01]  /*4920*/  STL [R1+0x138], R3 ;  /* 0x0001380301007387 */ /* 0x0001e20000100800 */
[C---:B------:R-:W-:Y:S01]  /*4930*/  ISETP.GT.U32.AND P3, PT, R7.reuse, R6, PT ;  /* 0x000000060700720c */ /* 0x040fe20003f64070 */
[----:B------:R-:W-:Y:S01]  /*4940*/  IMAD.MOV R5, RZ, RZ, -R5 ;  /* 0x000000ffff057224 */ /* 0x000fe200078e0a05 */
[----:B------:R-:W-:Y:S01]  /*4950*/  ISETP.GT.U32.AND P5, PT, R7, R21, PT ;  /* 0x000000150700720c */ /* 0x000fe20003fa4070 */
[----:B------:R-:W-:Y:S01]  /*4960*/  @!P2 IMAD.IADD R15, R15, 0x1, -R7 ;  /* 0x000000010f0fa824 */ /* 0x000fe200078e0a07 */
[----:B------:R-:W-:Y:S01]  /*4970*/  ISETP.GE.AND P2, PT, R11, RZ, PT ;  /* 0x000000ff0b00720c */ /* 0x000fe20003f46270 */
[----:B------:R-:W-:Y:S01]  /*4980*/  IMAD R5, R7, R5, R16 ;  /* 0x0000000507057224 */ /* 0x000fe200078e0210 */
[----:B------:R-:W-:Y:S01]  /*4990*/  IABS R16, R18 ;  /* 0x0000001200107213 */ /* 0x000fe20000000000 */
[----:B------:R-:W-:Y:S01]  /*49a0*/  IMAD.MOV.U32 R22, RZ, RZ, R0 ;  /* 0x000000ffff167224 */ /* 0x000fe200078e0000 */
[----:B------:R-:W-:Y:S01]  /*49b0*/  LOP3.LUT R0, R9, 0xaa, RZ, 0xfc, !PT ;  /* 0x000000aa09007812 */ /* 0x000fe200078efcff */
[----:B0-----:R-:W-:-:S02]  /*49c0*/  IMAD.MOV.U32 R3, RZ, RZ, R8 ;  /* 0x000000ffff037224 */ /* 0x001fc400078e0008 */
[----:B------:R-:W-:Y:S01]  /*49d0*/  @!P6 IMAD.IADD R13, R13, 0x1, -R7 ;  /* 0x000000010d0de824 */ /* 0x000fe200078e0a07 */
[C---:B------:R-:W-:Y:S01]  /*49e0*/  ISETP.GT.U32.AND P6, PT, R7.reuse, R5, PT ;  /* 0x000000050700720c */ /* 0x040fe20003fc4070 */
[----:B------:R-:W-:Y:S01]  /*49f0*/  @!P0 IMAD.MOV R3, RZ, RZ, -R3 ;  /* 0x000000ffff038224 */ /* 0x000fe200078e0a03 */
[----:B------:R-:W-:Y:S01]  /*4a00*/  ISETP.GT.U32.AND P0, PT, R7, R20, PT ;  /* 0x000000140700720c */ /* 0x000fe20003f04070 */
[--C-:B------:R-:W-:Y:S01]  /*4a10*/  @!P3 IMAD.IADD R6, R6, 0x1, -R7.reuse ;  /* 0x000000010606b824 */ /* 0x100fe200078e0a07 */
[----:B------:R-:W-:Y:S01]  /*4a20*/  ISETP.GE.AND P3, PT, R14, RZ, PT ;  /* 0x000000ff0e00720c */ /* 0x000fe20003f66270 */
[----:B------:R-:W-:Y:S01]  /*4a30*/  @!P5 IMAD.IADD R21, R21, 0x1, -R7 ;  /* 0x000000011515d824 */ /* 0x000fe200078e0a07 */
[----:B------:R0:W-:Y:S01]  /*4a40*/  STL [R1+0x134], R3 ;  /* 0x0001340301007387 */ /* 0x0001e20000100800 */
[----:B------:R-:W-:Y:S01]  /*4a50*/  @!P4 IMAD.MOV R22, RZ, RZ, -R22 ;  /* 0x000000ffff16c224 */ /* 0x000fe200078e0a16 */
[----:B------:R-:W-:Y:S01]  /*4a60*/  ISETP.GE.AND P5, PT, R4, RZ, PT ;  /* 0x000000ff0400720c */ /* 0x000fe20003fa6270 */
[----:B------:R-:W-:Y:S01]  /*4a70*/  IMAD.HI.U32 R8, R12, R17, RZ ;  /* 0x000000110c087227 */ /* 0x000fe200078e00ff */
[----:B------:R-:W-:-:S02]  /*4a80*/  IABS R14, R0 ;  /* 0x00000000000e7213 */ /* 0x000fc40000000000 */
[----:B------:R1:W-:Y:S01]  /*4a90*/  STL [R1+0x120], R22 ;  /* 0x0001201601007387 */ /* 0x0003e20000100800 */
[----:B------:R-:W-:-:S04]  /*4aa0*/  IMAD.HI.U32 R11, R12, R16, RZ ;  /* 0x000000100c0b7227 */ /* 0x000fc800078e00ff */
[----:B------:R-:W-:Y:S01]  /*4ab0*/  @!P0 IMAD.IADD R20, R20, 0x1, -R7 ;  /* 0x0000000114148824 */ /* 0x000fe200078e0a07 */
[----:B------:R-:W-:Y:S01]  /*4ac0*/  ISETP.GE.AND P0, PT, R19, RZ, PT ;  /* 0x000000ff1300720c */ /* 0x000fe20003f06270 */
[----:B0-----:R-:W-:Y:S01]  /*4ad0*/  IMAD.MOV.U32 R3, RZ, RZ, R15 ;  /* 0x000000ffff037224 */ /* 0x001fe200078e000f */
[----:B------:R-:W-:Y:S01]  /*4ae0*/  LOP3.LUT R15, R9, 0xa6, RZ, 0xfc, !PT ;  /* 0x000000a6090f7812 */ /* 0x000fe200078efcff */
[----:B------:R-:W-:Y:S01]  /*4af0*/  IMAD.MOV R4, RZ, RZ, -R8 ;  /* 0x000000ffff047224 */ /* 0x000fe200078e0a08 */
[C---:B------:R-:W-:Y:S01]  /*4b00*/  ISETP.GT.U32.AND P4, PT, R7.reuse, R20, PT ;  /* 0x000000140700720c */ /* 0x040fe20003f84070 */
[----:B------:R-:W-:Y:S01]  /*4b10*/  @!P1 IMAD.MOV R3, RZ, RZ, -R3 ;  /* 0x000000ffff039224 */ /* 0x000fe200078e0a03 */
[----:B------:R-:W-:Y:S01]  /*4b20*/  ISETP.GT.U32.AND P1, PT, R7, R6, PT ;  /* 0x000000060700720c */ /* 0x000fe20003f24070 */
[----:B------:R-:W-:Y:S01]  /*4b30*/  IMAD.MOV R11, RZ, RZ, -R11 ;  /* 0x000000ffff0b7224 */ /* 0x000fe200078e0a0b */
[----:B-1----:R-:W-:Y:S01]  /*4b40*/  LOP3.LUT R22, R9, 0x16, RZ, 0xfc, !PT ;  /* 0x0000001609167812 */ /* 0x002fe200078efcff */
[----:B------:R-:W-:Y:S01]  /*4b50*/  @!P6 IMAD.IADD R5, R5, 0x1, -R7 ;  /* 0x000000010505e824 */ /* 0x000fe200078e0a07 */
[----:B------:R0:W-:Y:S01]  /*4b60*/  STL [R1+0x11c], R3 ;  /* 0x00011c0301007387 */ /* 0x0001e20000100800 */
[----:B------:R-:W-:-:S02]  /*4b70*/  IMAD R4, R7, R4, R17 ;  /* 0x0000000407047224 */ /* 0x000fc400078e0211 */
[C---:B------:R-:W-:Y:S01]  /*4b80*/  IMAD R8, R7.reuse, R11, R16 ;  /* 0x0000000b07087224 */ /* 0x040fe200078e0210 */
[----:B------:R-:W-:Y:S01]  /*4b90*/  ISETP.GT.U32.AND P6, PT, R7, R5, PT ;  /* 0x000000050700720c */ /* 0x000fe20003fc4070 */
[----:B------:R-:W-:Y:S01]  /*4ba0*/  @!P2 IMAD.MOV R13, RZ, RZ, -R13 ;  /* 0x000000ffff0da224 */ /* 0x000fe200078e0a0d */
[----:B------:R-:W-:Y:S01]  /*4bb0*/  LOP3.LUT R11, R9, 0xa8, RZ, 0xfc, !PT ;  /* 0x000000a8090b7812 */ /* 0x000fe200078efcff */
[--C-:B------:R-:W-:Y:S01]  /*4bc0*/  @!P4 IMAD.IADD R20, R20, 0x1, -R7.reuse ;  /* 0x000000011414c824 */ /* 0x100fe200078e0a07 */
[C---:B------:R-:W-:Y:S01]  /*4bd0*/  ISETP.GT.U32.AND P4, PT, R7.reuse, R4, PT ;  /* 0x000000040700720c */ /* 0x040fe20003f84070 */
[----:B------:R-:W-:Y:S01]  /*4be0*/  @!P1 IMAD.IADD R6, R6, 0x1, -R7 ;  /* 0x0000000106069824 */ /* 0x000fe200078e0a07 */
[----:B------:R-:W-:Y:S01]  /*4bf0*/  ISETP.GT.U32.AND P2, PT, R7, R8, PT ;  /* 0x000000080700720c */ /* 0x000fe20003f44070 */
[----:B0-----:R-:W-:Y:S01]  /*4c00*/  IMAD.MOV.U32 R3, RZ, RZ, R21 ;  /* 0x000000ffff037224 */ /* 0x001fe200078e0015 */
[----:B------:R0:W-:Y:S01]  /*4c10*/  STL [R1+0x118], R13 ;  /* 0x0001180d01007387 */ /* 0x0001e20000100800 */
[----:B------:R-:W-:-:S02]  /*4c20*/  IABS R17, R11 ;  /* 0x0000000b00117213 */ /* 0x000fc40000000000 */
[----:B------:R-:W-:Y:S01]  /*4c30*/  @!P5 IMAD.MOV R3, RZ, RZ, -R3 ;  /* 0x000000ffff03d224 */ /* 0x000fe200078e0a03 */
[----:B------:R-:W-:Y:S01]  /*4c40*/  ISETP.GE.AND P5, PT, R2, RZ, PT ;  /* 0x000000ff0200720c */ /* 0x000fe20003fa6270 */
[----:B------:R-:W-:Y:S01]  /*4c50*/  IMAD.HI.U32 R2, R12, R14, RZ ;  /* 0x0000000e0c027227 */ /* 0x000fe200078e00ff */
[----:B------:R-:W-:Y:S02]  /*4c60*/  ISETP.GE.AND P1, PT, R18, RZ, PT ;  /* 0x000000ff1200720c */ /* 0x000fe40003f26270 */
[----:B------:R1:W-:Y:S01]  /*4c70*/  STL [R1+0x114], R3 ;  /* 0x0001140301007387 */ /* 0x0003e20000100800 */
[----:B------:R-:W-:Y:S01]  /*4c80*/  @!P6 IMAD.IADD R5, R5, 0x1, -R7 ;  /* 0x000000010505e824 */ /* 0x000fe200078e0a07 */
[----:B------:R-:W-:Y:S01]  /*4c90*/  ISETP.GE.AND P6, PT, R10, RZ, PT ;  /* 0x000000ff0a00720c */ /* 0x000fe20003fc6270 */
[----:B0-----:R-:W-:Y:S01]  /*4ca0*/  IMAD.MOV.U32 R13, RZ, RZ, R20 ;  /* 0x000000ffff0d7224 */ /* 0x001fe200078e0014 */
[C---:B------:R-:W-:Y:S01]  /*4cb0*/  LOP3.LUT R10, R9.reuse, 0x9e, RZ, 0xfc, !PT ;  /* 0x0000009e090a7812 */ /* 0x040fe200078efcff */
[----:B------:R-:W-:Y:S01]  /*4cc0*/  IMAD.MOV R2, RZ, RZ, -R2 ;  /* 0x000000ffff027224 */ /* 0x000fe200078e0a02 */
[----:B------:R-:W-:Y:S01]  /*4cd0*/  LOP3.LUT R21, R9, 0x12, RZ, 0xfc, !PT ;  /* 0x0000001209157812 */ /* 0x000fe200078efcff */
[----:B------:R-:W-:Y:S01]  /*4ce0*/  @!P0 IMAD.MOV R13, RZ, RZ, -R13 ;  /* 0x000000ffff0d8224 */ /* 0x000fe200078e0a0d */
[----:B------:R-:W-:Y:S01]  /*4cf0*/  IABS R16, R10 ;  /* 0x0000000a00107213 */ /* 0x000fe20000000000 */
[----:B------:R-:W-:-:S02]  /*4d00*/  @!P4 IMAD.IADD R4, R4, 0x1, -R7 ;  /* 0x000000010404c824 */ /* 0x000fc400078e0a07 */
[----:B-1----:R-:W-:Y:S01]  /*4d10*/  IMAD.MOV.U32 R3, RZ, RZ, R6 ;  /* 0x000000ffff037224 */ /* 0x002fe200078e0006 */
[----:B------:R-:W-:Y:S01]  /*4d20*/  STL [R1+0xbc], R13 ;  /* 0x0000bc0d01007387 */ /* 0x000fe20000100800 */
[----:B------:R-:W-:Y:S01]  /*4d30*/  @!P2 IMAD.IADD R8, R8, 0x1, -R7 ;  /* 0x000000010808a824 */ /* 0x000fe200078e0a07 */
[----:B------:R-:W-:Y:S01]  /*4d40*/  ISETP.GE.AND P2, PT, R0, RZ, PT ;  /* 0x000000ff0000720c */ /* 0x000fe20003f46270 */
[----:B------:R-:W-:Y:S01]  /*4d50*/  @!P3 IMAD.MOV R3, RZ, RZ, -R3 ;  /* 0x000000ffff03b224 */ /* 0x000fe200078e0a03 */
[C---:B------:R-:W-:Y:S01]  /*4d60*/  ISETP.GT.U32.AND P4, PT, R7.reuse, R4, PT ;  /* 0x000000040700720c */ /* 0x040fe20003f84070 */
[C---:B------:R-:W-:Y:S01]  /*4d70*/  IMAD R14, R7.reuse, R2, R14 ;  /* 0x00000002070e7224 */ /* 0x040fe200078e020e */
[----:B------:R-:W-:Y:S01]  /*4d80*/  ISETP.GT.U32.AND P0, PT, R7, R8, PT ;  /* 0x000000080700720c */ /* 0x000fe20003f04070 */
[----:B------:R-:W-:Y:S01]  /*4d90*/  IMAD.HI.U32 R0, R12, R17, RZ ;  /* 0x000000110c007227 */ /* 0x000fe200078e00ff */
[----:B------:R0:W-:Y:S01]  /*4da0*/  STL [R1+0x14], R3 ;  /* 0x0000140301007387 */ /* 0x0001e20000100800 */
[----:B------:R-:W-:-:S02]  /*4db0*/  LOP3.LUT R2, R9, 0xa2, RZ, 0xfc, !PT ;  /* 0x000000a209027812 */ /* 0x000fc400078efcff */
[----:B------:R-:W-:Y:S01]  /*4dc0*/  IMAD.MOV R0, RZ, RZ, -R0 ;  /* 0x000000ffff007224 */ /* 0x000fe200078e0a00 */
[----:B------:R-:W-:Y:S02]  /*4dd0*/  ISETP.GE.AND P3, PT, R11, RZ, PT ;  /* 0x000000ff0b00720c */ /* 0x000fe40003f66270 */
[----:B------:R-:W-:Y:S01]  /*4de0*/  IABS R11, R2 ;  /* 0x00000002000b7213 */ /* 0x000fe20000000000 */
[C---:B------:R-:W-:Y:S02]  /*4df0*/  IMAD R17, R7.reuse, R0, R17 ;  /* 0x0000000007117224 */ /* 0x040fe400078e0211 */
[----:B------:R-:W-:Y:S02]  /*4e00*/  @!P4 IMAD.IADD R4, R4, 0x1, -R7 ;  /* 0x000000010404c824 */ /* 0x000fe400078e0a07 */
[----:B0-----:R-:W-:Y:S01]  /*4e10*/  IMAD.MOV.U32 R3, RZ, RZ, R5 ;  /* 0x000000ffff037224 */ /* 0x001fe200078e0005 */
[----:B------:R-:W-:Y:S01]  /*4e20*/  ISETP.GT.U32.AND P4, PT, R7, R17, PT ;  /* 0x000000110700720c */ /* 0x000fe20003f84070 */
[----:B------:R-:W-:Y:S01]  /*4e30*/  @!P0 IMAD.IADD R8, R8, 0x1, -R7 ;  /* 0x0000000108088824 */ /* 0x000fe200078e0a07 */
[----:B------:R-:W-:Y:S01]  /*4e40*/  ISETP.GE.AND P0, PT, R15, RZ, PT ;  /* 0x000000ff0f00720c */ /* 0x000fe20003f06270 */
[----:B------:R-:W-:Y:S01]  /*4e50*/  @!P5 IMAD.MOV R3, RZ, RZ, -R3 ;  /* 0x000000ffff03d224 */ /* 0x000fe200078e0a03 */
[----:B------:R-:W-:-:S02]  /*4e60*/  ISETP.GT.U32.AND P5, PT, R7, R14, PT ;  /* 0x0000000e0700720c */ /* 0x000fc40003fa4070 */
[----:B------:R-:W-:Y:S02]  /*4e70*/  IABS R15, R15 ;  /* 0x0000000f000f7213 */ /* 0x000fe40000000000 */
[----:B------:R0:W-:Y:S01]  /*4e80*/  STL [R1+0x10], R3 ;  /* 0x0000100301007387 */ /* 0x0001e20000100800 */
[----:B------:R-:W-:-:S04]  /*4e90*/  LOP3.LUT R5, R9, 0xa4, RZ, 0xfc, !PT ;  /* 0x000000a409057812 */ /* 0x000fc800078efcff */
[----:B------:R-:W-:Y:S01]  /*4ea0*/  @!P4 IMAD.IADD R17, R17, 0x1, -R7 ;  /* 0x000000011111c824 */ /* 0x000fe200078e0a07 */
[----:B------:R-:W-:-:S03]  /*4eb0*/  IABS R0, R5 ;  /* 0x0000000500007213 */ /* 0x000fc60000000000 */
[----:B------:R-:W-:Y:S01]  /*4ec0*/  @!P5 IMAD.IADD R14, R14, 0x1, -R7 ;  /* 0x000000010e0ed824 */ /* 0x000fe200078e0a07 */
[C---:B------:R-:W-:Y:S01]  /*4ed0*/  ISETP.GT.U32.AND P4, PT, R7.reuse, R17, PT ;  /* 0x000000110700720c */ /* 0x040fe20003f84070 */
[----:B0-----:R-:W-:Y:S02]  /*4ee0*/  IMAD.MOV.U32 R3, RZ, RZ, R8 ;  /* 0x000000ffff037224 */ /* 0x001fe400078e0008 */
[----:B------:R-:W-:Y:S01]  /*4ef0*/  IMAD.HI.U32 R8, R12, R15, RZ ;  /* 0x0000000f0c087227 */ /* 0x000fe200078e00ff */
[----:B------:R-:W-:-:S03]  /*4f00*/  ISETP.GT.U32.AND P5, PT, R7, R14, PT ;  /* 0x0000000e0700720c */ /* 0x000fc60003fa4070 */
[----:B------:R-:W-:Y:S01]  /*4f10*/  @!P1 IMAD.MOV R3, RZ, RZ, -R3 ;  /* 0x000000ffff039224 */ /* 0x000fe200078e0a03 */
[----:B------:R-:W-:Y:S01]  /*4f20*/  ISETP.GE.AND P1, PT, R5, RZ, PT ;  /* 0x000000ff0500720c */ /* 0x000fe20003f26270 */
[----:B------:R-:W-:Y:S02]  /*4f30*/  IMAD.MOV R8, RZ, RZ, -R8 ;  /* 0x000000ffff087224 */ /* 0x000fe400078e0a08 */
[C---:B------:R-:W-:Y:S01]  /*4f40*/  IMAD.HI.U32 R5, R12.reuse, R11, RZ ;  /* 0x0000000b0c057227 */ /* 0x040fe200078e00ff */
[----:B------:R0:W-:Y:S03]  /*4f50*/  STL [R1+0xd0], R3 ;  /* 0x0000d00301007387 */ /* 0x0001e60000100800 */
[----:B------:R-:W-:Y:S01]  /*4f60*/  IMAD R15, R7, R8, R15 ;  /* 0x00000008070f7224 */ /* 0x000fe200078e020f */
[----:B------:R-:W-:Y:S01]  /*4f70*/  LOP3.LUT R8, R9, 0x9c, RZ, 0xfc, !PT ;  /* 0x0000009c09087812 */ /* 0x000fe200078efcff */
[----:B------:R-:W-:-:S03]  /*4f80*/  IMAD.HI.U32 R6, R12, R0, RZ ;  /* 0x000000000c067227 */ /* 0x000fc600078e00ff */
[----:B------:R-:W-:Y:S01]  /*4f90*/  IABS R13, R8 ;  /* 0x00000008000d7213 */ /* 0x000fe20000000000 */
[----:B------:R-:W-:Y:S01]  /*4fa0*/  @!P5 IMAD.IADD R14, R14, 0x1, -R7 ;  /* 0x000000010e0ed824 */ /* 0x000fe200078e0a07 */
[----:B------:R-:W-:Y:S01]  /*4fb0*/  ISETP.GT.U32.AND P5, PT, R7, R15, PT ;  /* 0x0000000f0700720c */ /* 0x000fe20003fa4070 */
[----:B0-----:R-:W-:Y:S02]  /*4fc0*/  IMAD.MOV.U32 R3, RZ, RZ, R4 ;  /* 0x000000ffff037224 */ /* 0x001fe400078e0004 */
[----:B------:R-:W-:Y:S02]  /*4fd0*/  IMAD.MOV R5, RZ, RZ, -R5 ;  /* 0x000000ffff057224 */ /* 0x000fe400078e0a05 */
[----:B------:R-:W-:Y:S01]  /*4fe0*/  @!P6 IMAD.MOV R3, RZ, RZ, -R3 ;  /* 0x000000ffff03e224 */ /* 0x000fe200078e0a03 */
[----:B------:R-:W-:Y:S01]  /*4ff0*/  ISETP.GE.AND P6, PT, R2, RZ, PT ;  /* 0x000000ff0200720c */ /* 0x000fe20003fc6270 */
[----:B------:R-:W-:Y:S01]  /*5000*/  IMAD.MOV R6, RZ, RZ, -R6 ;  /* 0x000000ffff067224 */ /* 0x000fe200078e0a06 */
[----:B------:R-:W-:Y:S01]  /*5010*/  LOP3.LUT R2, R9, 0x9a, RZ, 0xfc, !PT ;  /* 0x0000009a09027812 */ /* 0x000fe200078efcff */
[C---:B------:R-:W-:Y:S01]  /*5020*/  IMAD R11, R7.reuse, R5, R11 ;  /* 0x00000005070b7224 */ /* 0x040fe200078e020b */
[----:B------:R0:W-:Y:S01]  /*5030*/  STL [R1+0x110], R3 ;  /* 0x0001100301007387 */ /* 0x0001e20000100800 */
[----:B------:R-:W-:Y:S01]  /*5040*/  IMAD R4, R7, R6, R0 ;  /* 0x0000000607047224 */ /* 0x000fe200078e0200 */
[----:B------:R-:W-:Y:S01]  /*5050*/  LOP3.LUT R0, R9, 0xa0, RZ, 0xfc, !PT ;  /* 0x000000a009007812 */ /* 0x000fe200078efcff */
[--C-:B------:R-:W-:Y:S01]  /*5060*/  @!P4 IMAD.IADD R17, R17, 0x1, -R7.reuse ;  /* 0x000000011111c824 */ /* 0x100fe200078e0a07 */
[----:B------:R-:W-:Y:S01]  /*5070*/  IABS R5, R2 ;  /* 0x0000000200057213 */ /* 0x000fe20000000000 */
[----:B------:R-:W-:Y:S01]  /*5080*/  @!P5 IMAD.IADD R15, R15, 0x1, -R7 ;  /* 0x000000010f0fd824 */ /* 0x000fe200078e0a07 */
[----:B------:R-:W-:-:S02]  /*5090*/  ISETP.GT.U32.AND P4, PT, R7, R4, PT ;  /* 0x000000040700720c */ /* 0x000fc40003f84070 */
[----:B------:R-:W-:Y:S01]  /*50a0*/  IABS R6, R0 ;  /* 0x0000000000067213 */ /* 0x000fe20000000000 */
[----:B0-----:R-:W-:Y:S01]  /*50b0*/  IMAD.MOV.U32 R3, RZ, RZ, R14 ;  /* 0x000000ffff037224 */ /* 0x001fe200078e000e */
[----:B------:R-:W-:-:S03]  /*50c0*/  ISETP.GT.U32.AND P5, PT, R7, R15, PT ;  /* 0x0000000f0700720c */ /* 0x000fc60003fa4070 */
[----:B------:R-:W-:-:S04]  /*50d0*/  IMAD.HI.U32 R14, R12, R6, RZ ;  /* 0x000000060c0e7227 */ /* 0x000fc800078e00ff */
[----:B------:R-:W-:Y:S01]  /*50e0*/  @!P2 IMAD.MOV R3, RZ, RZ, -R3 ;  /* 0x000000ffff03a224 */ /* 0x000fe200078e0a03 */
[----:B------:R-:W-:Y:S01]  /*50f0*/  ISETP.GT.U32.AND P2, PT, R7, R11, PT ;  /* 0x0000000b0700720c */ /* 0x000fe20003f44070 */
[----:B------:R-:W-:Y:S02]  /*5100*/  IMAD.MOV R14, RZ, RZ, -R14 ;  /* 0x000000ffff0e7224 */ /* 0x000fe400078e0a0e */
[--C-:B------:R-:W-:Y:S01]  /*5110*/  @!P4 IMAD.IADD R4, R4, 0x1, -R7.reuse ;  /* 0x000000010404c824 */ /* 0x100fe200078e0a07 */
[----:B------:R0:W-:Y:S01]  /*5120*/  STL [R1+0x10c], R3 ;  /* 0x00010c0301007387 */ /* 0x0001e20000100800 */
[----:B------:R-:W-:-:S03]  /*5130*/  @!P5 IMAD.IADD R15, R15, 0x1, -R7 ;  /* 0x000000010f0fd824 */ /* 0x000fc600078e0a07 */
[----:B------:R-:W-:-:S05]  /*5140*/  ISETP.GT.U32.AND P4, PT, R7, R4, PT ;  /* 0x000000040700720c */ /* 0x000fca0003f84070 */
[----:B------:R-:W-:Y:S02]  /*5150*/  @!P2 IMAD.IADD R11, R11, 0x1, -R7 ;  /* 0x000000010b0ba824 */ /* 0x000fe400078e0a07 */
[----:B0-----:R-:W-:Y:S02]  /*5160*/  IMAD.MOV.U32 R3, RZ, RZ, R17 ;  /* 0x000000ffff037224 */ /* 0x001fe400078e0011 */
[----:B------:R-:W-:Y:S01]  /*5170*/  IMAD.HI.U32 R17, R12, R16, RZ ;  /* 0x000000100c117227 */ /* 0x000fe200078e00ff */
[----:B------:R-:W-:-:S03]  /*5180*/  ISETP.GT.U32.AND P2, PT, R7, R11, PT ;  /* 0x0000000b0700720c */ /* 0x000fc60003f44070 */
[----:B------:R-:W-:Y:S01]  /*5190*/  @!P3 IMAD.MOV R3, RZ, RZ, -R3 ;  /* 0x000000ffff03b224 */ /* 0x000fe200078e0a03 */
[----:B------:R-:W-:Y:S01]  /*51a0*/  ISETP.GE.AND P3, PT, R0, RZ, PT ;  /* 0x000000ff0000720c */ /* 0x000fe20003f66270 */
[C---:B------:R-:W-:Y:S02]  /*51b0*/  IMAD R0, R7.reuse, R14, R6 ;  /* 0x0000000e07007224 */ /* 0x040fe400078e0206 */
[C---:B------:R-:W-:Y:S01]  /*51c0*/  IMAD.HI.U32 R6, R12.reuse, R13, RZ ;  /* 0x0000000d0c067227 */ /* 0x040fe200078e00ff */
[----:B------:R0:W-:Y:S02]  /*51d0*/  STL [R1+0x104], R3 ;  /* 0x0001040301007387 */ /* 0x0001e40000100800 */
[----:B------:R-:W-:Y:S01]  /*51e0*/  ISETP.GT.U32.AND P5, PT, R7, R0, PT ;  /* 0x000000000700720c */ /* 0x000fe20003fa4070 */
[----:B------:R-:W-:-:S04]  /*51f0*/  IMAD.HI.U32 R14, R12, R5, RZ ;  /* 0x000000050c0e7227 */ /* 0x000fc800078e00ff */
[----:B------:R-:W-:Y:S02]  /*5200*/  IMAD.MOV R6, RZ, RZ, -R6 ;  /* 0x000000ffff067224 */ /* 0x000fe400078e0a06 */
[----:B------:R-:W-:Y:S02]  /*5210*/  IMAD.MOV R17, RZ, RZ, -R17 ;  /* 0x000000ffff117224 */ /* 0x000fe400078e0a11 */
[----:B0-----:R-:W-:Y:S02]  /*5220*/  IMAD.MOV.U32 R3, RZ, RZ, R15 ;  /* 0x000000ffff037224 */ /* 0x001fe400078e000f */
[----:B------:R-:W-:Y:S02]  /*5230*/  IMAD.MOV R14, RZ, RZ, -R14 ;  /* 0x000000ffff0e7224 */ /* 0x000fe400078e0a0e */
[----:B------:R-:W-:Y:S02]  /*5240*/  @!P0 IMAD.MOV R3, RZ, RZ, -R3 ;  /* 0x000000ffff038224 */ /* 0x000fe400078e0a03 */
[----:B------:R-:W-:Y:S01]  /*5250*/  IMAD R13, R7, R6, R13 ;  /* 0x00000006070d7224 */ /* 0x000fe200078e020d */
[----:B------:R-:W-:Y:S01]  /*5260*/  LOP3.LUT R6, R9, 0x98, RZ, 0xfc, !PT ;  /* 0x0000009809067812 */ /* 0x000fe200078efcff */
[--C-:B------:R-:W-:Y:S01]  /*5270*/  @!P2 IMAD.IADD R11, R11, 0x1, -R7.reuse ;  /* 0x000000010b0ba824 */ /* 0x100fe200078e0a07 */
[----:B------:R0:W-:Y:S01]  /*5280*/  STL [R1+0xf0], R3 ;  /* 0x0000f00301007387 */ /* 0x0001e20000100800 */
[----:B------:R-:W-:Y:S01]  /*5290*/  @!P4 IMAD.IADD R4, R4, 0x1, -R7 ;  /* 0x000000010404c824 */ /* 0x000fe200078e0a07 */
[----:B------:R-:W-:Y:S01]  /*52a0*/  ISETP.GE.AND P4, PT, R10, RZ, PT ;  /* 0x000000ff0a00720c */ /* 0x000fe20003f86270 */
[C---:B------:R-:W-:Y:S01]  /*52b0*/  IMAD R10, R7.reuse, R17, R16 ;  /* 0x00000011070a7224 */ /* 0x040fe200078e0210 */
[C---:B------:R-:W-:Y:S01]  /*52c0*/  ISETP.GT.U32.AND P2, PT, R7.reuse, R13, PT ;  /* 0x0000000d0700720c */ /* 0x040fe20003f44070 */
[C---:B------:R-:W-:Y:S01]  /*52d0*/  IMAD R5, R7.reuse, R14, R5 ;  /* 0x0000000e07057224 */ /* 0x040fe200078e0205 */
[----:B------:R-:W-:Y:S01]  /*52e0*/  IABS R14, R6 ;  /* 0x00000006000e7213 */ /* 0x000fe20000000000 */
[----:B------:R-:W-:Y:S01]  /*52f0*/  @!P5 IMAD.IADD R0, R0, 0x1, -R7 ;  /* 0x000000010000d824 */ /* 0x000fe200078e0a07 */
[----:B------:R-:W-:Y:S01]  /*5300*/  ISETP.GT.U32.AND P5, PT, R7, R10, PT ;  /* 0x0000000a0700720c */ /* 0x000fe20003fa4070 */
[----:B------:R-:W-:-:S02]  /*5310*/  IMAD.MOV.U32 R15, RZ, RZ, R4 ;  /* 0x000000ffff0f7224 */ /* 0x000fc400078e0004 */
[----:B0-----:R-:W-:Y:S01]  /*5320*/  IMAD.MOV.U32 R3, RZ, RZ, R11 ;  /* 0x000000ffff037224 */ /* 0x001fe200078e000b */
[----:B------:R-:W-:Y:S01]  /*5330*/  ISETP.GT.U32.AND P0, PT, R7, R0, PT ;  /* 0x000000000700720c */ /* 0x000fe20003f04070 */
[----:B------:R-:W-:Y:S01]  /*5340*/  IMAD.MOV.U32 R4, RZ, RZ, R14 ;  /* 0x000000ffff047224 */ /* 0x000fe200078e000e */
[----:B------:R-:W-:Y:S01]  /*5350*/  LOP3.LUT R11, R9, 0x96, RZ, 0xfc, !PT ;  /* 0x00000096090b7812 */ /* 0x000fe200078efcff */
[----:B------:R-:W-:Y:S01]  /*5360*/  @!P6 IMAD.MOV R3, RZ, RZ, -R3 ;  /* 0x000000ffff03e224 */ /* 0x000fe200078e0a03 */
[----:B------:R-:W-:Y:S01]  /*5370*/  ISETP.GT.U32.AND P6, PT, R7, R5, PT ;  /* 0x000000050700720c */ /* 0x000fe20003fc4070 */
[----:B------:R-:W-:Y:S01]  /*5380*/  @!P1 IMAD.MOV R15, RZ, RZ, -R15 ;  /* 0x000000ffff0f9224 */ /* 0x000fe200078e0a0f */
[----:B------:R-:W-:Y:S01]  /*5390*/  ISETP.GE.AND P1, PT, R8, RZ, PT ;  /* 0x000000ff0800720c */ /* 0x000fe20003f26270 */
[----:B------:R-:W-:Y:S01]  /*53a0*/  IMAD.HI.U32 R8, R12, R4, RZ ;  /* 0x000000040c087227 */ /* 0x000fe200078e00ff */
[----:B------:R-:W-:Y:S02]  /*53b0*/  IABS R14, R11 ;  /* 0x0000000b000e7213 */ /* 0x000fe40000000000 */
[----:B------:R-:W-:Y:S01]  /*53c0*/  STL [R1+0xf8], R15 ;  /* 0x0000f80f01007387 */ /* 0x000fe20000100800 */
[----:B------:R-:W-:-:S02]  /*53d0*/  @!P2 IMAD.IADD R13, R13, 0x1, -R7 ;  /* 0x000000010d0da824 */ /* 0x000fc400078e0a07 */
[----:B------:R-:W-:Y:S01]  /*53e0*/  IMAD.MOV R8, RZ, RZ, -R8 ;  /* 0x000000ffff087224 */ /* 0x000fe200078e0a08 */
[----:B------:R0:W-:Y:S01]  /*53f0*/  STL [R1+0xfc], R3 ;  /* 0x0000fc0301007387 */ /* 0x0001e20000100800 */
[--C-:B------:R-:W-:Y:S01]  /*5400*/  @!P5 IMAD.IADD R10, R10, 0x1, -R7.reuse ;  /* 0x000000010a0ad824 */ /* 0x100fe200078e0a07 */
[----:B------:R-:W-:Y:S01]  /*5410*/  ISETP.GE.AND P5, PT, R6, RZ, PT ;  /* 0x000000ff0600720c */ /* 0x000fe20003fa6270 */
[--C-:B------:R-:W-:Y:S01]  /*5420*/  @!P6 IMAD.IADD R5, R5, 0x1, -R7.reuse ;  /* 0x000000010505e824 */ /* 0x100fe200078e0a07 */
[C---:B------:R-:W-:Y:S01]  /*5430*/  ISETP.GT.U32.AND P6, PT, R7.reuse, R13, PT ;  /* 0x0000000d0700720c */ /* 0x040fe20003fc4070 */
[----:B------:R-:W-:Y:S01]  /*5440*/  @!P0 IMAD.IADD R0, R0, 0x1, -R7 ;  /* 0x0000000100008824 */ /* 0x000fe200078e0a07 */
[C---:B------:R-:W-:Y:S01]  /*5450*/  ISETP.GT.U32.AND P2, PT, R7.reuse, R10, PT ;  /* 0x0000000a0700720c */ /* 0x040fe20003f44070 */
[----:B------:R-:W-:Y:S01]  /*5460*/  IMAD R4, R7, R8, R4 ;  /* 0x0000000807047224 */ /* 0x000fe200078e0204 */
[----:B------:R-:W-:Y:S01]  /*5470*/  ISETP.GE.AND P0, PT, R2, RZ, PT ;  /* 0x000000ff0200720c */ /* 0x000fe20003f06270 */
[----:B------:R-:W-:Y:S01]  /*5480*/  IMAD.HI.U32 R8, R12, R14, RZ ;  /* 0x0000000e0c087227 */ /* 0x000fe200078e00ff */
[----:B------:R-:W-:-:S02]  /*5490*/  LOP3.LUT R6, R9, 0x90, RZ, 0xfc, !PT ;  /* 0x0000009009067812 */ /* 0x000fc400078efcff */
[C---:B------:R-:W-:Y:S01]  /*54a0*/  LOP3.LUT R2, R9.reuse, 0x94, RZ, 0xfc, !PT ;  /* 0x0000009409027812 */ /* 0x040fe200078efcff */
[----:B0-----:R-:W-:Y:S01]  /*54b0*/  IMAD.MOV.U32 R3, RZ, RZ, R0 ;  /* 0x000000ffff037224 */ /* 0x001fe200078e0000 */
[----:B------:R-:W-:Y:S01]  /*54c0*/  IABS R16, R6 ;  /* 0x0000000600107213 */ /* 0x000fe20000000000 */
[----:B------:R-:W-:Y:S01]  /*54d0*/  IMAD.MOV R8, RZ, RZ, -R8 ;  /* 0x000000ffff087224 */ /* 0x000fe200078e0a08 */
[----:B------:R-:W-:Y:S01]  /*54e0*/  LOP3.LUT R0, R9, 0x92, RZ, 0xfc, !PT ;  /* 0x0000009209007812 */ /* 0x000fe200078efcff */
[----:B------:R-:W-:Y:S01]  /*54f0*/  @!P3 IMAD.MOV R3, RZ, RZ, -R3 ;  /* 0x000000ffff03b224 */ /* 0x000fe200078e0a03 */
[C---:B------:R-:W-:Y:S01]  /*5500*/  ISETP.GT.U32.AND P3, PT, R7.reuse, R5, PT ;  /* 0x000000050700720c */ /* 0x040fe20003f64070 */
[----:B------:R-:W-:Y:S01]  /*5510*/  IMAD R14, R7, R8, R14 ;  /* 0x00000008070e7224 */ /* 0x000fe200078e020e */
[----:B------:R-:W-:Y:S01]  /*5520*/  IABS R15, R2 ;  /* 0x00000002000f7213 */ /* 0x000fe20000000000 */
[--C-:B------:R-:W-:Y:S01]  /*5530*/  @!P6 IMAD.IADD R13, R13, 0x1, -R7.reuse ;  /* 0x000000010d0de824 */ /* 0x100fe200078e0a07 */
[----:B------:R-:W-:Y:S01]  /*5540*/  IABS R8, R0 ;  /* 0x0000000000087213 */ /* 0x000fe20000000000 */
[----:B------:R-:W-:Y:S01]  /*5550*/  @!P2 IMAD.IADD R10, R10, 0x1, -R7 ;  /* 0x000000010a0aa824 */ /* 0x000fe200078e0a07 */
[C---:B------:R-:W-:Y:S01]  /*5560*/  ISETP.GT.U32.AND P6, PT, R7.reuse, R14, PT ;  /* 0x0000000e0700720c */ /* 0x040fe20003fc4070 */
[----:B------:R0:W-:Y:S01]  /*5570*/  STL [R1+0x100], R3 ;  /* 0x0001000301007387 */ /* 0x0001e20000100800 */
[----:B------:R-:W-:Y:S01]  /*5580*/  ISETP.GT.U32.AND P2, PT, R7, R4, PT ;  /* 0x000000040700720c */ /* 0x000fe20003f44070 */
[----:B------:R-:W-:-:S04]  /*5590*/  IMAD.HI.U32 R17, R12, R8, RZ ;  /* 0x000000080c117227 */ /* 0x000fc800078e00ff */
[----:B------:R-:W-:Y:S01]  /*55a0*/  @!P3 IMAD.IADD R5, R5, 0x1, -R7 ;  /* 0x000000010505b824 */ /* 0x000fe200078e0a07 */
[----:B------:R-:W-:Y:S01]  /*55b0*/  ISETP.GE.AND P3, PT, R11, RZ, PT ;  /* 0x000000ff0b00720c */ /* 0x000fe20003f66270 */
[----:B------:R-:W-:Y:S02]  /*55c0*/  IMAD.MOV.U32 R11, RZ, RZ, R16 ;  /* 0x000000ffff0b7224 */ /* 0x000fe400078e0010 */
[----:B------:R-:W-:-:S04]  /*55d0*/  IMAD.HI.U32 R16, R12, R15, RZ ;  /* 0x0000000f0c107227 */ /* 0x000fc800078e00ff */
[----:B0-----:R-:W-:Y:S02]  /*55e0*/  IMAD.MOV.U32 R3, RZ, RZ, R10 ;  /* 0x000000ffff037224 */ /* 0x001fe400078e000a */
[--C-:B------:R-:W-:Y:S02]  /*55f0*/  @!P6 IMAD.IADD R14, R14, 0x1, -R7.reuse ;  /* 0x000000010e0ee824 */ /* 0x100fe400078e0a07 */
[----:B------:R-:W-:Y:S02]  /*5600*/  IMAD.MOV R16, RZ, RZ, -R16 ;  /* 0x000000ffff107224 */ /* 0x000fe400078e0a10 */
[----:B------:R-:W-:Y:S01]  /*5610*/  @!P2 IMAD.IADD R4, R4, 0x1, -R7 ;  /* 0x000000010404a824 */ /* 0x000fe200078e0a07 */
[----:B------:R-:W-:Y:S01]  /*5620*/  ISETP.GE.AND P2, PT, R2, RZ, PT ;  /* 0x000000ff0200720c */ /* 0x000fe20003f46270 */
[----:B------:R-:W-:Y:S01]  /*5630*/  @!P4 IMAD.MOV R3, RZ, RZ, -R3 ;  /* 0x000000ffff03c224 */ /* 0x000fe200078e0a03 */
[C---:B------:R-:W-:Y:S01]  /*5640*/  ISETP.GT.U32.AND P6, PT, R7.reuse, R14, PT ;  /* 0x0000000e0700720c */ /* 0x040fe20003fc4070 */
[----:B------:R-:W-:Y:S01]  /*5650*/  IMAD.HI.U32 R2, R12, R11, RZ ;  /* 0x0000000b0c027227 */ /* 0x000fe200078e00ff */
[----:B------:R-:W-:-:S02]  /*5660*/  ISETP.GT.U32.AND P4, PT, R7, R4, PT ;  /* 0x000000040700720c */ /* 0x000fc40003f84070 */
[----:B------:R0:W-:Y:S01]  /*5670*/  STL [R1+0xf4], R3 ;  /* 0x0000f40301007387 */ /* 0x0001e20000100800 */
[----:B------:R-:W-:Y:S02]  /*5680*/  IMAD.MOV R10, RZ, RZ, -R17 ;  /* 0x000000ffff0a7224 */ /* 0x000fe400078e0a11 */
[----:B------:R-:W-:Y:S01]  /*5690*/  IMAD R15, R7, R16, R15 ;  /* 0x00000010070f7224 */ /* 0x000fe200078e020f */
[----:B------:R-:W-:Y:S01]  /*56a0*/  LOP3.LUT R16, R9, 0x8e, RZ, 0xfc, !PT ;  /* 0x0000008e09107812 */ /* 0x000fe200078efcff */
[----:B------:R-:W-:Y:S02]  /*56b0*/  IMAD.MOV R2, RZ, RZ, -R2 ;  /* 0x000000ffff027224 */ /* 0x000fe400078e0a02 */
[C---:B------:R-:W-:Y:S02]  /*56c0*/  IMAD R8, R7.reuse, R10, R8 ;  /* 0x0000000a07087224 */ /* 0x040fe400078e0208 */
[----:B------:R-:W-:Y:S01]  /*56d0*/  @!P1 IMAD.MOV R13, RZ, RZ, -R13 ;  /* 0x000000ffff0d9224 */ /* 0x000fe200078e0a0d */
[----:B------:R-:W-:Y:S01]  /*56e0*/  ISETP.GT.U32.AND P1, PT, R7, R15, PT ;  /* 0x0000000f0700720c */ /* 0x000fe20003f24070 */
[----:B0-----:R-:W-:-:S02]  /*56f0*/  IMAD.MOV.U32 R3, RZ, RZ, R5 ;  /* 0x000000ffff037224 */ /* 0x001fc400078e0005 */
[C---:B------:R-:W-:Y:S01]  /*5700*/  IMAD R11, R7.reuse, R2, R11 ;  /* 0x00000002070b7224 */ /* 0x040fe200078e020b */
[----:B------:R-:W-:Y:S01]  /*5710*/  IABS R2, R16 ;  /* 0x0000001000027213 */ /* 0x000fe20000000000 */
[----:B------:R-:W-:Y:S01]  /*5720*/  @!P0 IMAD.MOV R3, RZ, RZ, -R3 ;  /* 0x000000ffff038224 */ /* 0x000fe200078e0a03 */
[C---:B------:R-:W-:Y:S01]  /*5730*/  ISETP.GT.U32.AND P0, PT, R7.reuse, R8, PT ;  /* 0x000000080700720c */ /* 0x040fe20003f04070 */
[--C-:B------:R-:W-:Y:S01]  /*5740*/  @!P6 IMAD.IADD R14, R14, 0x1, -R7.reuse ;  /* 0x000000010e0ee824 */ /* 0x100fe200078e0a07 */
[----:B------:R-:W-:Y:S01]  /*5750*/  ISETP.GT.U32.AND P6, PT, R7, R11, PT ;  /* 0x0000000b0700720c */ /* 0x000fe20003fc4070 */
[--C-:B------:R-:W-:Y:S01]  /*5760*/  @!P4 IMAD.IADD R4, R4, 0x1, -R7.reuse ;  /* 0x000000010404c824 */ /* 0x100fe200078e0a07 */
[----:B------:R-:W-:Y:S01]  /*5770*/  ISETP.GE.AND P4, PT, R0, RZ, PT ;  /* 0x000000ff0000720c */ /* 0x000fe20003f86270 */
[----:B------:R-:W-:Y:S01]  /*5780*/  IMAD.HI.U32 R10, R12, R2, RZ ;  /* 0x000000020c0a7227 */ /* 0x000fe200078e00ff */
[----:B------:R-:W-:Y:S01]  /*5790*/  LOP3.LUT R0, R9, 0x8c, RZ, 0xfc, !PT ;  /* 0x0000008c09007812 */ /* 0x000fe200078efcff */
[----:B------:R-:W-:Y:S02]  /*57a0*/  STL [R1+0xe4], R13 ;  /* 0x0000e40d01007387 */ /* 0x000fe40000100800 */
[--C-:B------:R-:W-:Y:S01]  /*57b0*/  @!P1 IMAD.IADD R15, R15, 0x1, -R7.reuse ;  /* 0x000000010f0f9824 */ /* 0x100fe200078e0a07 */
[----:B------:R-:W-:Y:S01]  /*57c0*/  IABS R5, R0 ;  /* 0x0000000000057213 */ /* 0x000fe20000000000 */
[----:B------:R0:W-:Y:S01]  /*57d0*/  STL [R1+0xe8], R3 ;  /* 0x0000e80301007387 */ /* 0x0001e20000100800 */
[----:B------:R-:W-:Y:S01]  /*57e0*/  IMAD.MOV R10, RZ, RZ, -R10 ;  /* 0x000000ffff0a7224 */ /* 0x000fe200078e0a0a */
[----:B------:R-:W-:Y:S01]  /*57f0*/  ISETP.GE.AND P1, PT, R6, RZ, PT ;  /* 0x000000ff0600720c */ /* 0x000fe20003f26270 */
[--C-:B------:R-:W-:Y:S01]  /*5800*/  @!P0 IMAD.IADD R8, R8, 0x1, -R7.reuse ;  /* 0x0000000108088824 */ /* 0x100fe200078e0a07 */
[----:B------:R-:W-:Y:S01]  /*5810*/  ISETP.GT.U32.AND P0, PT, R7, R15, PT ;  /* 0x0000000f0700720c */ /* 0x000fe20003f04070 */
[----:B------:R-:W-:Y:S01]  /*5820*/  @!P6 IMAD.IADD R11, R11, 0x1, -R7 ;  /* 0x000000010b0be824 */ /* 0x000fe200078e0a07 */
[----:B------:R-:W-:Y:S01]  /*5830*/  LOP3.LUT R6, R9, 0x8a, RZ, 0xfc, !PT ;  /* 0x0000008a09067812 */ /* 0x000fe200078efcff */
[C---:B------:R-:W-:Y:S01]  /*5840*/  IMAD R2, R7.reuse, R10, R2 ;  /* 0x0000000a07027224 */ /* 0x040fe200078e0202 */
[----:B------:R-:W-:Y:S01]  /*5850*/  ISETP.GT.U32.AND P6, PT, R7, R8, PT ;  /* 0x000000080700720c */ /* 0x000fe20003fc4070 */
[----:B------:R-:W-:Y:S01]  /*5860*/  @!P3 IMAD.MOV R14, RZ, RZ, -R14 ;  /* 0x000000ffff0eb224 */ /* 0x000fe200078e0a0e */
[----:B------:R-:W-:Y:S01]  /*5870*/  IABS R18, R6 ;  /* 0x0000000600127213 */ /* 0x000fe20000000000 */
[----:B0-----:R-:W-:Y:S01]  /*5880*/  IMAD.MOV.U32 R3, RZ, RZ, R4 ;  /* 0x000000ffff037224 */ /* 0x001fe200078e0004 */
[C---:B------:R-:W-:Y:S01]  /*5890*/  LOP3.LUT R10, R9.reuse, 0x88, RZ, 0xfc, !PT ;  /* 0x00000088090a7812 */ /* 0x040fe200078efcff */
[----:B------:R-:W-:Y:S01]  /*58a0*/  IMAD.HI.U32 R4, R12, R5, RZ ;  /* 0x000000050c047227 */ /* 0x000fe200078e00ff */
[----:B------:R-:W-:-:S03]  /*58b0*/  LOP3.LUT R13, R9, 0x86, RZ, 0xfc, !PT ;  /* 0x00000086090d7812 */ /* 0x000fc600078efcff */
[----:B------:R-:W-:Y:S02]  /*58c0*/  IMAD.MOV R4, RZ, RZ, -R4 ;  /* 0x000000ffff047224 */ /* 0x000fe400078e0a04 */
[----:B------:R-:W-:Y:S01]  /*58d0*/  @!P0 IMAD.IADD R15, R15, 0x1, -R7 ;  /* 0x000000010f0f8824 */ /* 0x000fe200078e0a07 */
[C---:B------:R-:W-:Y:S01]  /*58e0*/  ISETP.GT.U32.AND P0, PT, R7.reuse, R2, PT ;  /* 0x000000020700720c */ /* 0x040fe20003f04070 */
[C---:B------:R-:W-:Y:S01]  /*58f0*/  IMAD R5, R7.reuse, R4, R5 ;  /* 0x0000000407057224 */ /* 0x040fe200078e0205 */
[----:B------:R-:W-:Y:S01]  /*5900*/  IABS R4, R10 ;  /* 0x0000000a00047213 */ /* 0x000fe20000000000 */
[----:B------:R-:W-:Y:S02]  /*5910*/  @!P6 IMAD.IADD R8, R8, 0x1, -R7 ;  /* 0x000000010808e824 */ /* 0x000fe400078e0a07 */
[----:B------:R-:W-:Y:S01]  /*5920*/  @!P5 IMAD.MOV R3, RZ, RZ, -R3 ;  /* 0x000000ffff03d224 */ /* 0x000fe200078e0a03 */
[C---:B------:R-:W-:Y:S01]  /*5930*/  ISETP.GT.U32.AND P6, PT, R7.reuse, R5, PT ;  /* 0x000000050700720c */ /* 0x040fe20003fc4070 */
[----:B------:R-:W-:Y:S01]  /*5940*/  IMAD.HI.U32 R19, R12, R18, RZ ;  /* 0x000000120c137227 */ /* 0x000fe200078e00ff */
[----:B------:R-:W-:-:S02]  /*5950*/  ISETP.GT.U32.AND P5, PT, R7, R11, PT ;  /* 0x0000000b0700720c */ /* 0x000fc40003fa4070 */
[----:B------:R0:W-:Y:S01]  /*5960*/  STL [R1+0xec], R3 ;  /* 0x0000ec0301007387 */ /* 0x0001e20000100800 */
[----:B------:R-:W-:Y:S02]  /*5970*/  IMAD.MOV R19, RZ, RZ, -R19 ;  /* 0x000000ffff137224 */ /* 0x000fe400078e0a13 */
[--C-:B------:R-:W-:Y:S01]  /*5980*/  @!P0 IMAD.IADD R2, R2, 0x1, -R7.reuse ;  /* 0x0000000102028824 */ /* 0x100fe200078e0a07 */
[----:B------:R-:W-:Y:S01]  /*5990*/  ISETP.GE.AND P0, PT, R0, RZ, PT ;  /* 0x000000ff0000720c */ /* 0x000fe20003f06270 */
[----:B------:R-:W-:Y:S01]  /*59a0*/  IMAD.HI.U32 R17, R12, R4, RZ ;  /* 0x000000040c117227 */ /* 0x000fe200078e00ff */
[----:B------:R-:W-:Y:S03]  /*59b0*/  STL [R1+0xe0], R14 ;  /* 0x0000e00e01007387 */ /* 0x000fe60000100800 */
[----:B------:R-:W-:Y:S01]  /*59c0*/  @!P6 IMAD.IADD R5, R5, 0x1, -R7 ;  /* 0x000000010505e824 */ /* 0x000fe200078e0a07 */
[----:B------:R-:W-:Y:S01]  /*59d0*/  ISETP.GT.U32.AND P6, PT, R7, R2, PT ;  /* 0x000000020700720c */ /* 0x000fe20003fc4070 */
[----:B0-----:R-:W-:-:S02]  /*59e0*/  IMAD.MOV.U32 R3, RZ, RZ, R15 ;  /* 0x000000ffff037224 */ /* 0x001fc400078e000f */
[C---:B------:R-:W-:Y:S02]  /*59f0*/  IMAD R0, R7.reuse, R19, R18 ;  /* 0x0000001307007224 */ /* 0x040fe400078e0212 */
[----:B------:R-:W-:Y:S02]  /*5a00*/  IMAD.MOV R17, RZ, RZ, -R17 ;  /* 0x000000ffff117224 */ /* 0x000fe400078e0a11 */
[----:B------:R-:W-:Y:S01]  /*5a10*/  @!P2 IMAD.MOV R3, RZ, RZ, -R3 ;  /* 0x000000ffff03a224 */ /* 0x000fe200078e0a03 */
[----:B------:R-:W-:Y:S01]  /*5a20*/  ISETP.GT.U32.AND P3, PT, R7, R0, PT ;  /* 0x000000000700720c */ /* 0x000fe20003f64070 */
[----:B------:R-:W-:Y:S01]  /*5a30*/  @!P4 IMAD.MOV R8, RZ, RZ, -R8 ;  /* 0x000000ffff08c224 */ /* 0x000fe200078e0a08 */
[----:B------:R-:W-:Y:S01]  /*5a40*/  ISETP.GE.AND P4, PT, R6, RZ, PT ;  /* 0x000000ff0600720c */ /* 0x000fe20003f86270 */
[--C-:B------:R-:W-:Y:S01]  /*5a50*/  @!P5 IMAD.IADD R11, R11, 0x1, -R7.reuse ;  /* 0x000000010b0bd824 */ /* 0x100fe200078e0a07 */
[----:B------:R0:W-:Y:S01]  /*5a60*/  STL [R1+0xdc], R3 ;  /* 0x0000dc0301007387 */ /* 0x0001e20000100800 */
[C---:B------:R-:W-:Y:S01]  /*5a70*/  IMAD R6, R7.reuse, R17, R4 ;  /* 0x0000001107067224 */ /* 0x040fe200078e0204 */
[----:B------:R-:W-:Y:S01]  /*5a80*/  ISETP.GE.AND P5, PT, R16, RZ, PT ;  /* 0x000000ff1000720c */ /* 0x000fe20003fa6270 */
[----:B------:R-:W-:Y:S01]  /*5a90*/  @!P6 IMAD.IADD R2, R2, 0x1, -R7 ;  /* 0x000000010202e824 */ /* 0x000fe200078e0a07 */
[C---:B------:R-:W-:Y:S01]  /*5aa0*/  ISETP.GT.U32.AND P2, PT, R7.reuse, R5, PT ;  /* 0x000000050700720c */ /* 0x040fe20003f44070 */
[----:B------:R1:W-:Y:S01]  /*5ab0*/  STL [R1+0xd8], R8 ;  /* 0x0000d80801007387 */ /* 0x0003e20000100800 */
[----:B------:R-:W-:-:S02]  /*5ac0*/  ISETP.GT.U32.AND P6, PT, R7, R6, PT ;  /* 0x000000060700720c */ /* 0x000fc40003fc4070 */
[----:B------:R-:W-:Y:S01]  /*5ad0*/  IABS R16, R13 ;  /* 0x0000000d00107213 */ /* 0x000fe20000000000 */
[----:B------:R-:W-:Y:S01]  /*5ae0*/  @!P3 IMAD.IADD R0, R0, 0x1, -R7 ;  /* 0x000000010000b824 */ /* 0x000fe200078e0a07 */
[----:B------:R-:W-:Y:S01]  /*5af0*/  LOP3.LUT R4, R9, 0x84, RZ, 0xfc, !PT ;  /* 0x0000008409047812 */ /* 0x000fe200078efcff */
[----:B0-----:R-:W-:-:S03]  /*5b00*/  IMAD.MOV.U32 R3, RZ, RZ, R11 ;  /* 0x000000ffff037224 */ /* 0x001fc600078e000b */
[----:B------:R-:W-:Y:S01]  /*5b10*/  IABS R18, R4 ;  /* 0x0000000400127213 */ /* 0x000fe20000000000 */
[----:B------:R-:W-:Y:S01]  /*5b20*/  @!P1 IMAD.MOV R3, RZ, RZ, -R3 ;  /* 0x000000ffff039224 */ /* 0x000fe200078e0a03 */
[----:B------:R-:W-:Y:S01]  /*5b30*/  ISETP.GE.AND P1, PT, R10, RZ, PT ;  /* 0x000000ff0a00720c */ /* 0x000fe20003f26270 */
[----:B-1----:R-:W-:Y:S01]  /*5b40*/  IMAD.HI.U32 R8, R12, R16, RZ ;  /* 0x000000100c087227 */ /* 0x002fe200078e00ff */
[----:B------:R-:W-:Y:S02]  /*5b50*/  LOP3.LUT R10, R9, 0x82, RZ, 0xfc, !PT ;  /* 0x00000082090a7812 */ /* 0x000fe400078efcff */
[----:B------:R0:W-:Y:S01]  /*5b60*/  STL [R1+0xd4], R3 ;  /* 0x0000d40301007387 */ /* 0x0001e20000100800 */
[--C-:B------:R-:W-:Y:S01]  /*5b70*/  @!P6 IMAD.IADD R6, R6, 0x1, -R7.reuse ;  /* 0x000000010606e824 */ /* 0x100fe200078e0a07 */
[----:B------:R-:W-:Y:S01]  /*5b80*/  ISETP.GT.U32.AND P6, PT, R7, R0, PT ;  /* 0x000000000700720c */ /* 0x000fe20003fc4070 */
[----:B------:R-:W-:Y:S01]  /*5b90*/  IMAD.MOV R8, RZ, RZ, -R8 ;  /* 0x000000ffff087224 */ /* 0x000fe200078e0a08 */
[----:B------:R-:W-:Y:S01]  /*5ba0*/  IABS R14, R10 ;  /* 0x0000000a000e7213 */ /* 0x000fe20000000000 */
[----:B------:R-:W-:Y:S01]  /*5bb0*/  @!P2 IMAD.IADD R5, R5, 0x1, -R7 ;  /* 0x000000010505a824 */ /* 0x000fe200078e0a07 */
[----:B------:R-:W-:Y:S01]  /*5bc0*/  ISETP.GE.AND P3, PT, R4, RZ, PT ;  /* 0x000000ff0400720c */ /* 0x000fe20003f66270 */
[----:B------:R-:W-:Y:S01]  /*5bd0*/  IMAD R19, R7, R8, R16 ;  /* 0x0000000807137224 */ /* 0x000fe200078e0210 */
[C---:B------:R-:W-:Y:S01]  /*5be0*/  LOP3.LUT R8, R9.reuse, 0x80, RZ, 0xfc, !PT ;  /* 0x0000008009087812 */ /* 0x040fe200078efcff */
[----:B0-----:R-:W-:Y:S01]  /*5bf0*/  IMAD.MOV.U32 R3, RZ, RZ, R2 ;  /* 0x000000ffff037224 */ /* 0x001fe200078e0002 */
[----:B------:R-:W-:Y:S01]  /*5c00*/  LOP3.LUT R4, R9, 0x7e, RZ, 0xfc, !PT ;  /* 0x0000007e09047812 */ /* 0x000fe200078efcff */
[----:B------:R-:W-:Y:S01]  /*5c10*/  IMAD.HI.U32 R2, R12, R18, RZ ;  /* 0x000000120c027227 */ /* 0x000fe200078e00ff */
[----:B------:R-:W-:-:S02]  /*5c20*/  IABS R17, R8 ;  /* 0x0000000800117213 */ /* 0x000fc40000000000 */
[----:B------:R-:W-:Y:S01]  /*5c30*/  IABS R16, R4 ;  /* 0x0000000400107213 */ /* 0x000fe20000000000 */
[----:B------:R-:W-:Y:S01]  /*5c40*/  @!P5 IMAD.MOV R3, RZ, RZ, -R3 ;  /* 0x000000ffff03d224 */ /* 0x000fe200078e0a03 */
[----:B------:R-:W-:Y:S01]  /*5c50*/  ISETP.GT.U32.AND P5, PT, R7, R6, PT ;  /* 0x000000060700720c */ /* 0x000fe20003fa4070 */
[----:B------:R-:W-:Y:S01]  /*5c60*/  IMAD.MOV R2, RZ, RZ, -R2 ;  /* 0x000000ffff027224 */ /* 0x000fe200078e0a02 */
[----:B------:R-:W-:Y:S01]  /*5c70*/  ISETP.GE.AND P2, PT, R13, RZ, PT ;  /* 0x000000ff0d00720c */ /* 0x000fe20003f46270 */
[----:B------:R-:W-:Y:S01]  /*5c80*/  @!P6 IMAD.IADD R0, R0, 0x1, -R7 ;  /* 0x000000010000e824 */ /* 0x000fe200078e0a07 */
[----:B------:R0:W-:Y:S01]  /*5c90*/  STL [R1+0xcc], R3 ;  /* 0x0000cc0301007387 */ /* 0x0001e20000100800 */
[----:B------:R-:W-:Y:S01]  /*5ca0*/  IMAD R18, R7, R2, R18 ;  /* 0x0000000207127224 */ /* 0x000fe200078e0212 */
[----:B------:R-:W-:Y:S01]  /*5cb0*/  LOP3.LUT R13, R9, 0x76, RZ, 0xfc, !PT ;  /* 0x00000076090d7812 */ /* 0x000fe200078efcff */
[----:B------:R-:W-:-:S03]  /*5cc0*/  IMAD.HI.U32 R2, R12, R14, RZ ;  /* 0x0000000e0c027227 */ /* 0x000fc600078e00ff */
[----:B------:R-:W-:-:S03]  /*5cd0*/  ISETP.GT.U32.AND P6, PT, R7, R18, PT ;  /* 0x000000120700720c */ /* 0x000fc60003fc4070 */
[----:B------:R-:W-:Y:S01]  /*5ce0*/  @!P5 IMAD.IADD R6, R6, 0x1, -R7 ;  /* 0x000000010606d824 */ /* 0x000fe200078e0a07 */
[----:B------:R-:W-:Y:S01]  /*5cf0*/  ISETP.GE.AND P5, PT, R10, RZ, PT ;  /* 0x000000ff0a00720c */ /* 0x000fe20003fa6270 */
[----:B0-----:R-:W-:Y:S02]  /*5d00*/  IMAD.MOV.U32 R3, RZ, RZ, R5 ;  /* 0x000000ffff037224 */ /* 0x001fe400078e0005 */
[----:B------:R-:W-:-:S04]  /*5d10*/  IMAD.HI.U32 R5, R12, R17, RZ ;  /* 0x000000110c057227 */ /* 0x000fc800078e00ff */
[----:B------:R-:W-:Y:S01]  /*5d20*/  @!P0 IMAD.MOV R3, RZ, RZ, -R3 ;  /* 0x000000ffff038224 */ /* 0x000fe200078e0a03 */
[C---:B------:R-:W-:Y:S01]  /*5d30*/  ISETP.GT.U32.AND P0, PT, R7.reuse, R19, PT ;  /* 0x000000130700720c */ /* 0x040fe20003f04070 */
[----:B------:R-:W-:Y:S02]  /*5d40*/  @!P6 IMAD.IADD R18, R18, 0x1, -R7 ;  /* 0x000000011212e824 */ /* 0x000fe400078e0a07 */
[----:B------:R-:W-:Y:S01]  /*5d50*/  IMAD.MOV R10, RZ, RZ, -R2 ;  /* 0x000000ffff0a7224 */ /* 0x000fe200078e0a02 */
[----:B------:R0:W-:Y:S01]  /*5d60*/  STL [R1+0xc8], R3 ;  /* 0x0000c80301007387 */ /* 0x0001e20000100800 */
[----:B------:R-:W-:Y:S02]  /*5d70*/  IMAD.MOV R5, RZ, RZ, -R5 ;  /* 0x000000ffff057224 */ /* 0x000fe400078e0a05 */
[----:B------:R-:W-:Y:S01]  /*5d80*/  IMAD R14, R7, R10, R14 ;  /* 0x0000000a070e7224 */ /* 0x000fe200078e020e */
[----:B------:R-:W-:Y:S01]  /*5d90*/  LOP3.LUT R10, R9, 0x78, RZ, 0xfc, !PT ;  /* 0x00000078090a7812 */ /* 0x000fe200078efcff */
[----:B------:R-:W-:Y:S01]  /*5da0*/  IMAD R17, R7, R5, R17 ;  /* 0x0000000507117224 */ /* 0x000fe200078e0211 */
[----:B------:R-:W-:Y:S01]  /*5db0*/  IABS R5, R13 ;  /* 0x0000000d00057213 */ /* 0x000fe20000000000 */
        /* <DEDUP_REMOVED lines=8> */
[C---:B------:R-:W-:Y:S01]  /*5e40*/  ISETP.GT.U32.AND P4, PT, R7.reuse, R18, PT ;  /* 0x000000120700720c */ /* 0x040fe20003f84070 */
[----:B------:R-:W-:Y:S01]  /*5e50*/  IMAD R16, R7, R2, R16 ;  /* 0x0000000207107224 */ /* 0x000fe200078e0210 */
[----:B------:R-:W-:Y:S02]  /*5e60*/  LOP3.LUT R0, R9, 0x7a, RZ, 0xfc, !PT ;  /* 0x0000007a09007812 */ /* 0x000fe400078efcff */
[----:B------:R0:W-:Y:S01]  /*5e70*/  STL [R1+0xc0], R3 ;  /* 0x0000c00301007387 */ /* 0x0001e20000100800 */
[----:B------:R-:W-:-:S02]  /*5e80*/  IABS R11, R8 ;  /* 0x00000008000b7213 */ /* 0x000fc40000000000 */
[----:B------:R-:W-:-:S03]  /*5e90*/  IABS R2, R0 ;  /* 0x0000000000027213 */ /* 0x000fc60000000000 */
[----:B------:R-:W-:-:S04]  /*5ea0*/  IMAD.HI.U32 R15, R12, R11, RZ ;  /* 0x0000000b0c0f7227 */ /* 0x000fc800078e00ff */
[----:B0-----:R-:W-:Y:S01]  /*5eb0*/  IMAD.MOV.U32 R3, RZ, RZ, R6 ;  /* 0x000000ffff037224 */ /* 0x001fe200078e0006 */
[----:B------:R-:W-:Y:S01]  /*5ec0*/  IABS R6, R10 ;  /* 0x0000000a00067213 */ /* 0x000fe20000000000 */
[----:B------:R-:W-:Y:S01]  /*5ed0*/  @!P6 IMAD.IADD R19, R19, 0x1, -R7 ;  /* 0x000000011313e824 */ /* 0x000fe200078e0a07 */
[C---:B------:R-:W-:Y:S01]  /*5ee0*/  ISETP.GT.U32.AND P6, PT, R7.reuse, R17, PT ;  /* 0x000000110700720c */ /* 0x040fe20003fc4070 */
[----:B------:R-:W-:Y:S01]  /*5ef0*/  @!P1 IMAD.MOV R3, RZ, RZ, -R3 ;  /* 0x000000ffff039224 */ /* 0x000fe200078e0a03 */
[----:B------:R-:W-:Y:S01]  /*5f00*/  ISETP.GT.U32.AND P1, PT, R7, R14, PT ;  /* 0x0000000e0700720c */ /* 0x000fe20003f24070 */
[----:B------:R-:W-:Y:S01]  /*5f10*/  IMAD.MOV.U32 R20, RZ, RZ, R19 ;  /* 0x000000ffff147224 */ /* 0x000fe200078e0013 */
[----:B------:R-:W-:Y:S01]  /*5f20*/  LOP3.LUT R19, R9, 0x68, RZ, 0xfc, !PT ;  /* 0x0000006809137812 */ /* 0x000fe200078efcff */
[----:B------:R-:W-:Y:S01]  /*5f30*/  @!P4 IMAD.IADD R18, R18, 0x1, -R7 ;  /* 0x000000011212c824 */ /* 0x000fe200078e0a07 */
[----:B------:R-:W-:Y:S01]  /*5f40*/  ISETP.GT.U32.AND P4, PT, R7, R16, PT ;  /* 0x000000100700720c */ /* 0x000fe20003f84070 */
[----:B------:R-:W-:Y:S01]  /*5f50*/  @!P2 IMAD.MOV R20, RZ, RZ, -R20 ;  /* 0x000000ffff14a224 */ /* 0x000fe200078e0a14 */
[----:B------:R0:W-:Y:S01]  /*5f60*/  STL [R1+0xc4], R3 ;  /* 0x0000c40301007387 */ /* 0x0001e20000100800 */
[----:B------:R-:W-:-:S03]  /*5f70*/  IMAD.MOV R15, RZ, RZ, -R15 ;  /* 0x000000ffff0f7224 */ /* 0x000fc600078e0a0f */
[----:B------:R-:W-:Y:S01]  /*5f80*/  STL [R1+0x74], R20 ;  /* 0x0000741401007387 */ /* 0x000fe20000100800 */
[--C-:B------:R-:W-:Y:S02]  /*5f90*/  @!P6 IMAD.IADD R17, R17, 0x1, -R7.reuse ;  /* 0x000000011111e824 */ /* 0x100fe400078e0a07 */
[----:B------:R-:W-:Y:S01]  /*5fa0*/  @!P1 IMAD.IADD R14, R14, 0x1, -R7 ;  /* 0x000000010e0e9824 */ /* 0x000fe200078e0a07 */
[----:B------:R-:W-:Y:S01]  /*5fb0*/  ISETP.GE.AND P1, PT, R4, RZ, PT ;  /* 0x000000ff0400720c */ /* 0x000fe20003f26270 */
[----:B------:R-:W-:Y:S01]  /*5fc0*/  IMAD.HI.U32 R4, R12, R2, RZ ;  /* 0x000000020c047227 */ /* 0x000fe200078e00ff */
[C---:B------:R-:W-:Y:S02]  /*5fd0*/  ISETP.GT.U32.AND P2, PT, R7.reuse, R17, PT ;  /* 0x000000110700720c */ /* 0x040fe40003f44070 */
[C---:B------:R-:W-:Y:S01]  /*5fe0*/  ISETP.GT.U32.AND P6, PT, R7.reuse, R14, PT ;  /* 0x0000000e0700720c */ /* 0x040fe20003fc4070 */
[----:B------:R-:W-:Y:S02]  /*5ff0*/  IMAD.MOV R4, RZ, RZ, -R4 ;  /* 0x000000ffff047224 */ /* 0x000fe400078e0a04 */
[----:B------:R-:W-:-:S02]  /*6000*/  IMAD R11, R7, R15, R11 ;  /* 0x0000000f070b7224 */ /* 0x000fc400078e020b */
[----:B------:R-:W-:Y:S01]  /*6010*/  IMAD R2, R7, R4, R2 ;  /* 0x0000000407027224 */ /* 0x000fe200078e0202 */
[----:B------:R-:W-:Y:S01]  /*6020*/  LOP3.LUT R4, R9, 0x74, RZ, 0xfc, !PT ;  /* 0x0000007409047812 */ /* 0x000fe200078efcff */
[--C-:B------:R-:W-:Y:S02]  /*6030*/  @!P4 IMAD.IADD R16, R16, 0x1, -R7.reuse ;  /* 0x000000011010c824 */ /* 0x100fe400078e0a07 */
[----:B0-----:R-:W-:Y:S02]  /*6040*/  IMAD.MOV.U32 R3, RZ, RZ, R18 ;  /* 0x000000ffff037224 */ /* 0x001fe400078e0012 */
[--C-:B------:R-:W-:Y:S01]  /*6050*/  @!P2 IMAD.IADD R17, R17, 0x1, -R7.reuse ;  /* 0x000000011111a824 */ /* 0x100fe200078e0a07 */
[C---:B------:R-:W-:Y:S01]  /*6060*/  ISETP.GT.U32.AND P2, PT, R7.reuse, R2, PT ;  /* 0x000000020700720c */ /* 0x040fe20003f44070 */
[----:B------:R-:W-:Y:S01]  /*6070*/  @!P6 IMAD.IADD R14, R14, 0x1, -R7 ;  /* 0x000000010e0ee824 */ /* 0x000fe200078e0a07 */
[C---:B------:R-:W-:Y:S01]  /*6080*/  ISETP.GT.U32.AND P6, PT, R7.reuse, R11, PT ;  /* 0x0000000b0700720c */ /* 0x040fe20003fc4070 */
[----:B------:R-:W-:Y:S01]  /*6090*/  @!P3 IMAD.MOV R3, RZ, RZ, -R3 ;  /* 0x000000ffff03b224 */ /* 0x000fe200078e0a03 */
[----:B------:R-:W-:Y:S01]  /*60a0*/  ISETP.GT.U32.AND P4, PT, R7, R16, PT ;  /* 0x000000100700720c */ /* 0x000fe20003f84070 */
[----:B------:R-:W-:Y:S01]  /*60b0*/  IMAD.HI.U32 R15, R12, R6, RZ ;  /* 0x000000060c0f7227 */ /* 0x000fe200078e00ff */
[----:B------:R-:W-:-:S02]  /*60c0*/  ISETP.GE.AND P3, PT, R8, RZ, PT ;  /* 0x000000ff0800720c */ /* 0x000fc40003f66270 */
[----:B------:R0:W-:Y:S01]  /*60d0*/  STL [R1+0x84], R3 ;  /* 0x0000840301007387 */ /* 0x0001e20000100800 */
[----:B------:R-:W-:-:S04]  /*60e0*/  IMAD.HI.U32 R8, R12, R5, RZ ;  /* 0x000000050c087227 */ /* 0x000fc800078e00ff */
[----:B------:R-:W-:Y:S02]  /*60f0*/  IMAD.MOV R15, RZ, RZ, -R15 ;  /* 0x000000ffff0f7224 */ /* 0x000fe400078e0a0f */
[----:B------:R-:W-:Y:S02]  /*6100*/  IMAD.MOV R8, RZ, RZ, -R8 ;  /* 0x000000ffff087224 */ /* 0x000fe400078e0a08 */
[----:B------:R-:W-:Y:S02]  /*6110*/  @!P6 IMAD.IADD R11, R11, 0x1, -R7 ;  /* 0x000000010b0be824 */ /* 0x000fe400078e0a07 */
[----:B0-----:R-:W-:Y:S02]  /*6120*/  IMAD.MOV.U32 R3, RZ, RZ, R14 ;  /* 0x000000ffff037224 */ /* 0x001fe400078e000e */
[C---:B------:R-:W-:Y:S02]  /*6130*/  IMAD R6, R7.reuse, R15, R6 ;  /* 0x0000000f07067224 */ /* 0x040fe400078e0206 */
[----:B------:R-:W-:Y:S01]  /*6140*/  IMAD R5, R7, R8, R5 ;  /* 0x0000000807057224 */ /* 0x000fe200078e0205 */
[----:B------:R-:W-:Y:S01]  /*6150*/  LOP3.LUT R8, R9, 0x72, RZ, 0xfc, !PT ;  /* 0x0000007209087812 */ /* 0x000fe200078efcff */
[----:B------:R-:W-:Y:S01]  /*6160*/  @!P2 IMAD.IADD R2, R2, 0x1, -R7 ;  /* 0x000000010202a824 */ /* 0x000fe200078e0a07 */
[C---:B------:R-:W-:Y:S01]  /*6170*/  ISETP.GT.U32.AND P2, PT, R7.reuse, R11, PT ;  /* 0x0000000b0700720c */ /* 0x040fe20003f44070 */
[----:B------:R-:W-:Y:S01]  /*6180*/  @!P5 IMAD.MOV R3, RZ, RZ, -R3 ;  /* 0x000000ffff03d224 */ /* 0x000fe200078e0a03 */
[C---:B------:R-:W-:Y:S01]  /*6190*/  ISETP.GT.U32.AND P6, PT, R7.reuse, R6, PT ;  /* 0x000000060700720c */ /* 0x040fe20003fc4070 */
[----:B------:R-:W-:Y:S01]  /*61a0*/  @!P4 IMAD.IADD R16, R16, 0x1, -R7 ;  /* 0x000000011010c824 */ /* 0x000fe200078e0a07 */
[----:B------:R-:W-:Y:S01]  /*61b0*/  ISETP.GE.AND P4, PT, R0, RZ, PT ;  /* 0x000000ff0000720c */ /* 0x000fe20003f86270 */
[----:B------:R-:W-:Y:S01]  /*61c0*/  @!P0 IMAD.MOV R17, RZ, RZ, -R17 ;  /* 0x000000ffff118224 */ /* 0x000fe200078e0a11 */
[----:B------:R-:W-:Y:S01]  /*61d0*/  ISETP.GT.U32.AND P0, PT, R7, R5, PT ;  /* 0x000000050700720c */ /* 0x000fe20003f04070 */
[----:B------:R0:W-:Y:S01]  /*61e0*/  STL [R1+0xac], R3 ;  /* 0x0000ac0301007387 */ /* 0x0001e20000100800 */
[----:B------:R-:W-:-:S02]  /*61f0*/  IABS R0, R4 ;  /* 0x0000000400007213 */ /* 0x000fc40000000000 */
[----:B------:R-:W-:Y:S01]  /*6200*/  ISETP.GT.U32.AND P5, PT, R7, R2, PT ;  /* 0x000000020700720c */ /* 0x000fe20003fa4070 */
[----:B------:R-:W-:Y:S01]  /*6210*/  STL [R1+0x94], R17 ;  /* 0x0000941101007387 */ /* 0x000fe20000100800 */
[----:B------:R-:W-:Y:S01]  /*6220*/  IABS R15, R8 ;  /* 0x00000008000f7213 */ /* 0x000fe20000000000 */
[----:B------:R-:W-:-:S04]  /*6230*/  IMAD.HI.U32 R14, R12, R0, RZ ;  /* 0x000000000c0e7227 */ /* 0x000fc800078e00ff */
[----:B0-----:R-:W-:Y:S02]  /*6240*/  IMAD.MOV.U32 R3, RZ, RZ, R16 ;  /* 0x000000ffff037224 */ /* 0x001fe400078e0010 */
[----:B------:R-:W-:Y:S01]  /*6250*/  @!P2 IMAD.IADD R11, R11, 0x1, -R7 ;  /* 0x000000010b0ba824 */ /* 0x000fe200078e0a07 */
[----:B------:R-:W-:Y:S01]  /*6260*/  ISETP.GE.AND P2, PT, R13, RZ, PT ;  /* 0x000000ff0d00720c */ /* 0x000fe20003f46270 */
[----:B------:R-:W-:Y:S02]  /*6270*/  @!P1 IMAD.MOV R3, RZ, RZ, -R3 ;  /* 0x000000ffff039224 */ /* 0x000fe400078e0a03 */
[----:B------:R-:W-:Y:S02]  /*6280*/  IMAD.MOV R14, RZ, RZ, -R14 ;  /* 0x000000ffff0e7224 */ /* 0x000fe400078e0a0e */
[--C-:B------:R-:W-:Y:S01]  /*6290*/  @!P6 IMAD.IADD R6, R6, 0x1, -R7.reuse ;  /* 0x000000010606e824 */ /* 0x100fe200078e0a07 */
[----:B------:R0:W-:Y:S01]  /*62a0*/  STL [R1+0x98], R3 ;  /* 0x0000980301007387 */ /* 0x0001e20000100800 */
[----:B------:R-:W-:Y:S01]  /*62b0*/  @!P0 IMAD.IADD R5, R5, 0x1, -R7 ;  /* 0x0000000105058824 */ /* 0x000fe200078e0a07 */
[----:B------:R-:W-:Y:S01]  /*62c0*/  ISETP.GE.AND P6, PT, R10, RZ, PT ;  /* 0x000000ff0a00720c */ /* 0x000fe20003fc6270 */
[----:B------:R-:W-:Y:S01]  /*62d0*/  IMAD.MOV.U32 R10, RZ, RZ, R15 ;  /* 0x000000ffff0a7224 */ /* 0x000fe200078e000f */
[----:B------:R-:W-:Y:S01]  /*62e0*/  ISETP.GE.AND P0, PT, R4, RZ, PT ;  /* 0x000000ff0400720c */ /* 0x000fe20003f06270 */
[C---:B------:R-:W-:Y:S01]  /*62f0*/  IMAD R0, R7.reuse, R14, R0 ;  /* 0x0000000e07007224 */ /* 0x040fe200078e0200 */
[----:B------:R-:W-:Y:S01]  /*6300*/  ISETP.GT.U32.AND P1, PT, R7, R6, PT ;  /* 0x000000060700720c */ /* 0x000fe20003f24070 */
[----:B------:R-:W-:Y:S01]  /*6310*/  IMAD.HI.U32 R13, R12, R10, RZ ;  /* 0x0000000a0c0d7227 */ /* 0x000fe200078e00ff */
[----:B------:R-:W-:-:S02]  /*6320*/  LOP3.LUT R15, R9, 0x70, RZ, 0xfc, !PT ;  /* 0x00000070090f7812 */ /* 0x000fc400078efcff */
[C---:B------:R-:W-:Y:S01]  /*6330*/  LOP3.LUT R14, R9.reuse, 0x66, RZ, 0xfc, !PT ;  /* 0x00000066090e7812 */ /* 0x040fe200078efcff */
[----:B0-----:R-:W-:Y:S01]  /*6340*/  IMAD.MOV.U32 R3, RZ, RZ, R11 ;  /* 0x000000ffff037224 */ /* 0x001fe200078e000b */
[----:B------:R-:W-:Y:S01]  /*6350*/  LOP3.LUT R11, R9, 0x6e, RZ, 0xfc, !PT ;  /* 0x0000006e090b7812 */ /* 0x000fe200078efcff */
[----:B------:R-:W-:Y:S01]  /*6360*/  @!P5 IMAD.IADD R2, R2, 0x1, -R7 ;  /* 0x000000010202d824 */ /* 0x000fe200078e0a07 */
[C---:B------:R-:W-:Y:S01]  /*6370*/  ISETP.GT.U32.AND P5, PT, R7.reuse, R0, PT ;  /* 0x000000000700720c */ /* 0x040fe20003fa4070 */
[----:B------:R-:W-:Y:S01]  /*6380*/  @!P3 IMAD.MOV R3, RZ, RZ, -R3 ;  /* 0x000000ffff03b224 */ /* 0x000fe200078e0a03 */
[C---:B------:R-:W-:Y:S01]  /*6390*/  ISETP.GT.U32.AND P3, PT, R7.reuse, R5, PT ;  /* 0x000000050700720c */ /* 0x040fe20003f64070 */
[----:B------:R-:W-:Y:S01]  /*63a0*/  IMAD.MOV R13, RZ, RZ, -R13 ;  /* 0x000000ffff0d7224 */ /* 0x000fe200078e0a0d */
[----:B------:R-:W-:Y:S01]  /*63b0*/  IABS R17, R14 ;  /* 0x0000000e00117213 */ /* 0x000fe20000000000 */
[----:B------:R-:W-:Y:S01]  /*63c0*/  @!P1 IMAD.IADD R6, R6, 0x1, -R7 ;  /* 0x0000000106069824 */ /* 0x000fe200078e0a07 */
[----:B------:R0:W-:Y:S01]  /*63d0*/  STL [R1+0x9c], R3 ;  /* 0x00009c0301007387 */ /* 0x0001e20000100800 */
[----:B------:R-:W-:Y:S01]  /*63e0*/  IMAD R4, R7, R13, R10 ;  /* 0x0000000d07047224 */ /* 0x000fe200078e020a */
[----:B------:R-:W-:Y:S01]  /*63f0*/  ISETP.GE.AND P1, PT, R8, RZ, PT ;  /* 0x000000ff0800720c */ /* 0x000fe20003f26270 */
[----:B------:R-:W-:Y:S01]  /*6400*/  @!P6 IMAD.MOV R6, RZ, RZ, -R6 ;  /* 0x000000ffff06e224 */ /* 0x000fe200078e0a06 */
[----:B------:R-:W-:-:S02]  /*6410*/  ISETP.GE.AND P6, PT, R11, RZ, PT ;  /* 0x000000ff0b00720c */ /* 0x000fc40003fc6270 */
[----:B------:R-:W-:Y:S01]  /*6420*/  IABS R11, R11 ;  /* 0x0000000b000b7213 */ /* 0x000fe20000000000 */
[--C-:B------:R-:W-:Y:S01]  /*6430*/  @!P5 IMAD.IADD R0, R0, 0x1, -R7.reuse ;  /* 0x000000010000d824 */ /* 0x100fe200078e0a07 */
[----:B------:R-:W-:Y:S01]  /*6440*/  ISETP.GE.AND P5, PT, R15, RZ, PT ;  /* 0x000000ff0f00720c */ /* 0x000fe20003fa6270 */
[----:B------:R-:W-:Y:S01]  /*6450*/  @!P3 IMAD.IADD R5, R5, 0x1, -R7 ;  /* 0x000000010505b824 */ /* 0x000fe200078e0a07 */
[----:B------:R-:W-:Y:S01]  /*6460*/  ISETP.GT.U32.AND P3, PT, R7, R4, PT ;  /* 0x000000040700720c */ /* 0x000fe20003f64070 */
[----:B0-----:R-:W-:Y:S01]  /*6470*/  IMAD.MOV.U32 R3, RZ, RZ, R2 ;  /* 0x000000ffff037224 */ /* 0x001fe200078e0002 */
[----:B------:R-:W-:Y:S02]  /*6480*/  IABS R15, R15 ;  /* 0x0000000f000f7213 */ /* 0x000fe40000000000 */
[----:B------:R-:W-:Y:S01]  /*6490*/  LOP3.LUT R2, R9, 0x6c, RZ, 0xfc, !PT ;  /* 0x0000006c09027812 */ /* 0x000fe200078efcff */
[----:B------:R-:W-:Y:S01]  /*64a0*/  @!P4 IMAD.MOV R3, RZ, RZ, -R3 ;  /* 0x000000ffff03c224 */ /* 0x000fe200078e0a03 */
[----:B------:R-:W-:Y:S01]  /*64b0*/  ISETP.GT.U32.AND P4, PT, R7, R0, PT ;  /* 0x000000000700720c */ /* 0x000fe20003f84070 */
[----:B------:R-:W-:Y:S01]  /*64c0*/  IMAD.HI.U32 R8, R12, R15, RZ ;  /* 0x0000000f0c087227 */ /* 0x000fe200078e00ff */
[----:B------:R-:W-:-:S02]  /*64d0*/  LOP3.LUT R10, R9, 0x6a, RZ, 0xfc, !PT ;  /* 0x0000006a090a7812 */ /* 0x000fc400078efcff */
[----:B------:R0:W-:Y:S01]  /*64e0*/  STL [R1+0xa0], R3 ;  /* 0x0000a00301007387 */ /* 0x0001e20000100800 */
[----:B------:R-:W-:Y:S02]  /*64f0*/  IMAD.MOV R8, RZ, RZ, -R8 ;  /* 0x000000ffff087224 */ /* 0x000fe400078e0a08 */
[----:B------:R-:W-:Y:S01]  /*6500*/  @!P3 IMAD.IADD R4, R4, 0x1, -R7 ;  /* 0x000000010404b824 */ /* 0x000fe200078e0a07 */
[----:B------:R1:W-:Y:S01]  /*6510*/  STL [R1+0xa4], R6 ;  /* 0x0000a40601007387 */ /* 0x0003e20000100800 */
[----:B------:R-:W-:Y:S01]  /*6520*/  IMAD R15, R7, R8, R15 ;  /* 0x00000008070f7224 */ /* 0x000fe200078e020f */
[----:B------:R-:W-:Y:S02]  /*6530*/  LOP3.LUT R8, R9, 0x64, RZ, 0xfc, !PT ;  /* 0x0000006409087812 */ /* 0x000fe400078efcff */
[----:B------:R-:W-:Y:S01]  /*6540*/  ISETP.GT.U32.AND P3, PT, R7, R4, PT ;  /* 0x000000040700720c */ /* 0x000fe20003f64070 */
[----:B------:R-:W-:Y:S01]  /*6550*/  @!P4 IMAD.IADD R0, R0, 0x1, -R7 ;  /* 0x000000010000c824 */ /* 0x000fe200078e0a07 */
[----:B------:R-:W-:Y:S01]  /*6560*/  ISETP.GE.AND P4, PT, R10, RZ, PT ;  /* 0x000000ff0a00720c */ /* 0x000fe20003f86270 */
[----:B0-----:R-:W-:Y:S01]  /*6570*/  IMAD.MOV.U32 R3, RZ, RZ, R5 ;  /* 0x000000ffff037224 */ /* 0x001fe200078e0005 */
[----:B------:R-:W-:Y:S01]  /*6580*/  IABS R10, R10 ;  /* 0x0000000a000a7213 */ /* 0x000fe20000000000 */
[----:B-1----:R-:W-:-:S04]  /*6590*/  IMAD.HI.U32 R6, R12, R11, RZ ;  /* 0x0000000b0c067227 */ /* 0x002fc800078e00ff */
[----:B------:R-:W-:Y:S01]  /*65a0*/  @!P2 IMAD.MOV R3, RZ, RZ, -R3 ;  /* 0x000000ffff03a224 */ /* 0x000fe200078e0a03 */
[----:B------:R-:W-:Y:S01]  /*65b0*/  ISETP.GE.AND P2, PT, R2, RZ, PT ;  /* 0x000000ff0200720c */ /* 0x000fe20003f46270 */
[----:B------:R-:W-:Y:S01]  /*65c0*/  IMAD.MOV R6, RZ, RZ, -R6 ;  /* 0x000000ffff067224 */ /* 0x000fe200078e0a06 */
[----:B------:R-:W-:Y:S01]  /*65d0*/  IABS R2, R2 ;  /* 0x0000000200027213 */ /* 0x000fe20000000000 */
[----:B------:R-:W-:Y:S01]  /*65e0*/  @!P3 IMAD.IADD R4, R4, 0x1, -R7 ;  /* 0x000000010404b824 */ /* 0x000fe200078e0a07 */
[----:B------:R0:W-:Y:S01]  /*65f0*/  STL [R1+0x208], R3 ;  /* 0x0002080301007387 */ /* 0x0001e20000100800 */
[----:B------:R-:W-:Y:S01]  /*6600*/  IMAD R11, R7, R6, R11 ;  /* 0x00000006070b7224 */ /* 0x000fe200078e020b */
[----:B------:R-:W-:Y:S01]  /*6610*/  LOP3.LUT R6, R9, 0x62, RZ, 0xfc, !PT ;  /* 0x0000006209067812 */ /* 0x000fe200078efcff */
[----:B------:R-:W-:-:S03]  /*6620*/  IMAD.HI.U32 R5, R12, R2, RZ ;  /* 0x000000020c057227 */ /* 0x000fc600078e00ff */
[C---:B------:R-:W-:Y:S01]  /*6630*/  ISETP.GT.U32.AND P3, PT, R7.reuse, R11, PT ;  /* 0x0000000b0700720c */ /* 0x040fe20003f64070 */
[----:B------:R-:W-:Y:S01]  /*6640*/  IMAD.MOV R5, RZ, RZ, -R5 ;  /* 0x000000ffff057224 */ /* 0x000fe200078e0a05 */
[----:B------:R-:W-:Y:S01]  /*6650*/  IABS R16, R6 ;  /* 0x0000000600107213 */ /* 0x000fe20000000000 */
[----:B0-----:R-:W-:Y:S02]  /*6660*/  IMAD.MOV.U32 R3, RZ, RZ, R0 ;  /* 0x000000ffff037224 */ /* 0x001fe400078e0000 */
[C---:B------:R-:W-:Y:S02]  /*6670*/  IMAD R2, R7.reuse, R5, R2 ;  /* 0x0000000507027224 */ /* 0x040fe400078e0202 */
[----:B------:R-:W-:Y:S01]  /*6680*/  @!P0 IMAD.MOV R3, RZ, RZ, -R3 ;  /* 0x000000ffff038224 */ /* 0x000fe200078e0a03 */
[----:B------:R-:W-:Y:S01]  /*6690*/  ISETP.GT.U32.AND P0, PT, R7, R15, PT ;  /* 0x0000000f0700720c */ /* 0x000fe20003f04070 */
[----:B------:R-:W-:-:S03]  /*66a0*/  IMAD.HI.U32 R0, R12, R10, RZ ;  /* 0x0000000a0c007227 */ /* 0x000fc600078e00ff */
[----:B------:R0:W-:Y:S01]  /*66b0*/  STL [R1+0x200], R3 ;  /* 0x0002000301007387 */ /* 0x0001e20000100800 */
[----:B------:R-:W-:Y:S02]  /*66c0*/  IMAD.MOV R0, RZ, RZ, -R0 ;  /* 0x000000ffff007224 */ /* 0x000fe400078e0a00 */
[----:B------:R-:W-:-:S04]  /*66d0*/  IMAD.HI.U32 R5, R12, R17, RZ ;  /* 0x000000110c057227 */ /* 0x000fc800078e00ff */
[----:B------:R-:W-:Y:S01]  /*66e0*/  IMAD R10, R7, R0, R10 ;  /* 0x00000000070a7224 */ /* 0x000fe200078e020a */
[----:B------:R-:W-:Y:S01]  /*66f0*/  IABS R0, R19 ;  /* 0x0000001300007213 */ /* 0x000fe20000000000 */
[----:B------:R-:W-:Y:S02]  /*6700*/  @!P0 IMAD.IADD R15, R15, 0x1, -R7 ;  /* 0x000000010f0f8824 */ /* 0x000fe400078e0a07 */
[----:B0-----:R-:W-:Y:S01]  /*6710*/  IMAD.MOV.U32 R3, RZ, RZ, R4 ;  /* 0x000000ffff037224 */ /* 0x001fe200078e0004 */
[----:B------:R-:W-:Y:S01]  /*6720*/  IABS R4, R8 ;  /* 0x0000000800047213 */ /* 0x000fe20000000000 */
[----:B------:R-:W-:Y:S01]  /*6730*/  IMAD.MOV R5, RZ, RZ, -R5 ;  /* 0x000000ffff057224 */ /* 0x000fe200078e0a05 */
[C---:B------:R-:W-:Y:S01]  /*6740*/  ISETP.GT.U32.AND P0, PT, R7.reuse, R15, PT ;  /* 0x0000000f0700720c */ /* 0x040fe20003f04070 */
[----:B------:R-:W-:Y:S01]  /*6750*/  @!P1 IMAD.MOV R3, RZ, RZ, -R3 ;  /* 0x000000ffff039224 */ /* 0x000fe200078e0a03 */
[----:B------:R-:W-:Y:S01]  /*6760*/  ISETP.GT.U32.AND P1, PT, R7, R2, PT ;  /* 0x000000020700720c */ /* 0x000fe20003f24070 */
[----:B------:R-:W-:-:S02]  /*6770*/  @!P3 IMAD.IADD R11, R11, 0x1, -R7 ;  /* 0x000000010b0bb824 */ /* 0x000fc400078e0a07 */
[C---:B------:R-:W-:Y:S01]  /*6780*/  IMAD R17, R7.reuse, R5, R17 ;  /* 0x0000000507117224 */ /* 0x040fe200078e0211 */
[----:B------:R0:W-:Y:S01]  /*6790*/  STL [R1+0x204], R3 ;  /* 0x0002040301007387 */ /* 0x0001e20000100800 */
[----:B------:R-:W-:Y:S01]  /*67a0*/  IMAD.HI.U32 R13, R12, R0, RZ ;  /* 0x000000000c0d7227 */ /* 0x000fe200078e00ff */
[----:B------:R-:W-:Y:S02]  /*67b0*/  ISETP.GT.U32.AND P3, PT, R7, R11, PT ;  /* 0x0000000b0700720c */ /* 0x000fe40003f64070 */
[----:B------:R-:W-:Y:S01]  /*67c0*/  LOP3.LUT R5, R9, 0x60, RZ, 0xfc, !PT ;  /* 0x0000006009057812 */ /* 0x000fe200078efcff */
[----:B------:R-:W-:Y:S02]  /*67d0*/  IMAD.MOV R13, RZ, RZ, -R13 ;  /* 0x000000ffff0d7224 */ /* 0x000fe400078e0a0d */
[--C-:B------:R-:W-:Y:S01]  /*67e0*/  @!P0 IMAD.IADD R15, R15, 0x1, -R7.reuse ;  /* 0x000000010f0f8824 */ /* 0x100fe200078e0a07 */
[----:B------:R-:W-:Y:S01]  /*67f0*/  ISETP.GT.U32.AND P0, PT, R7, R10, PT ;  /* 0x0000000a0700720c */ /* 0x000fe20003f04070 */
[----:B------:R-:W-:-:S02]  /*6800*/  @!P1 IMAD.IADD R2, R2, 0x1, -R7 ;  /* 0x0000000102029824 */ /* 0x000fc400078e0a07 */
[C---:B------:R-:W-:Y:S02]  /*6810*/  IMAD R0, R7.reuse, R13, R0 ;  /* 0x0000000d07007224 */ /* 0x040fe400078e0200 */
[----:B0-----:R-:W-:Y:S01]  /*6820*/  IMAD.MOV.U32 R3, RZ, RZ, R15 ;  /* 0x000000ffff037224 */ /* 0x001fe200078e000f */
[----:B------:R-:W-:Y:S01]  /*6830*/  ISETP.GT.U32.AND P1, PT, R7, R2, PT ;  /* 0x000000020700720c */ /* 0x000fe20003f24070 */
[----:B------:R-:W-:Y:S01]  /*6840*/  @!P3 IMAD.IADD R11, R11, 0x1, -R7 ;  /* 0x000000010b0bb824 */ /* 0x000fe200078e0a07 */
[----:B------:R-:W-:Y:S01]  /*6850*/  ISETP.GT.U32.AND P3, PT, R7, R0, PT ;  /* 0x000000000700720c */ /* 0x000fe20003f64070 */
[----:B------:R-:W-:Y:S01]  /*6860*/  @!P5 IMAD.MOV R3, RZ, RZ, -R3 ;  /* 0x000000ffff03d224 */ /* 0x000fe200078e0a03 */
[----:B------:R-:W-:Y:S01]  /*6870*/  IABS R15, R5 ;  /* 0x00000005000f7213 */ /* 0x000fe20000000000 */
[----:B------:R-:W-:Y:S01]  /*6880*/  IMAD.HI.U32 R18, R12, R4, RZ ;  /* 0x000000040c127227 */ /* 0x000fe200078e00ff */
[----:B------:R-:W-:Y:S02]  /*6890*/  ISETP.GE.AND P5, PT, R19, RZ, PT ;  /* 0x000000ff1300720c */ /* 0x000fe40003fa6270 */
[----:B------:R0:W-:Y:S01]  /*68a0*/  STL [R1+0x8c], R3 ;  /* 0x00008c0301007387 */ /* 0x0001e20000100800 */
[----:B------:R-:W-:-:S02]  /*68b0*/  @!P0 IMAD.IADD R10, R10, 0x1, -R7 ;  /* 0x000000010a0a8824 */ /* 0x000fc400078e0a07 */
[----:B------:R-:W-:Y:S02]  /*68c0*/  IMAD.MOV R18, RZ, RZ, -R18 ;  /* 0x000000ffff127224 */ /* 0x000fe400078e0a12 */
[----:B------:R-:W-:Y:S01]  /*68d0*/  @!P1 IMAD.IADD R2, R2, 0x1, -R7 ;  /* 0x0000000102029824 */ /* 0x000fe200078e0a07 */
[C---:B------:R-:W-:Y:S01]  /*68e0*/  ISETP.GT.U32.AND P1, PT, R7.reuse, R17, PT ;  /* 0x000000110700720c */ /* 0x040fe20003f24070 */
[----:B------:R-:W-:Y:S01]  /*68f0*/  IMAD.HI.U32 R13, R12, R16, RZ ;  /* 0x000000100c0d7227 */ /* 0x000fe200078e00ff */
[----:B------:R-:W-:-:S03]  /*6900*/  ISETP.GT.U32.AND P0, PT, R7, R10, PT ;  /* 0x0000000a0700720c */ /* 0x000fc60003f04070 */
[----:B0-----:R-:W-:Y:S02]  /*6910*/  IMAD.MOV.U32 R3, RZ, RZ, R11 ;  /* 0x000000ffff037224 */ /* 0x001fe400078e000b */
[----:B------:R-:W-:-:S04]  /*6920*/  IMAD.HI.U32 R11, R12, R15, RZ ;  /* 0x0000000f0c0b7227 */ /* 0x000fc800078e00ff */
[----:B------:R-:W-:Y:S02]  /*6930*/  @!P6 IMAD.MOV R3, RZ, RZ, -R3 ;  /* 0x000000ffff03e224 */ /* 0x000fe400078e0a03 */
[----:B------:R-:W-:Y:S02]  /*6940*/  @!P1 IMAD.IADD R17, R17, 0x1, -R7 ;  /* 0x0000000111119824 */ /* 0x000fe400078e0a07 */
[C---:B------:R-:W-:Y:S01]  /*6950*/  IMAD R4, R7.reuse, R18, R4 ;  /* 0x0000001207047224 */ /* 0x040fe200078e0204 */
[----:B------:R0:W-:Y:S01]  /*6960*/  STL [R1+0x80], R3 ;  /* 0x0000800301007387 */ /* 0x0001e20000100800 */
[----:B------:R-:W-:Y:S01]  /*6970*/  IMAD.MOV R13, RZ, RZ, -R13 ;  /* 0x000000ffff0d7224 */ /* 0x000fe200078e0a0d */
[C---:B------:R-:W-:Y:S01]  /*6980*/  ISETP.GT.U32.AND P1, PT, R7.reuse, R17, PT ;  /* 0x000000110700720c */ /* 0x040fe20003f24070 */
[----:B------:R-:W-:Y:S01]  /*6990*/  @!P0 IMAD.IADD R10, R10, 0x1, -R7 ;  /* 0x000000010a0a8824 */ /* 0x000fe200078e0a07 */
[----:B------:R-:W-:Y:S01]  /*69a0*/  ISETP.GT.U32.AND P0, PT, R7, R4, PT ;  /* 0x000000040700720c */ /* 0x000fe20003f04070 */
[----:B------:R-:W-:-:S02]  /*69b0*/  IMAD.MOV R11, RZ, RZ, -R11 ;  /* 0x000000ffff0b7224 */ /* 0x000fc400078e0a0b */
[----:B------:R-:W-:Y:S01]  /*69c0*/  @!P3 IMAD.IADD R0, R0, 0x1, -R7 ;  /* 0x000000010000b824 */ /* 0x000fe200078e0a07 */
[----:B------:R-:W-:Y:S01]  /*69d0*/  ISETP.GE.AND P3, PT, R14, RZ, PT ;  /* 0x000000ff0e00720c */ /* 0x000fe20003f66270 */
[----:B------:R-:W-:Y:S01]  /*69e0*/  IMAD R16, R7, R13, R16 ;  /* 0x0000000d07107224 */ /* 0x000fe200078e0210 */
[----:B------:R-:W-:Y:S01]  /*69f0*/  LOP3.LUT R14, R9, 0x5a, RZ, 0xfc, !PT ;  /* 0x0000005a090e7812 */ /* 0x000fe200078efcff */
[----:B0-----:R-:W-:Y:S01]  /*6a00*/  IMAD.MOV.U32 R3, RZ, RZ, R10 ;  /* 0x000000ffff037224 */ /* 0x001fe200078e000a */
[C---:B------:R-:W-:Y:S01]  /*6a10*/  ISETP.GT.U32.AND P6, PT, R7.reuse, R0, PT ;  /* 0x000000000700720c */ /* 0x040fe20003fc4070 */
[----:B------:R-:W-:Y:S01]  /*6a20*/  IMAD R15, R7, R11, R15 ;  /* 0x0000000b070f7224 */ /* 0x000fe200078e020f */
[----:B------:R-:W-:Y:S01]  /*6a30*/  LOP3.LUT R10, R9, 0x5c, RZ, 0xfc, !PT ;  /* 0x0000005c090a7812 */ /* 0x000fe200078efcff */
[----:B------:R-:W-:Y:S01]  /*6a40*/  @!P4 IMAD.MOV R3, RZ, RZ, -R3 ;  /* 0x000000ffff03c224 */ /* 0x000fe200078e0a03 */
[----:B------:R-:W-:Y:S01]  /*6a50*/  ISETP.GT.U32.AND P4, PT, R7, R16, PT ;  /* 0x000000100700720c */ /* 0x000fe20003f84070 */
[--C-:B------:R-:W-:Y:S01]  /*6a60*/  @!P1 IMAD.IADD R17, R17, 0x1, -R7.reuse ;  /* 0x0000000111119824 */ /* 0x100fe200078e0a07 */
[----:B------:R-:W-:Y:S01]  /*6a70*/  ISETP.GT.U32.AND P1, PT, R7, R15, PT ;  /* 0x0000000f0700720c */ /* 0x000fe20003f24070 */
[----:B------:R-:W-:Y:S01]  /*6a80*/  @!P2 IMAD.MOV R2, RZ, RZ, -R2 ;  /* 0x000000ffff02a224 */ /* 0x000fe200078e0a02 */
[----:B------:R-:W-:Y:S01]  /*6a90*/  ISETP.GE.AND P2, PT, R8, RZ, PT ;  /* 0x000000ff0800720c */ /* 0x000fe20003f46270 */
[----:B------:R-:W-:Y:S01]  /*6aa0*/  @!P0 IMAD.IADD R4, R4, 0x1, -R7 ;  /* 0x0000000104048824 */ /* 0x000fe200078e0a07 */
[----:B------:R-:W-:Y:S01]  /*6ab0*/  ISETP.GE.AND P0, PT, R5, RZ, PT ;  /* 0x000000ff0500720c */ /* 0x000fe20003f06270 */
[----:B------:R-:W-:Y:S01]  /*6ac0*/  @!P3 IMAD.MOV R17, RZ, RZ, -R17 ;  /* 0x000000ffff11b224 */ /* 0x000fe200078e0a11 */
[----:B------:R0:W-:Y:S01]  /*6ad0*/  STL [R1+0x7c], R2 ;  /* 0x00007c0201007387 */ /* 0x0001e20000100800 */
[----:B------:R-:W-:Y:S01]  /*6ae0*/  @!P6 IMAD.IADD R0, R0, 0x1, -R7 ;  /* 0x000000010000e824 */ /* 0x000fe200078e0a07 */
[----:B------:R-:W-:-:S02]  /*6af0*/  IABS R5, R10 ;  /* 0x0000000a00057213 */ /* 0x000fc40000000000 */
[----:B------:R1:W-:Y:S01]  /*6b00*/  STL [R1+0x78], R3 ;  /* 0x0000780301007387 */ /* 0x0003e20000100800 */
[--C-:B------:R-:W-:Y:S01]  /*6b10*/  @!P4 IMAD.IADD R16, R16, 0x1, -R7.reuse ;  /* 0x000000011010c824 */ /* 0x100fe200078e0a07 */
[----:B------:R-:W-:Y:S01]  /*6b20*/  ISETP.GE.AND P6, PT, R6, RZ, PT ;  /* 0x000000ff0600720c */ /* 0x000fe20003fc6270 */
[----:B------:R-:W-:Y:S01]  /*6b30*/  @!P1 IMAD.IADD R15, R15, 0x1, -R7 ;  /* 0x000000010f0f9824 */ /* 0x000fe200078e0a07 */
[----:B------:R-:W-:Y:S02]  /*6b40*/  ISETP.GT.U32.AND P4, PT, R7, R4, PT ;  /* 0x000000040700720c */ /* 0x000fe40003f84070 */
[----:B0-----:R-:W-:Y:S02]  /*6b50*/  LOP3.LUT R2, R9, 0x5e, RZ, 0xfc, !PT ;  /* 0x0000005e09027812 */ /* 0x001fe400078efcff */
[----:B------:R-:W-:Y:S02]  /*6b60*/  ISETP.GT.U32.AND P1, PT, R7, R15, PT ;  /* 0x0000000f0700720c */ /* 0x000fe40003f24070 */
[----:B------:R-:W-:Y:S01]  /*6b70*/  IABS R8, R2 ;  /* 0x0000000200087213 */ /* 0x000fe20000000000 */
[----:B-1----:R-:W-:Y:S01]  /*6b80*/  IMAD.MOV.U32 R3, RZ, RZ, R0 ;  /* 0x000000ffff037224 */ /* 0x002fe200078e0000 */
[----:B------:R-:W-:Y:S01]  /*6b90*/  IABS R11, R14 ;  /* 0x0000000e000b7213 */ /* 0x000fe20000000000 */
[----:B------:R-:W-:Y:S01]  /*6ba0*/  IMAD.MOV.U32 R0, RZ, RZ, R5 ;  /* 0x000000ffff007224 */ /* 0x000fe200078e0005 */
[----:B------:R-:W-:Y:S01]  /*6bb0*/  LOP3.LUT R13, R9, 0x58, RZ, 0xfc, !PT ;  /* 0x00000058090d7812 */ /* 0x000fe200078efcff */
[----:B------:R-:W-:-:S03]  /*6bc0*/  IMAD.HI.U32 R6, R12, R8, RZ ;  /* 0x000000080c067227 */ /* 0x000fc600078e00ff */
[----:B------:R-:W-:Y:S01]  /*6bd0*/  IABS R19, R13 ;  /* 0x0000000d00137213 */ /* 0x000fe20000000000 */
[----:B------:R-:W-:Y:S02]  /*6be0*/  IMAD.MOV R6, RZ, RZ, -R6 ;  /* 0x000000ffff067224 */ /* 0x000fe400078e0a06 */
[----:B------:R-:W-:-:S04]  /*6bf0*/  IMAD.HI.U32 R5, R12, R0, RZ ;  /* 0x000000000c057227 */ /* 0x000fc800078e00ff */
[C---:B------:R-:W-:Y:S02]  /*6c00*/  IMAD R8, R7.reuse, R6, R8 ;  /* 0x0000000607087224 */ /* 0x040fe400078e0208 */
[----:B------:R-:W-:Y:S02]  /*6c10*/  IMAD.MOV R5, RZ, RZ, -R5 ;  /* 0x000000ffff057224 */ /* 0x000fe400078e0a05 */
[----:B------:R-:W-:Y:S01]  /*6c20*/  @!P4 IMAD.IADD R4, R4, 0x1, -R7 ;  /* 0x000000010404c824 */ /* 0x000fe200078e0a07 */
[C---:B------:R-:W-:Y:S01]  /*6c30*/  ISETP.GT.U32.AND P4, PT, R7.reuse, R8, PT ;  /* 0x000000080700720c */ /* 0x040fe20003f84070 */
[C---:B------:R-:W-:Y:S02]  /*6c40*/  IMAD R0, R7.reuse, R5, R0 ;  /* 0x0000000507007224 */ /* 0x040fe400078e0200 */
[----:B------:R-:W-:Y:S01]  /*6c50*/  @!P5 IMAD.MOV R3, RZ, RZ, -R3 ;  /* 0x000000ffff03d224 */ /* 0x000fe200078e0a03 */
[----:B------:R-:W-:Y:S01]  /*6c60*/  ISETP.GT.U32.AND P5, PT, R7, R16, PT ;  /* 0x000000100700720c */ /* 0x000fe20003fa4070 */
[----:B------:R-:W-:Y:S01]  /*6c70*/  @!P1 IMAD.IADD R15, R15, 0x1, -R7 ;  /* 0x000000010f0f9824 */ /* 0x000fe200078e0a07 */
[C---:B------:R-:W-:Y:S01]  /*6c80*/  ISETP.GT.U32.AND P1, PT, R7.reuse, R0, PT ;  /* 0x000000000700720c */ /* 0x040fe20003f24070 */
[----:B------:R-:W-:Y:S01]  /*6c90*/  IMAD.HI.U32 R5, R12, R11, RZ ;  /* 0x0000000b0c057227 */ /* 0x000fe200078e00ff */
[----:B------:R0:W-:Y:S03]  /*6ca0*/  STL [R1+0x60], R3 ;  /* 0x0000600301007387 */ /* 0x0001e60000100800 */
[----:B------:R-:W-:Y:S01]  /*6cb0*/  IMAD.MOV R5, RZ, RZ, -R5 ;  /* 0x000000ffff057224 */ /* 0x000fe200078e0a05 */
[----:B------:R-:W-:Y:S01]  /*6cc0*/  STL [R1+0x64], R17 ;  /* 0x0000641101007387 */ /* 0x000fe20000100800 */
[----:B------:R-:W-:Y:S01]  /*6cd0*/  @!P4 IMAD.IADD R8, R8, 0x1, -R7 ;  /* 0x000000010808c824 */ /* 0x000fe200078e0a07 */
[----:B------:R-:W-:Y:S01]  /*6ce0*/  ISETP.GE.AND P4, PT, R10, RZ, PT ;  /* 0x000000ff0a00720c */ /* 0x000fe20003f86270 */
[----:B------:R-:W-:Y:S01]  /*6cf0*/  IMAD R11, R7, R5, R11 ;  /* 0x00000005070b7224 */ /* 0x000fe200078e020b */
[C---:B------:R-:W-:Y:S01]  /*6d00*/  LOP3.LUT R10, R9.reuse, 0x54, RZ, 0xfc, !PT ;  /* 0x00000054090a7812 */ /* 0x040fe200078efcff */
[--C-:B------:R-:W-:Y:S01]  /*6d10*/  @!P5 IMAD.IADD R16, R16, 0x1, -R7.reuse ;  /* 0x000000011010d824 */ /* 0x100fe200078e0a07 */
[----:B------:R-:W-:Y:S01]  /*6d20*/  ISETP.GE.AND P5, PT, R2, RZ, PT ;  /* 0x000000ff0200720c */ /* 0x000fe20003fa6270 */
[----:B------:R-:W-:Y:S01]  /*6d30*/  @!P1 IMAD.IADD R0, R0, 0x1, -R7 ;  /* 0x0000000100009824 */ /* 0x000fe200078e0a07 */
[----:B------:R-:W-:Y:S01]  /*6d40*/  LOP3.LUT R2, R9, 0x56, RZ, 0xfc, !PT ;  /* 0x0000005609027812 */ /* 0x000fe200078efcff */
[----:B0-----:R-:W-:Y:S01]  /*6d50*/  IMAD.MOV.U32 R3, RZ, RZ, R4 ;  /* 0x000000ffff037224 */ /* 0x001fe200078e0004 */
[----:B------:R-:W-:Y:S01]  /*6d60*/  ISETP.GT.U32.AND P1, PT, R7, R8, PT ;  /* 0x000000080700720c */ /* 0x000fe20003f24070 */
[----:B------:R-:W-:Y:S01]  /*6d70*/  IMAD.HI.U32 R6, R12, R19, RZ ;  /* 0x000000130c067227 */ /* 0x000fe200078e00ff */
[----:B------:R-:W-:-:S02]  /*6d80*/  IABS R5, R2 ;  /* 0x0000000200057213 */ /* 0x000fc40000000000 */
[C---:B------:R-:W-:Y:S01]  /*6d90*/  ISETP.GT.U32.AND P3, PT, R7.reuse, R11, PT ;  /* 0x0000000b0700720c */ /* 0x040fe20003f64070 */
[----:B------:R-:W-:Y:S01]  /*6da0*/  @!P2 IMAD.MOV R3, RZ, RZ, -R3 ;  /* 0x000000ffff03a224 */ /* 0x000fe200078e0a03 */
[----:B------:R-:W-:Y:S01]  /*6db0*/  ISETP.GT.U32.AND P2, PT, R7, R0, PT ;  /* 0x000000000700720c */ /* 0x000fe20003f44070 */
[----:B------:R-:W-:-:S03]  /*6dc0*/  IMAD.HI.U32 R4, R12, R5, RZ ;  /* 0x000000050c047227 */ /* 0x000fc600078e00ff */
[----:B------:R0:W-:Y:S01]  /*6dd0*/  STL [R1+0x70], R3 ;  /* 0x0000700301007387 */ /* 0x0001e20000100800 */
[----:B------:R-:W-:Y:S02]  /*6de0*/  IMAD.MOV R6, RZ, RZ, -R6 ;  /* 0x000000ffff067224 */ /* 0x000fe400078e0a06 */
[----:B------:R-:W-:Y:S02]  /*6df0*/  @!P6 IMAD.MOV R16, RZ, RZ, -R16 ;  /* 0x000000ffff10e224 */ /* 0x000fe400078e0a10 */
[----:B------:R-:W-:Y:S01]  /*6e00*/  @!P1 IMAD.IADD R8, R8, 0x1, -R7 ;  /* 0x0000000108089824 */ /* 0x000fe200078e0a07 */
[----:B------:R-:W-:Y:S01]  /*6e10*/  ISETP.GE.AND P1, PT, R13, RZ, PT ;  /* 0x000000ff0d00720c */ /* 0x000fe20003f26270 */
[----:B------:R-:W-:Y:S01]  /*6e20*/  IMAD.MOV R4, RZ, RZ, -R4 ;  /* 0x000000ffff047224 */ /* 0x000fe200078e0a04 */
[----:B------:R1:W-:Y:S01]  /*6e30*/  STL [R1+0x68], R16 ;  /* 0x0000681001007387 */ /* 0x0003e20000100800 */
[C---:B------:R-:W-:Y:S01]  /*6e40*/  IMAD R19, R7.reuse, R6, R19 ;  /* 0x0000000607137224 */ /* 0x040fe200078e0213 */
[----:B------:R-:W-:Y:S01]  /*6e50*/  IABS R6, R10 ;  /* 0x0000000a00067213 */ /* 0x000fe20000000000 */
[----:B------:R-:W-:Y:S01]  /*6e60*/  IMAD R5, R7, R4, R5 ;  /* 0x0000000407057224 */ /* 0x000fe200078e0205 */
[----:B------:R-:W-:Y:S01]  /*6e70*/  LOP3.LUT R4, R9, 0x50, RZ, 0xfc, !PT ;  /* 0x0000005009047812 */ /* 0x000fe200078efcff */
[----:B0-----:R-:W-:Y:S01]  /*6e80*/  IMAD.MOV.U32 R3, RZ, RZ, R15 ;  /* 0x000000ffff037224 */ /* 0x001fe200078e000f */
[----:B------:R-:W-:Y:S01]  /*6e90*/  ISETP.GT.U32.AND P6, PT, R7, R19, PT ;  /* 0x000000130700720c */ /* 0x000fe20003fc4070 */
[----:B------:R-:W-:Y:S01]  /*6ea0*/  IMAD.HI.U32 R15, R12, R6, RZ ;  /* 0x000000060c0f7227 */ /* 0x000fe200078e00ff */
[----:B------:R-:W-:-:S03]  /*6eb0*/  LOP3.LUT R13, R9, 0x4e, RZ, 0xfc, !PT ;  /* 0x0000004e090d7812 */ /* 0x000fc600078efcff */
[----:B-1----:R-:W-:Y:S02]  /*6ec0*/  IMAD.MOV.U32 R16, RZ, RZ, R8 ;  /* 0x000000ffff107224 */ /* 0x002fe400078e0008 */
[----:B------:R-:W-:Y:S02]  /*6ed0*/  @!P3 IMAD.IADD R11, R11, 0x1, -R7 ;  /* 0x000000010b0bb824 */ /* 0x000fe400078e0a07 */
[----:B------:R-:W-:Y:S01]  /*6ee0*/  @!P5 IMAD.MOV R16, RZ, RZ, -R16 ;  /* 0x000000ffff10d224 */ /* 0x000fe200078e0a10 */
[C---:B------:R-:W-:Y:S01]  /*6ef0*/  ISETP.GT.U32.AND P5, PT, R7.reuse, R5, PT ;  /* 0x000000050700720c */ /* 0x040fe20003fa4070 */
[----:B------:R-:W-:Y:S01]  /*6f00*/  @!P0 IMAD.MOV R3, RZ, RZ, -R3 ;  /* 0x000000ffff038224 */ /* 0x000fe200078e0a03 */
[C---:B------:R-:W-:Y:S01]  /*6f10*/  ISETP.GT.U32.AND P3, PT, R7.reuse, R11, PT ;  /* 0x0000000b0700720c */ /* 0x040fe20003f64070 */
[----:B------:R-:W-:Y:S01]  /*6f20*/  IMAD.MOV R15, RZ, RZ, -R15 ;  /* 0x000000ffff0f7224 */ /* 0x000fe200078e0a0f */
[----:B------:R-:W-:Y:S01]  /*6f30*/  ISETP.GE.AND P0, PT, R14, RZ, PT ;  /* 0x000000ff0e00720c */ /* 0x000fe20003f06270 */
[--C-:B------:R-:W-:Y:S01]  /*6f40*/  @!P2 IMAD.IADD R0, R0, 0x1, -R7.reuse ;  /* 0x000000010000a824 */ /* 0x100fe200078e0a07 */
[----:B------:R0:W-:Y:S01]  /*6f50*/  STL [R1+0x6c], R3 ;  /* 0x00006c0301007387 */ /* 0x0001e20000100800 */
[----:B------:R-:W-:Y:S01]  /*6f60*/  IMAD R6, R7, R15, R6 ;  /* 0x0000000f07067224 */ /* 0x000fe200078e0206 */
[----:B------:R-:W-:Y:S01]  /*6f70*/  ISETP.GE.AND P2, PT, R2, RZ, PT ;  /* 0x000000ff0200720c */ /* 0x000fe20003f46270 */
[--C-:B------:R-:W-:Y:S01]  /*6f80*/  @!P6 IMAD.IADD R19, R19, 0x1, -R7.reuse ;  /* 0x000000011313e824 */ /* 0x100fe200078e0a07 */
[C---:B------:R-:W-:Y:S01]  /*6f90*/  LOP3.LUT R2, R9.reuse, 0x52, RZ, 0xfc, !PT ;  /* 0x0000005209027812 */ /* 0x040fe200078efcff */
[----:B------:R1:W-:Y:S01]  /*6fa0*/  STL [R1+0x1f4], R16 ;  /* 0x0001f41001007387 */ /* 0x0003e20000100800 */
[----:B------:R-:W-:Y:S01]  /*6fb0*/  LOP3.LUT R15, R9, 0x4a, RZ, 0xfc, !PT ;  /* 0x0000004a090f7812 */ /* 0x000fe200078efcff */
[--C-:B------:R-:W-:Y:S01]  /*6fc0*/  @!P5 IMAD.IADD R5, R5, 0x1, -R7.reuse ;  /* 0x000000010505d824 */ /* 0x100fe200078e0a07 */
[----:B------:R-:W-:Y:S01]  /*6fd0*/  IABS R8, R2 ;  /* 0x0000000200087213 */ /* 0x000fe20000000000 */
[----:B------:R-:W-:Y:S01]  /*6fe0*/  @!P3 IMAD.IADD R11, R11, 0x1, -R7 ;  /* 0x000000010b0bb824 */ /* 0x000fe200078e0a07 */
[C---:B------:R-:W-:Y:S01]  /*6ff0*/  ISETP.GT.U32.AND P6, PT, R7.reuse, R19, PT ;  /* 0x000000130700720c */ /* 0x040fe20003fc4070 */
[----:B0-----:R-:W-:Y:S01]  /*7000*/  IMAD.MOV.U32 R3, RZ, RZ, R0 ;  /* 0x000000ffff037224 */ /* 0x001fe200078e0000 */
[----:B------:R-:W-:Y:S01]  /*7010*/  ISETP.GE.AND P3, PT, R10, RZ, PT ;  /* 0x000000ff0a00720c */ /* 0x000fe20003f66270 */
[----:B------:R-:W-:Y:S01]  /*7020*/  IMAD.HI.U32 R10, R12, R8, RZ ;  /* 0x000000080c0a7227 */ /* 0x000fe200078e00ff */
[----:B------:R-:W-:-:S02]  /*7030*/  ISETP.GT.U32.AND P5, PT, R7, R5, PT ;  /* 0x000000050700720c */ /* 0x000fc40003fa4070 */
[----:B------:R-:W-:Y:S01]  /*7040*/  IABS R0, R4 ;  /* 0x0000000400007213 */ /* 0x000fe20000000000 */
[----:B------:R-:W-:Y:S01]  /*7050*/  @!P4 IMAD.MOV R3, RZ, RZ, -R3 ;  /* 0x000000ffff03c224 */ /* 0x000fe200078e0a03 */
[C---:B------:R-:W-:Y:S01]  /*7060*/  ISETP.GT.U32.AND P4, PT, R7.reuse, R6, PT ;  /* 0x000000060700720c */ /* 0x040fe20003f84070 */
[----:B------:R-:W-:Y:S01]  /*7070*/  IMAD.MOV R10, RZ, RZ, -R10 ;  /* 0x000000ffff0a7224 */ /* 0x000fe200078e0a0a */
[----:B-1----:R-:W-:Y:S02]  /*7080*/  IABS R16, R15 ;  /* 0x0000000f00107213 */ /* 0x002fe40000000000 */
[----:B------:R0:W-:Y:S01]  /*7090*/  STL [R1+0x1fc], R3 ;  /* 0x0001fc0301007387 */ /* 0x0001e20000100800 */
[----:B------:R-:W-:Y:S01]  /*70a0*/  IMAD R8, R7, R10, R8 ;  /* 0x0000000a07087224 */ /* 0x000fe200078e0208 */
[----:B------:R-:W-:Y:S01]  /*70b0*/  LOP3.LUT R10, R9, 0x4c, RZ, 0xfc, !PT ;  /* 0x0000004c090a7812 */ /* 0x000fe200078efcff */
[----:B------:R-:W-:Y:S01]  /*70c0*/  @!P6 IMAD.IADD R19, R19, 0x1, -R7 ;  /* 0x000000011313e824 */ /* 0x000fe200078e0a07 */
[----:B------:R-:W-:Y:S01]  /*70d0*/  ISETP.GE.AND P6, PT, R2, RZ, PT ;  /* 0x000000ff0200720c */ /* 0x000fe20003fc6270 */
[----:B------:R-:W-:Y:S01]  /*70e0*/  IMAD.HI.U32 R2, R12, R0, RZ ;  /* 0x000000000c027227 */ /* 0x000fe200078e00ff */
[----:B------:R-:W-:-:S02]  /*70f0*/  IABS R17, R10 ;  /* 0x0000000a00117213 */ /* 0x000fc40000000000 */
[----:B------:R-:W-:Y:S01]  /*7100*/  IABS R14, R13 ;  /* 0x0000000d000e7213 */ /* 0x000fe20000000000 */
[--C-:B------:R-:W-:Y:S02]  /*7110*/  @!P4 IMAD.IADD R6, R6, 0x1, -R7.reuse ;  /* 0x000000010606c824 */ /* 0x100fe400078e0a07 */
[----:B------:R-:W-:Y:S01]  /*7120*/  @!P5 IMAD.IADD R5, R5, 0x1, -R7 ;  /* 0x000000010505d824 */ /* 0x000fe200078e0a07 */
[C---:B------:R-:W-:Y:S01]  /*7130*/  ISETP.GT.U32.AND P5, PT, R7.reuse, R8, PT ;  /* 0x000000080700720c */ /* 0x040fe20003fa4070 */
[----:B0-----:R-:W-:Y:S01]  /*7140*/  IMAD.MOV.U32 R3, RZ, RZ, R11 ;  /* 0x000000ffff037224 */ /* 0x001fe200078e000b */
[C---:B------:R-:W-:Y:S01]  /*7150*/  ISETP.GT.U32.AND P4, PT, R7.reuse, R6, PT ;  /* 0x000000060700720c */ /* 0x040fe20003f84070 */
[----:B------:R-:W-:Y:S02]  /*7160*/  IMAD.MOV R2, RZ, RZ, -R2 ;  /* 0x000000ffff027224 */ /* 0x000fe400078e0a02 */
[----:B------:R-:W-:Y:S01]  /*7170*/  @!P0 IMAD.MOV R3, RZ, RZ, -R3 ;  /* 0x000000ffff038224 */ /* 0x000fe200078e0a03 */
[----:B------:R-:W-:Y:S01]  /*7180*/  ISETP.GE.AND P0, PT, R4, RZ, PT ;  /* 0x000000ff0400720c */ /* 0x000fe20003f06270 */
[----:B------:R-:W-:Y:S01]  /*7190*/  IMAD R0, R7, R2, R0 ;  /* 0x0000000207007224 */ /* 0x000fe200078e0200 */
[----:B------:R-:W-:Y:S01]  /*71a0*/  LOP3.LUT R2, R9, 0x48, RZ, 0xfc, !PT ;  /* 0x0000004809027812 */ /* 0x000fe200078efcff */
[----:B------:R-:W-:Y:S01]  /*71b0*/  IMAD.HI.U32 R20, R12, R17, RZ ;  /* 0x000000110c147227 */ /* 0x000fe200078e00ff */
[----:B------:R0:W-:Y:S02]  /*71c0*/  STL [R1+0x1f8], R3 ;  /* 0x0001f80301007387 */ /* 0x0001e40000100800 */
[----:B------:R-:W-:Y:S01]  /*71d0*/  IABS R11, R2 ;  /* 0x00000002000b7213 */ /* 0x000fe20000000000 */
[----:B------:R-:W-:-:S02]  /*71e0*/  @!P5 IMAD.IADD R8, R8, 0x1, -R7 ;  /* 0x000000010808d824 */ /* 0x000fc400078e0a07 */
[----:B------:R-:W-:Y:S01]  /*71f0*/  @!P4 IMAD.IADD R6, R6, 0x1, -R7 ;  /* 0x000000010606c824 */ /* 0x000fe200078e0a07 */
[----:B------:R-:W-:Y:S01]  /*7200*/  ISETP.GT.U32.AND P4, PT, R7, R0, PT ;  /* 0x000000000700720c */ /* 0x000fe20003f84070 */
[----:B------:R-:W-:Y:S02]  /*7210*/  IMAD.MOV R20, RZ, RZ, -R20 ;  /* 0x000000ffff147224 */ /* 0x000fe400078e0a14 */
[----:B------:R-:W-:-:S04]  /*7220*/  IMAD.HI.U32 R18, R12, R16, RZ ;  /* 0x000000100c127227 */ /* 0x000fc800078e00ff */
[----:B0-----:R-:W-:Y:S02]  /*7230*/  IMAD.MOV.U32 R3, RZ, RZ, R19 ;  /* 0x000000ffff037224 */ /* 0x001fe400078e0013 */
[----:B------:R-:W-:Y:S02]  /*7240*/  IMAD.MOV.U32 R19, RZ, RZ, R11 ;  /* 0x000000ffff137224 */ /* 0x000fe400078e000b */
[----:B------:R-:W-:Y:S01]  /*7250*/  @!P1 IMAD.MOV R3, RZ, RZ, -R3 ;  /* 0x000000ffff039224 */ /* 0x000fe200078e0a03 */
[----:B------:R-:W-:Y:S01]  /*7260*/  ISETP.GT.U32.AND P1, PT, R7, R8, PT ;  /* 0x000000080700720c */ /* 0x000fe20003f24070 */
[----:B------:R-:W-:Y:S01]  /*7270*/  @!P4 IMAD.IADD R0, R0, 0x1, -R7 ;  /* 0x000000010000c824 */ /* 0x000fe200078e0a07 */
[----:B------:R-:W-:Y:S01]  /*7280*/  ISETP.GE.AND P4, PT, R13, RZ, PT ;  /* 0x000000ff0d00720c */ /* 0x000fe20003f86270 */
[----:B------:R-:W-:Y:S01]  /*7290*/  IMAD R13, R7, R20, R17 ;  /* 0x00000014070d7224 */ /* 0x000fe200078e0211 */
[----:B------:R0:W-:Y:S01]  /*72a0*/  STL [R1+0x1f0], R3 ;  /* 0x0001f00301007387 */ /* 0x0001e20000100800 */
[----:B------:R-:W-:-:S02]  /*72b0*/  IMAD.MOV R18, RZ, RZ, -R18 ;  /* 0x000000ffff127224 */ /* 0x000fc400078e0a12 */
[----:B------:R-:W-:-:S04]  /*72c0*/  IMAD.HI.U32 R4, R12, R14, RZ ;  /* 0x0000000e0c047227 */ /* 0x000fc800078e00ff */
[----:B------:R-:W-:Y:S01]  /*72d0*/  IMAD R11, R7, R18, R16 ;  /* 0x00000012070b7224 */ /* 0x000fe200078e0210 */
[----:B------:R-:W-:Y:S01]  /*72e0*/  LOP3.LUT R18, R9, 0x44, RZ, 0xfc, !PT ;  /* 0x0000004409127812 */ /* 0x000fe200078efcff */
[----:B------:R-:W-:Y:S01]  /*72f0*/  @!P1 IMAD.IADD R8, R8, 0x1, -R7 ;  /* 0x0000000108089824 */ /* 0x000fe200078e0a07 */
[----:B------:R-:W-:Y:S01]  /*7300*/  ISETP.GT.U32.AND P1, PT, R7, R13, PT ;  /* 0x0000000d0700720c */ /* 0x000fe20003f24070 */
[----:B0-----:R-:W-:Y:S02]  /*7310*/  IMAD.MOV.U32 R3, RZ, RZ, R5 ;  /* 0x000000ffff037224 */ /* 0x001fe400078e0005 */
[----:B------:R-:W-:-:S04]  /*7320*/  IMAD.HI.U32 R5, R12, R19, RZ ;  /* 0x000000130c057227 */ /* 0x000fc800078e00ff */
[----:B------:R-:W-:Y:S01]  /*7330*/  @!P2 IMAD.MOV R3, RZ, RZ, -R3 ;  /* 0x000000ffff03a224 */ /* 0x000fe200078e0a03 */
[C---:B------:R-:W-:Y:S01]  /*7340*/  ISETP.GT.U32.AND P2, PT, R7.reuse, R0, PT ;  /* 0x000000000700720c */ /* 0x040fe20003f44070 */
[----:B------:R-:W-:Y:S02]  /*7350*/  IMAD.MOV.U32 R16, RZ, RZ, R6 ;  /* 0x000000ffff107224 */ /* 0x000fe400078e0006 */
[----:B------:R-:W-:Y:S01]  /*7360*/  IMAD.MOV R4, RZ, RZ, -R4 ;  /* 0x000000ffff047224 */ /* 0x000fe200078e0a04 */
[----:B------:R0:W-:Y:S01]  /*7370*/  STL [R1+0x1e4], R3 ;  /* 0x0001e40301007387 */ /* 0x0001e20000100800 */
[----:B------:R-:W-:Y:S02]  /*7380*/  IMAD.MOV R5, RZ, RZ, -R5 ;  /* 0x000000ffff057224 */ /* 0x000fe400078e0a05 */
[----:B------:R-:W-:Y:S01]  /*7390*/  @!P3 IMAD.MOV R16, RZ, RZ, -R16 ;  /* 0x000000ffff10b224 */ /* 0x000fe200078e0a10 */
[----:B------:R-:W-:Y:S01]  /*73a0*/  ISETP.GE.AND P3, PT, R10, RZ, PT ;  /* 0x000000ff0a00720c */ /* 0x000fe20003f66270 */
[----:B------:R-:W-:Y:S01]  /*73b0*/  IMAD R14, R7, R4, R14 ;  /* 0x00000004070e7224 */ /* 0x000fe200078e020e */
[----:B------:R-:W-:Y:S01]  /*73c0*/  LOP3.LUT R4, R9, 0x46, RZ, 0xfc, !PT ;  /* 0x0000004609047812 */ /* 0x000fe200078efcff */
[----:B------:R-:W-:Y:S01]  /*73d0*/  IMAD R10, R7, R5, R19 ;  /* 0x00000005070a7224 */ /* 0x000fe200078e0213 */
[----:B------:R1:W-:Y:S01]  /*73e0*/  STL [R1+0x1dc], R16 ;  /* 0x0001dc1001007387 */ /* 0x0003e20000100800 */
[--C-:B------:R-:W-:Y:S01]  /*73f0*/  @!P1 IMAD.IADD R13, R13, 0x1, -R7.reuse ;  /* 0x000000010d0d9824 */ /* 0x100fe200078e0a07 */
[C---:B------:R-:W-:Y:S01]  /*7400*/  ISETP.GT.U32.AND P5, PT, R7.reuse, R14, PT ;  /* 0x0000000e0700720c */ /* 0x040fe20003fa4070 */
[----:B0-----:R-:W-:Y:S01]  /*7410*/  IMAD.MOV.U32 R3, RZ, RZ, R8 ;  /* 0x000000ffff037224 */ /* 0x001fe200078e0008 */
[C---:B------:R-:W-:Y:S01]  /*7420*/  ISETP.GT.U32.AND P1, PT, R7.reuse, R10, PT ;  /* 0x0000000a0700720c */ /* 0x040fe20003f24070 */
[----:B------:R-:W-:Y:S01]  /*7430*/  @!P2 IMAD.IADD R0, R0, 0x1, -R7 ;  /* 0x000000010000a824 */ /* 0x000fe200078e0a07 */
[----:B------:R-:W-:Y:S01]  /*7440*/  IABS R17, R4 ;  /* 0x0000000400117213 */ /* 0x000fe20000000000 */
[----:B------:R-:W-:Y:S01]  /*7450*/  @!P6 IMAD.MOV R3, RZ, RZ, -R3 ;  /* 0x000000ffff03e224 */ /* 0x000fe200078e0a03 */
[----:B------:R-:W-:-:S02]  /*7460*/  ISETP.GT.U32.AND P6, PT, R7, R11, PT ;  /* 0x0000000b0700720c */ /* 0x000fc40003fc4070 */
[----:B------:R-:W-:Y:S01]  /*7470*/  IABS R8, R18 ;  /* 0x0000001200087213 */ /* 0x000fe20000000000 */
[----:B------:R-:W-:Y:S01]  /*7480*/  IMAD.HI.U32 R6, R12, R17, RZ ;  /* 0x000000110c067227 */ /* 0x000fe200078e00ff */
[----:B------:R0:W-:Y:S01]  /*7490*/  STL [R1+0x1d8], R3 ;  /* 0x0001d80301007387 */ /* 0x0001e20000100800 */
[----:B------:R-:W-:Y:S02]  /*74a0*/  ISETP.GE.AND P2, PT, R15, RZ, PT ;  /* 0x000000ff0f00720c */ /* 0x000fe40003f46270 */
[--C-:B------:R-:W-:Y:S01]  /*74b0*/  @!P5 IMAD.IADD R14, R14, 0x1, -R7.reuse ;  /* 0x000000010e0ed824 */ /* 0x100fe200078e0a07 */
[C---:B------:R-:W-:Y:S01]  /*74c0*/  LOP3.LUT R15, R9.reuse, 0x40, RZ, 0xfc, !PT ;  /* 0x00000040090f7812 */ /* 0x040fe200078efcff */
[--C-:B------:R-:W-:Y:S01]  /*74d0*/  @!P1 IMAD.IADD R10, R10, 0x1, -R7.reuse ;  /* 0x000000010a0a9824 */ /* 0x100fe200078e0a07 */
[----:B-1----:R-:W-:Y:S01]  /*74e0*/  LOP3.LUT R16, R9, 0x3e, RZ, 0xfc, !PT ;  /* 0x0000003e09107812 */ /* 0x002fe200078efcff */
[----:B------:R-:W-:Y:S01]  /*74f0*/  IMAD.MOV R6, RZ, RZ, -R6 ;  /* 0x000000ffff067224 */ /* 0x000fe200078e0a06 */
[----:B------:R-:W-:Y:S01]  /*7500*/  ISETP.GT.U32.AND P5, PT, R7, R14, PT ;  /* 0x0000000e0700720c */ /* 0x000fe20003fa4070 */
[----:B------:R-:W-:Y:S01]  /*7510*/  @!P6 IMAD.IADD R11, R11, 0x1, -R7 ;  /* 0x000000010b0be824 */ /* 0x000fe200078e0a07 */
[C---:B------:R-:W-:Y:S01]  /*7520*/  ISETP.GT.U32.AND P6, PT, R7.reuse, R13, PT ;  /* 0x0000000d0700720c */ /* 0x040fe20003fc4070 */
[----:B0-----:R-:W-:Y:S01]  /*7530*/  IMAD.MOV.U32 R3, RZ, RZ, R0 ;  /* 0x000000ffff037224 */ /* 0x001fe200078e0000 */
[----:B------:R-:W-:Y:S01]  /*7540*/  ISETP.GT.U32.AND P1, PT, R7, R10, PT ;  /* 0x0000000a0700720c */ /* 0x000fe20003f24070 */
[----:B------:R-:W-:Y:S01]  /*7550*/  IMAD.HI.U32 R5, R12, R8, RZ ;  /* 0x000000080c057227 */ /* 0x000fe200078e00ff */
[----:B------:R-:W-:-:S03]  /*7560*/  IABS R0, R16 ;  /* 0x0000001000007213 */ /* 0x000fc60000000000 */
[----:B------:R-:W-:Y:S01]  /*7570*/  @!P0 IMAD.MOV R3, RZ, RZ, -R3 ;  /* 0x000000ffff038224 */ /* 0x000fe200078e0a03 */
[C---:B------:R-:W-:Y:S01]  /*7580*/  ISETP.GT.U32.AND P0, PT, R7.reuse, R11, PT ;  /* 0x0000000b0700720c */ /* 0x040fe20003f04070 */
[----:B------:R-:W-:Y:S01]  /*7590*/  IMAD R6, R7, R6, R17 ;  /* 0x0000000607067224 */ /* 0x000fe200078e0211 */
[----:B------:R-:W-:Y:S01]  /*75a0*/  LOP3.LUT R17, R9, 0x42, RZ, 0xfc, !PT ;  /* 0x0000004209117812 */ /* 0x000fe200078efcff */
[----:B------:R-:W-:Y:S01]  /*75b0*/  IMAD.MOV R5, RZ, RZ, -R5 ;  /* 0x000000ffff057224 */ /* 0x000fe200078e0a05 */
[----:B------:R0:W-:Y:S01]  /*75c0*/  STL [R1+0x1d0], R3 ;  /* 0x0001d00301007387 */ /* 0x0001e20000100800 */
[--C-:B------:R-:W-:Y:S01]  /*75d0*/  @!P6 IMAD.IADD R13, R13, 0x1, -R7.reuse ;  /* 0x000000010d0de824 */ /* 0x100fe200078e0a07 */
[C---:B------:R-:W-:Y:S01]  /*75e0*/  ISETP.GT.U32.AND P6, PT, R7.reuse, R6, PT ;  /* 0x000000060700720c */ /* 0x040fe20003fc4070 */
[----:B------:R-:W-:Y:S01]  /*75f0*/  IMAD R8, R7, R5, R8 ;  /* 0x0000000507087224 */ /* 0x000fe200078e0208 */
[----:B------:R-:W-:Y:S01]  /*7600*/  IABS R27, R17 ;  /* 0x00000011001b7213 */ /* 0x000fe20000000000 */
[--C-:B------:R-:W-:Y:S01]  /*7610*/  @!P5 IMAD.IADD R14, R14, 0x1, -R7.reuse ;  /* 0x000000010e0ed824 */ /* 0x100fe200078e0a07 */
[----:B------:R-:W-:Y:S01]  /*7620*/  ISETP.GE.AND P5, PT, R2, RZ, PT ;  /* 0x000000ff0200720c */ /* 0x000fe20003fa6270 */
[--C-:B------:R-:W-:Y:S01]  /*7630*/  @!P1 IMAD.IADD R10, R10, 0x1, -R7.reuse ;  /* 0x000000010a0a9824 */ /* 0x100fe200078e0a07 */
[----:B------:R-:W-:Y:S01]  /*7640*/  IABS R2, R15 ;  /* 0x0000000f00027213 */ /* 0x000fe20000000000 */
[----:B------:R-:W-:Y:S01]  /*7650*/  @!P0 IMAD.IADD R11, R11, 0x1, -R7 ;  /* 0x000000010b0b8824 */ /* 0x000fe200078e0a07 */
[----:B------:R-:W-:Y:S01]  /*7660*/  ISETP.GT.U32.AND P1, PT, R7, R8, PT ;  /* 0x000000080700720c */ /* 0x000fe20003f24070 */
[----:B------:R-:W-:Y:S01]  /*7670*/  IMAD.HI.U32 R5, R12, R0, RZ ;  /* 0x000000000c057227 */ /* 0x000fe200078e00ff */
[----:B------:R-:W-:-:S03]  /*7680*/  ISETP.GE.AND P0, PT, R4, RZ, PT ;  /* 0x000000ff0400720c */ /* 0x000fc60003f06270 */
[----:B------:R-:W-:-:S04]  /*7690*/  IMAD.HI.U32 R4, R12, R2, RZ ;  /* 0x000000020c047227 */ /* 0x000fc800078e00ff */
[----:B------:R-:W-:Y:S02]  /*76a0*/  IMAD.MOV R4, RZ, RZ, -R4 ;  /* 0x000000ffff047224 */ /* 0x000fe400078e0a04 */
[--C-:B------:R-:W-:Y:S01]  /*76b0*/  @!P6 IMAD.IADD R6, R6, 0x1, -R7.reuse ;  /* 0x000000010606e824 */ /* 0x100fe200078e0a07 */
[----:B------:R-:W-:Y:S01]  /*76c0*/  ISETP.GE.AND P6, PT, R18, RZ, PT ;  /* 0x000000ff1200720c */ /* 0x000fe20003fc6270 */
[----:B------:R-:W-:Y:S01]  /*76d0*/  IMAD R2, R7, R4, R2 ;  /* 0x0000000407027224 */ /* 0x000fe200078e0202 */
[----:B------:R-:W-:Y:S01]  /*76e0*/  LOP3.LUT R4, R9, 0x3c, RZ, 0xfc, !PT ;  /* 0x0000003c09047812 */ /* 0x000fe200078efcff */
[----:B------:R-:W-:Y:S01]  /*76f0*/  @!P1 IMAD.IADD R8, R8, 0x1, -R7 ;  /* 0x0000000108089824 */ /* 0x000fe200078e0a07 */
[----:B------:R-:W-:Y:S01]  /*7700*/  ISETP.GT.U32.AND P1, PT, R7, R6, PT ;  /* 0x000000060700720c */ /* 0x000fe20003f24070 */
[----:B------:R-:W-:Y:S01]  /*7710*/  IMAD.MOV R5, RZ, RZ, -R5 ;  /* 0x000000ffff057224 */ /* 0x000fe200078e0a05 */
[----:B------:R-:W-:Y:S01]  /*7720*/  IABS R18, R4 ;  /* 0x0000000400127213 */ /* 0x000fe20000000000 */
[----:B0-----:R-:W-:-:S02]  /*7730*/  IMAD.MOV.U32 R3, RZ, RZ, R13 ;  /* 0x000000ffff037224 */ /* 0x001fc400078e000d */
[----:B------:R-:W-:Y:S01]  /*7740*/  @!P4 IMAD.MOV R14, RZ, RZ, -R14 ;  /* 0x000000ffff0ec224 */ /* 0x000fe200078e0a0e */
[----:B------:R-:W-:Y:S01]  /*7750*/  ISETP.GT.U32.AND P4, PT, R7, R8, PT ;  /* 0x000000080700720c */ /* 0x000fe20003f84070 */
[----:B------:R-:W-:-:S03]  /*7760*/  IMAD.HI.U32 R19, R12, R27, RZ ;  /* 0x0000001b0c137227 */ /* 0x000fc600078e00ff */
[----:B------:R0:W-:Y:S01]  /*7770*/  STL [R1+0x188], R14 ;  /* 0x0001880e01007387 */ /* 0x0001e20000100800 */
[----:B------:R-:W-:Y:S01]  /*7780*/  IMAD R0, R7, R5, R0 ;  /* 0x0000000507007224 */ /* 0x000fe200078e0200 */
[----:B------:R-:W-:Y:S01]  /*7790*/  LOP3.LUT R5, R9, 0x3a, RZ, 0xfc, !PT ;  /* 0x0000003a09057812 */ /* 0x000fe200078efcff */
[----:B------:R-:W-:Y:S02]  /*77a0*/  IMAD.MOV.U32 R13, RZ, RZ, R18 ;  /* 0x000000ffff0d7224 */ /* 0x000fe400078e0012 */
[----:B------:R-:W-:Y:S02]  /*77b0*/  @!P3 IMAD.MOV R3, RZ, RZ, -R3 ;  /* 0x000000ffff03b224 */ /* 0x000fe400078e0a03 */
[----:B------:R-:W-:Y:S02]  /*77c0*/  IMAD.MOV.U32 R18, RZ, RZ, R11 ;  /* 0x000000ffff127224 */ /* 0x000fe400078e000b */
[----:B------:R-:W-:Y:S01]  /*77d0*/  IMAD.MOV R19, RZ, RZ, -R19 ;  /* 0x000000ffff137224 */ /* 0x000fe200078e0a13 */
[----:B------:R1:W-:Y:S01]  /*77e0*/  STL [R1+0x184], R3 ;  /* 0x0001840301007387 */ /* 0x0003e20000100800 */
[----:B------:R-:W-:Y:S01]  /*77f0*/  @!P1 IMAD.IADD R6, R6, 0x1, -R7 ;  /* 0x0000000106069824 */ /* 0x000fe200078e0a07 */
[C---:B------:R-:W-:Y:S01]  /*7800*/  ISETP.GT.U32.AND P1, PT, R7.reuse, R0, PT ;  /* 0x000000000700720c */ /* 0x040fe20003f24070 */
[----:B------:R-:W-:Y:S01]  /*7810*/  @!P2 IMAD.MOV R18, RZ, RZ, -R18 ;  /* 0x000000ffff12a224 */ /* 0x000fe200078e0a12 */
[C---:B------:R-:W-:Y:S01]  /*7820*/  ISETP.GT.U32.AND P2, PT, R7.reuse, R2, PT ;  /* 0x000000020700720c */ /* 0x040fe20003f44070 */
[C---:B------:R-:W-:Y:S01]  /*7830*/  IMAD R27, R7.reuse, R19, R27 ;  /* 0x00000013071b7224 */ /* 0x040fe200078e021b */
[----:B0-----:R-:W-:Y:S01]  /*7840*/  IABS R14, R5 ;  /* 0x00000005000e7213 */ /* 0x001fe20000000000 */
[----:B------:R-:W-:Y:S01]  /*7850*/  IMAD.HI.U32 R11, R12, R13, RZ ;  /* 0x0000000d0c0b7227 */ /* 0x000fe200078e00ff */
[----:B------:R-:W-:Y:S02]  /*7860*/  STL [R1+0x170], R18 ;  /* 0x0001701201007387 */ /* 0x000fe40000100800 */
[----:B------:R-:W-:Y:S01]  /*7870*/  ISETP.GT.U32.AND P3, PT, R7, R27, PT ;  /* 0x0000001b0700720c */ /* 0x000fe20003f64070 */
[----:B-1----:R-:W-:-:S02]  /*7880*/  IMAD.MOV.U32 R3, RZ, RZ, R10 ;  /* 0x000000ffff037224 */ /* 0x002fc400078e000a */
[----:B------:R-:W-:Y:S02]  /*7890*/  IMAD.MOV.U32 R10, RZ, RZ, R14 ;  /* 0x000000ffff0a7224 */ /* 0x000fe400078e000e */
[----:B------:R-:W-:Y:S01]  /*78a0*/  @!P5 IMAD.MOV R3, RZ, RZ, -R3 ;  /* 0x000000ffff03d224 */ /* 0x000fe200078e0a03 */
[----:B------:R-:W-:Y:S01]  /*78b0*/  ISETP.GE.AND P5, PT, R17, RZ, PT ;  /* 0x000000ff1100720c */ /* 0x000fe20003fa6270 */
[--C-:B------:R-:W-:Y:S02]  /*78c0*/  @!P1 IMAD.IADD R0, R0, 0x1, -R7.reuse ;  /* 0x0000000100009824 */ /* 0x100fe400078e0a07 */
[----:B------:R-:W-:Y:S01]  /*78d0*/  @!P2 IMAD.IADD R2, R2, 0x1, -R7 ;  /* 0x000000010202a824 */ /* 0x000fe200078e0a07 */
[----:B------:R0:W-:Y:S01]  /*78e0*/  STL [R1+0x158], R3 ;  /* 0x0001580301007387 */ /* 0x0001e20000100800 */
[----:B------:R-:W-:Y:S01]  /*78f0*/  IMAD.MOV R11, RZ, RZ, -R11 ;  /* 0x000000ffff0b7224 */ /* 0x000fe200078e0a0b */
[----:B------:R-:W-:Y:S01]  /*7900*/  ISETP.GT.U32.AND P1, PT, R7, R0, PT ;  /* 0x000000000700720c */ /* 0x000fe20003f24070 */
[----:B------:R-:W-:Y:S01]  /*7910*/  @!P4 IMAD.IADD R8, R8, 0x1, -R7 ;  /* 0x000000010808c824 */ /* 0x000fe200078e0a07 */
[----:B------:R-:W-:Y:S01]  /*7920*/  ISETP.GE.AND P4, PT, R15, RZ, PT ;  /* 0x000000ff0f00720c */ /* 0x000fe20003f86270 */
[----:B------:R-:W-:-:S04]  /*7930*/  IMAD.HI.U32 R14, R12, R10, RZ ;  /* 0x0000000a0c0e7227 */ /* 0x000fc800078e00ff */
[----:B------:R-:W-:Y:S01]  /*7940*/  @!P3 IMAD.IADD R27, R27, 0x1, -R7 ;  /* 0x000000011b1bb824 */ /* 0x000fe200078e0a07 */
[----:B------:R-:W-:Y:S01]  /*7950*/  ISETP.GE.AND P3, PT, R16, RZ, PT ;  /* 0x000000ff1000720c */ /* 0x000fe20003f66270 */
[----:B0-----:R-:W-:Y:S02]  /*7960*/  IMAD.MOV.U32 R3, RZ, RZ, R6 ;  /* 0x000000ffff037224 */ /* 0x001fe400078e0006 */
[----:B------:R-:W-:Y:S01]  /*7970*/  IMAD R11, R7, R11, R13 ;  /* 0x0000000b070b7224 */ /* 0x000fe200078e020d */
[----:B------:R-:W-:Y:S01]  /*7980*/  LOP3.LUT R13, R9, 0x38, RZ, 0xfc, !PT ;  /* 0x00000038090d7812 */ /* 0x000fe200078efcff */
[----:B------:R-:W-:Y:S01]  /*7990*/  @!P0 IMAD.MOV R3, RZ, RZ, -R3 ;  /* 0x000000ffff038224 */ /* 0x000fe200078e0a03 */
[C---:B------:R-:W-:Y:S01]  /*79a0*/  ISETP.GT.U32.AND P0, PT, R7.reuse, R2, PT ;  /* 0x000000020700720c */ /* 0x040fe20003f04070 */
[----:B------:R-:W-:Y:S01]  /*79b0*/  IMAD.MOV R14, RZ, RZ, -R14 ;  /* 0x000000ffff0e7224 */ /* 0x000fe200078e0a0e */
[C---:B------:R-:W-:Y:S01]  /*79c0*/  ISETP.GT.U32.AND P2, PT, R7.reuse, R27, PT ;  /* 0x0000001b0700720c */ /* 0x040fe20003f44070 */
[----:B------:R-:W-:Y:S01]  /*79d0*/  @!P1 IMAD.IADD R0, R0, 0x1, -R7 ;  /* 0x0000000100009824 */ /* 0x000fe200078e0a07 */
[----:B------:R0:W-:Y:S01]  /*79e0*/  STL [R1+0x150], R3 ;  /* 0x0001500301007387 */ /* 0x0001e20000100800 */
[----:B------:R-:W-:Y:S01]  /*79f0*/  IMAD R6, R7, R14, R10 ;  /* 0x0000000e07067224 */ /* 0x000fe200078e020a */
[----:B------:R-:W-:-:S02]  /*7a00*/  IABS R14, R13 ;  /* 0x0000000d000e7213 */ /* 0x000fc40000000000 */
[----:B------:R-:W-:-:S03]  /*7a10*/  ISETP.GE.AND P1, PT, R5, RZ, PT ;  /* 0x000000ff0500720c */ /* 0x000fc60003f26270 */
[----:B------:R-:W-:-:S04]  /*7a20*/  IMAD.HI.U32 R5, R12, R14, RZ ;  /* 0x0000000e0c057227 */ /* 0x000fc800078e00ff */
[----:B0-----:R-:W-:Y:S01]  /*7a30*/  IMAD.MOV.U32 R3, RZ, RZ, R8 ;  /* 0x000000ffff037224 */ /* 0x001fe200078e0008 */
[----:B------:R-:W-:Y:S01]  /*7a40*/  LOP3.LUT R8, R9, 0x36, RZ, 0xfc, !PT ;  /* 0x0000003609087812 */ /* 0x000fe200078efcff */
[----:B------:R-:W-:Y:S01]  /*7a50*/  @!P0 IMAD.IADD R2, R2, 0x1, -R7 ;  /* 0x0000000102028824 */ /* 0x000fe200078e0a07 */
[C---:B------:R-:W-:Y:S01]  /*7a60*/  ISETP.GT.U32.AND P0, PT, R7.reuse, R6, PT ;  /* 0x000000060700720c */ /* 0x040fe20003f04070 */
[----:B------:R-:W-:Y:S01]  /*7a70*/  @!P6 IMAD.MOV R3, RZ, RZ, -R3 ;  /* 0x000000ffff03e224 */ /* 0x000fe200078e0a03 */
[----:B------:R-:W-:Y:S01]  /*7a80*/  ISETP.GT.U32.AND P6, PT, R7, R11, PT ;  /* 0x0000000b0700720c */ /* 0x000fe20003fc4070 */
[----:B------:R-:W-:Y:S01]  /*7a90*/  IMAD.MOV R5, RZ, RZ, -R5 ;  /* 0x000000ffff057224 */ /* 0x000fe200078e0a05 */
[----:B------:R-:W-:Y:S01]  /*7aa0*/  IABS R10, R8 ;  /* 0x00000008000a7213 */ /* 0x000fe20000000000 */
[----:B------:R-:W-:Y:S01]  /*7ab0*/  @!P2 IMAD.IADD R27, R27, 0x1, -R7 ;  /* 0x000000011b1ba824 */ /* 0x000fe200078e0a07 */
[----:B------:R-:W-:Y:S01]  /*7ac0*/  ISETP.GE.AND P2, PT, R4, RZ, PT ;  /* 0x000000ff0400720c */ /* 0x000fe20003f46270 */
[----:B------:R-:W-:Y:S01]  /*7ad0*/  IMAD R5, R7, R5, R14 ;  /* 0x0000000507057224 */ /* 0x000fe200078e020e */
[----:B------:R-:W-:Y:S01]  /*7ae0*/  LOP3.LUT R4, R9, 0x34, RZ, 0xfc, !PT ;  /* 0x0000003409047812 */ /* 0x000fe200078efcff */
[----:B------:R-:W-:Y:S01]  /*7af0*/  IMAD.MOV.U32 R16, RZ, RZ, R2 ;  /* 0x000000ffff107224 */ /* 0x000fe200078e0002 */
[----:B------:R0:W-:Y:S01]  /*7b00*/  STL [R1], R3 ;  /* 0x0000000301007387 */ /* 0x0001e20000100800 */
[----:B------:R-:W-:-:S02]  /*7b10*/  @!P5 IMAD.MOV R27, RZ, RZ, -R27 ;  /* 0x000000ffff1bd224 */ /* 0x000fc400078e0a1b */
[----:B------:R-:W-:-:S03]  /*7b20*/  IMAD.HI.U32 R15, R12, R10, RZ ;  /* 0x0000000a0c0f7227 */ /* 0x000fc600078e00ff */
[----:B------:R1:W-:Y:S01]  /*7b30*/  STL [R1+0x1b8c], R27 ;  /* 0x001b8c1b01007387 */ /* 0x0003e20000100800 */
[--C-:B------:R-:W-:Y:S01]  /*7b40*/  @!P6 IMAD.IADD R11, R11, 0x1, -R7.reuse ;  /* 0x000000010b0be824 */ /* 0x100fe200078e0a07 */
[----:B------:R-:W-:Y:S01]  /*7b50*/  ISETP.GE.AND P6, PT, R13, RZ, PT ;  /* 0x000000ff0d00720c */ /* 0x000fe20003fc6270 */
[----:B------:R-:W-:Y:S01]  /*7b60*/  @!P4 IMAD.MOV R16, RZ, RZ, -R16 ;  /* 0x000000ffff10c224 */ /* 0x000fe200078e0a10 */
[C---:B------:R-:W-:Y:S01]  /*7b70*/  ISETP.GT.U32.AND P4, PT, R7.reuse, R5, PT ;  /* 0x000000050700720c */ /* 0x040fe20003f84070 */
[----:B------:R-:W-:Y:S01]  /*7b80*/  @!P0 IMAD.IADD R6, R6, 0x1, -R7 ;  /* 0x0000000106068824 */ /* 0x000fe200078e0a07 */
[C---:B------:R-:W-:Y:S01]  /*7b90*/  ISETP.GT.U32.AND P5, PT, R7.reuse, R11, PT ;  /* 0x0000000b0700720c */ /* 0x040fe20003fa4070 */
[----:B------:R-:W-:Y:S01]  /*7ba0*/  IMAD.MOV R15, RZ, RZ, -R15 ;  /* 0x000000ffff0f7224 */ /* 0x000fe200078e0a0f */
[----:B------:R-:W-:Y:S01]  /*7bb0*/  IABS R13, R4 ;  /* 0x00000004000d7213 */ /* 0x000fe20000000000 */
[----:B0-----:R-:W-:Y:S01]  /*7bc0*/  IMAD.MOV.U32 R3, RZ, RZ, R0 ;  /* 0x000000ffff037224 */ /* 0x001fe200078e0000 */
[C---:B------:R-:W-:Y:S01]  /*7bd0*/  ISETP.GT.U32.AND P0, PT, R7.reuse, R6, PT ;  /* 0x000000060700720c */ /* 0x040fe20003f04070 */
[----:B------:R-:W-:Y:S01]  /*7be0*/  IMAD R2, R7, R15, R10 ;  /* 0x0000000f07027224 */ /* 0x000fe200078e020a */
[----:B------:R0:W-:Y:S01]  /*7bf0*/  STL [R1+0x88], R16 ;  /* 0x0000881001007387 */ /* 0x0001e20000100800 */
[----:B------:R-:W-:Y:S01]  /*7c00*/  IMAD.HI.U32 R0, R12, R13, RZ ;  /* 0x0000000d0c007227 */ /* 0x000fe200078e00ff */
[----:B------:R-:W-:-:S02]  /*7c10*/  LOP3.LUT R10, R9, 0x30, RZ, 0xfc, !PT ;  /* 0x00000030090a7812 */ /* 0x000fc400078efcff */
[----:B------:R-:W-:Y:S01]  /*7c20*/  LOP3.LUT R15, R9, 0x26, RZ, 0xfc, !PT ;  /* 0x00000026090f7812 */ /* 0x000fe200078efcff */
[----:B------:R-:W-:Y:S01]  /*7c30*/  IMAD.MOV R0, RZ, RZ, -R0 ;  /* 0x000000ffff007224 */ /* 0x000fe200078e0a00 */
[----:B------:R-:W-:Y:S01]  /*7c40*/  IABS R18, R10 ;  /* 0x0000000a00127213 */ /* 0x000fe20000000000 */
[--C-:B------:R-:W-:Y:S01]  /*7c50*/  @!P5 IMAD.IADD R11, R11, 0x1, -R7.reuse ;  /* 0x000000010b0bd824 */ /* 0x100fe200078e0a07 */
[----:B------:R-:W-:Y:S01]  /*7c60*/  ISETP.GT.U32.AND P5, PT, R7, R2, PT ;  /* 0x000000020700720c */ /* 0x000fe20003fa4070 */
[----:B------:R-:W-:Y:S01]  /*7c70*/  @!P4 IMAD.IADD R5, R5, 0x1, -R7 ;  /* 0x000000010505c824 */ /* 0x000fe200078e0a07 */
[----:B-1----:R-:W-:Y:S01]  /*7c80*/  LOP3.LUT R27, R9, 0xe, RZ, 0xfc, !PT ;  /* 0x0000000e091b7812 */ /* 0x002fe200078efcff */
[C---:B------:R-:W-:Y:S02]  /*7c90*/  IMAD R0, R7.reuse, R0, R13 ;  /* 0x0000000007007224 */ /* 0x040fe400078e020d */
[----:B------:R-:W-:Y:S01]  /*7ca0*/  IMAD.MOV.U32 R14, RZ, RZ, R11 ;  /* 0x000000ffff0e7224 */ /* 0x000fe200078e000b */
[----:B------:R-:W-:Y:S01]  /*7cb0*/  ISETP.GT.U32.AND P4, PT, R7, R5, PT ;  /* 0x000000050700720c */ /* 0x000fe20003f84070 */
[----:B------:R-:W-:Y:S01]  /*7cc0*/  @!P0 IMAD.IADD R6, R6, 0x1, -R7 ;  /* 0x0000000106068824 */ /* 0x000fe200078e0a07 */
[----:B------:R-:W-:Y:S01]  /*7cd0*/  ISETP.GE.AND P0, PT, R4, RZ, PT ;  /* 0x000000ff0400720c */ /* 0x000fe20003f06270 */
[----:B------:R-:W-:Y:S01]  /*7ce0*/  @!P2 IMAD.MOV R14, RZ, RZ, -R14 ;  /* 0x000000ffff0ea224 */ /* 0x000fe200078e0a0e */
[----:B------:R-:W-:Y:S01]  /*7cf0*/  LOP3.LUT R4, R9, 0x32, RZ, 0xfc, !PT ;  /* 0x0000003209047812 */ /* 0x000fe200078efcff */
[----:B------:R-:W-:Y:S01]  /*7d00*/  @!P3 IMAD.MOV R3, RZ, RZ, -R3 ;  /* 0x000000ffff03b224 */ /* 0x000fe200078e0a03 */
[----:B------:R-:W-:Y:S01]  /*7d10*/  ISETP.GT.U32.AND P2, PT, R7, R0, PT ;  /* 0x000000000700720c */ /* 0x000fe20003f44070 */
[----:B------:R-:W-:Y:S01]  /*7d20*/  @!P5 IMAD.IADD R2, R2, 0x1, -R7 ;  /* 0x000000010202d824 */ /* 0x000fe200078e0a07 */
[----:B0-----:R-:W-:-:S02]  /*7d30*/  IABS R16, R4 ;  /* 0x0000000400107213 */ /* 0x001fc40000000000 */
[----:B------:R0:W-:Y:S01]  /*7d40*/  STL [R1+0x90], R3 ;  /* 0x0000900301007387 */ /* 0x0001e20000100800 */
[----:B------:R-:W-:Y:S02]  /*7d50*/  ISETP.GE.AND P3, PT, R8, RZ, PT ;  /* 0x000000ff0800720c */ /* 0x000fe40003f66270 */
[----:B------:R-:W-:Y:S01]  /*7d60*/  IMAD.HI.U32 R11, R12, R16, RZ ;  /* 0x000000100c0b7227 */ /* 0x000fe200078e00ff */
[----:B------:R-:W-:Y:S01]  /*7d70*/  ISETP.GT.U32.AND P5, PT, R7, R2, PT ;  /* 0x000000020700720c */ /* 0x000fe20003fa4070 */
[----:B------:R-:W-:Y:S01]  /*7d80*/  STL [R1+0xa8], R14 ;  /* 0x0000a80e01007387 */ /* 0x000fe20000100800 */
[----:B------:R-:W-:Y:S01]  /*7d90*/  LOP3.LUT R8, R9, 0x2e, RZ, 0xfc, !PT ;  /* 0x0000002e09087812 */ /* 0x000fe200078efcff */
[----:B------:R-:W-:Y:S01]  /*7da0*/  @!P4 IMAD.IADD R5, R5, 0x1, -R7 ;  /* 0x000000010505c824 */ /* 0x000fe200078e0a07 */
[----:B------:R-:W-:Y:S01]  /*7db0*/  ISETP.GE.AND P4, PT, R10, RZ, PT ;  /* 0x000000ff0a00720c */ /* 0x000fe20003f86270 */
[----:B------:R-:W-:Y:S01]  /*7dc0*/  IMAD.MOV R10, RZ, RZ, -R11 ;  /* 0x000000ffff0a7224 */ /* 0x000fe200078e0a0b */
[----:B------:R-:W-:Y:S01]  /*7dd0*/  IABS R19, R8 ;  /* 0x0000000800137213 */ /* 0x000fe20000000000 */
[----:B------:R-:W-:-:S02]  /*7de0*/  @!P2 IMAD.IADD R0, R0, 0x1, -R7 ;  /* 0x000000010000a824 */ /* 0x000fc400078e0a07 */
[----:B0-----:R-:W-:Y:S02]  /*7df0*/  IMAD.MOV.U32 R3, RZ, RZ, R6 ;  /* 0x000000ffff037224 */ /* 0x001fe400078e0006 */
[C---:B------:R-:W-:Y:S01]  /*7e00*/  IMAD R16, R7.reuse, R10, R16 ;  /* 0x0000000a07107224 */ /* 0x040fe200078e0210 */
[----:B------:R-:W-:Y:S01]  /*7e10*/  ISETP.GT.U32.AND P2, PT, R7, R0, PT ;  /* 0x000000000700720c */ /* 0x000fe20003f44070 */
[----:B------:R-:W-:Y:S01]  /*7e20*/  IMAD.MOV.U32 R13, RZ, RZ, R5 ;  /* 0x000000ffff0d7224 */ /* 0x000fe200078e0005 */
[----:B------:R-:W-:Y:S01]  /*7e30*/  LOP3.LUT R5, R9, 0x28, RZ, 0xfc, !PT ;  /* 0x0000002809057812 */ /* 0x000fe200078efcff */
[----:B------:R-:W-:Y:S01]  /*7e40*/  @!P1 IMAD.MOV R3, RZ, RZ, -R3 ;  /* 0x000000ffff039224 */ /* 0x000fe200078e0a03 */
[----:B------:R-:W-:Y:S01]  /*7e50*/  ISETP.GE.AND P1, PT, R4, RZ, PT ;  /* 0x000000ff0400720c */ /* 0x000fe20003f26270 */
[----:B------:R-:W-:Y:S01]  /*7e60*/  @!P6 IMAD.MOV R13, RZ, RZ, -R13 ;  /* 0x000000ffff0de224 */ /* 0x000fe200078e0a0d */
[----:B------:R-:W-:Y:S01]  /*7e70*/  ISETP.GT.U32.AND P6, PT, R7, R16, PT ;  /* 0x000000100700720c */ /* 0x000fe20003fc4070 */
[----:B------:R-:W-:Y:S01]  /*7e80*/  @!P5 IMAD.IADD R2, R2, 0x1, -R7 ;  /* 0x000000010202d824 */ /* 0x000fe200078e0a07 */
[----:B------:R0:W-:Y:S01]  /*7e90*/  STL [R1+0x108], R3 ;  /* 0x0001080301007387 */ /* 0x0001e20000100800 */
[----:B------:R-:W-:Y:S01]  /*7ea0*/  IMAD.HI.U32 R6, R12, R18, RZ ;  /* 0x000000120c067227 */ /* 0x000fe200078e00ff */
[----:B------:R-:W-:-:S02]  /*7eb0*/  ISETP.GE.AND P5, PT, R8, RZ, PT ;  /* 0x000000ff0800720c */ /* 0x000fc40003fa6270 */
[----:B------:R-:W-:Y:S01]  /*7ec0*/  STL [R1+0xb4], R13 ;  /* 0x0000b40d01007387 */ /* 0x000fe20000100800 */
[----:B------:R-:W-:Y:S01]  /*7ed0*/  IMAD.MOV R6, RZ, RZ, -R6 ;  /* 0x000000ffff067224 */ /* 0x000fe200078e0a06 */
[----:B------:R-:W-:Y:S01]  /*7ee0*/  IABS R8, R5 ;  /* 0x0000000500087213 */ /* 0x000fe20000000000 */
[--C-:B------:R-:W-:Y:S01]  /*7ef0*/  @!P2 IMAD.IADD R0, R0, 0x1, -R7.reuse ;  /* 0x000000010000a824 */ /* 0x100fe200078e0a07 */
[----:B------:R-:W-:Y:S01]  /*7f00*/  IABS R10, R15 ;  /* 0x0000000f000a7213 */ /* 0x000fe20000000000 */
[----:B------:R-:W-:Y:S01]  /*7f10*/  IMAD R18, R7, R6, R18 ;  /* 0x0000000607127224 */ /* 0x000fe200078e0212 */
[C---:B------:R-:W-:Y:S01]  /*7f20*/  LOP3.LUT R6, R9.reuse, 0x2a, RZ, 0xfc, !PT ;  /* 0x0000002a09067812 */ /* 0x040fe200078efcff */
[----:B0-----:R-:W-:Y:S01]  /*7f30*/  IMAD.MOV.U32 R3, RZ, RZ, R2 ;  /* 0x000000ffff037224 */ /* 0x001fe200078e0002 */
[----:B------:R-:W-:Y:S01]  /*7f40*/  LOP3.LUT R2, R9, 0x24, RZ, 0xfc, !PT ;  /* 0x0000002409027812 */ /* 0x000fe200078efcff */
[----:B------:R-:W-:Y:S01]  /*7f50*/  @!P6 IMAD.IADD R16, R16, 0x1, -R7 ;  /* 0x000000011010e824 */ /* 0x000fe200078e0a07 */
[----:B------:R-:W-:Y:S01]  /*7f60*/  ISETP.GE.AND P2, PT, R6, RZ, PT ;  /* 0x000000ff0600720c */ /* 0x000fe20003f46270 */
[----:B------:R-:W-:Y:S01]  /*7f70*/  @!P3 IMAD.MOV R3, RZ, RZ, -R3 ;  /* 0x000000ffff03b224 */ /* 0x000fe200078e0a03 */
[----:B------:R-:W-:Y:S01]  /*7f80*/  IABS R6, R6 ;  /* 0x0000000600067213 */ /* 0x000fe20000000000 */
[----:B------:R-:W-:Y:S01]  /*7f90*/  IMAD.HI.U32 R4, R12, R19, RZ ;  /* 0x000000130c047227 */ /* 0x000fe200078e00ff */
[----:B------:R-:W-:-:S02]  /*7fa0*/  ISETP.GT.U32.AND P6, PT, R7, R16, PT ;  /* 0x000000100700720c */ /* 0x000fc40003fc4070 */
[----:B------:R0:W-:Y:S01]  /*7fb0*/  STL [R1+0xb8], R3 ;  /* 0x0000b80301007387 */ /* 0x0001e20000100800 */
[----:B------:R-:W-:Y:S01]  /*7fc0*/  IMAD.MOV R4, RZ, RZ, -R4 ;  /* 0x000000ffff047224 */ /* 0x000fe200078e0a04 */
[----:B------:R-:W-:Y:S01]  /*7fd0*/  IABS R11, R2 ;  /* 0x00000002000b7213 */ /* 0x000fe20000000000 */
[----:B------:R-:W-:-:S04]  /*7fe0*/  IMAD.HI.U32 R17, R12, R6, RZ ;  /* 0x000000060c117227 */ /* 0x000fc800078e00ff */
[----:B------:R-:W-:Y:S01]  /*7ff0*/  IMAD R19, R7, R4, R19 ;  /* 0x0000000407137224 */ /* 0x000fe200078e0213 */
[----:B------:R-:W-:Y:S01]  /*8000*/  LOP3.LUT R4, R9, 0x2c, RZ, 0xfc, !PT ;  /* 0x0000002c09047812 */ /* 0x000fe200078efcff */
[----:B------:R-:W-:-:S03]  /*8010*/  IMAD.HI.U32 R14, R12, R8, RZ ;  /* 0x000000080c0e7227 */ /* 0x000fc600078e00ff */
[----:B------:R-:W-:Y:S01]  /*8020*/  ISETP.GE.AND P3, PT, R4, RZ, PT ;  /* 0x000000ff0400720c */ /* 0x000fe20003f66270 */
[----:B0-----:R-:W-:Y:S01]  /*8030*/  IMAD.MOV.U32 R3, RZ, RZ, R0 ;  /* 0x000000ffff037224 */ /* 0x001fe200078e0000 */
[----:B------:R-:W-:Y:S01]  /*8040*/  IABS R4, R4 ;  /* 0x0000000400047213 */ /* 0x000fe20000000000 */
[----:B------:R-:W-:Y:S01]  /*8050*/  @!P6 IMAD.IADD R16, R16, 0x1, -R7 ;  /* 0x000000011010e824 */ /* 0x000fe200078e0a07 */
[C---:B------:R-:W-:Y:S01]  /*8060*/  ISETP.GT.U32.AND P6, PT, R7.reuse, R19, PT ;  /* 0x000000130700720c */ /* 0x040fe20003fc4070 */
[----:B------:R-:W-:Y:S01]  /*8070*/  @!P0 IMAD.MOV R3, RZ, RZ, -R3 ;  /* 0x000000ffff038224 */ /* 0x000fe200078e0a03 */
[----:B------:R-:W-:Y:S01]  /*8080*/  ISETP.GT.U32.AND P0, PT, R7, R18, PT ;  /* 0x000000120700720c */ /* 0x000fe20003f04070 */
[----:B------:R-:W-:-:S03]  /*8090*/  IMAD.HI.U32 R0, R12, R4, RZ ;  /* 0x000000040c007227 */ /* 0x000fc600078e00ff */
[----:B------:R0:W-:Y:S01]  /*80a0*/  STL [R1+0xb0], R3 ;  /* 0x0000b00301007387 */ /* 0x0001e20000100800 */
[----:B------:R-:W-:Y:S02]  /*80b0*/  IMAD.MOV R0, RZ, RZ, -R0 ;  /* 0x000000ffff007224 */ /* 0x000fe400078e0a00 */
[----:B------:R-:W-:Y:S02]  /*80c0*/  IMAD.MOV R17, RZ, RZ, -R17 ;  /* 0x000000ffff117224 */ /* 0x000fe400078e0a11 */
[----:B------:R-:W-:Y:S02]  /*80d0*/  IMAD R4, R7, R0, R4 ;  /* 0x0000000007047224 */ /* 0x000fe400078e0204 */
[--C-:B------:R-:W-:Y:S02]  /*80e0*/  @!P6 IMAD.IADD R19, R19, 0x1, -R7.reuse ;  /* 0x000000011313e824 */ /* 0x100fe400078e0a07 */
[----:B------:R-:W-:Y:S02]  /*80f0*/  @!P0 IMAD.IADD R18, R18, 0x1, -R7 ;  /* 0x0000000112128824 */ /* 0x000fe400078e0a07 */
[----:B------:R-:W-:Y:S01]  /*8100*/  IMAD.HI.U32 R0, R12, R10, RZ ;  /* 0x0000000a0c007227 */ /* 0x000fe200078e00ff */
[----:B------:R-:W-:-:S02]  /*8110*/  ISETP.GT.U32.AND P6, PT, R7, R19, PT ;  /* 0x000000130700720c */ /* 0x000fc40003fc4070 */
[C---:B------:R-:W-:Y:S01]  /*8120*/  ISETP.GT.U32.AND P0, PT, R7.reuse, R18, PT ;  /* 0x000000120700720c */ /* 0x040fe20003f04070 */
[----:B------:R-:W-:Y:S02]  /*8130*/  IMAD.MOV R14, RZ, RZ, -R14 ;  /* 0x000000ffff0e7224 */ /* 0x000fe400078e0a0e */
[C---:B------:R-:W-:Y:S01]  /*8140*/  IMAD R6, R7.reuse, R17, R6 ;  /* 0x0000001107067224 */ /* 0x040fe200078e0206 */
[----:B------:R-:W-:Y:S01]  /*8150*/  IABS R17, R29 ;  /* 0x0000001d00117213 */ /* 0x000fe20000000000 */
[----:B0-----:R-:W-:Y:S02]  /*8160*/  IMAD.MOV.U32 R3, RZ, RZ, R16 ;  /* 0x000000ffff037224 */ /* 0x001fe400078e0010 */
[----:B------:R-:W-:Y:S02]  /*8170*/  IMAD.MOV R0, RZ, RZ, -R0 ;  /* 0x000000ffff007224 */ /* 0x000fe400078e0a00 */
[C---:B------:R-:W-:Y:S01]  /*8180*/  IMAD R8, R7.reuse, R14, R8 ;  /* 0x0000000e07087224 */ /* 0x040fe200078e0208 */
[----:B------:R-:W-:Y:S01]  /*8190*/  IABS R14, R24 ;  /* 0x00000018000e7213 */ /* 0x000fe20000000000 */
[----:B------:R-:W-:Y:S01]  /*81a0*/  @!P1 IMAD.MOV R3, RZ, RZ, -R3 ;  /* 0x000000ffff039224 */ /* 0x000fe200078e0a03 */
[C---:B------:R-:W-:Y:S01]  /*81b0*/  ISETP.GT.U32.AND P1, PT, R7.reuse, R6, PT ;  /* 0x000000060700720c */ /* 0x040fe20003f24070 */
[--C-:B------:R-:W-:Y:S01]  /*81c0*/  @!P0 IMAD.IADD R18, R18, 0x1, -R7.reuse ;  /* 0x0000000112128824 */ /* 0x100fe200078e0a07 */
[C---:B------:R-:W-:Y:S01]  /*81d0*/  ISETP.GT.U32.AND P0, PT, R7.reuse, R4, PT ;  /* 0x000000040700720c */ /* 0x040fe20003f04070 */
[----:B------:R-:W-:Y:S01]  /*81e0*/  IMAD R10, R7, R0, R10 ;  /* 0x00000000070a7224 */ /* 0x000fe200078e020a */
[----:B------:R-:W-:Y:S01]  /*81f0*/  LOP3.LUT R0, R9, 0x22, RZ, 0xfc, !PT ;  /* 0x0000002209007812 */ /* 0x000fe200078efcff */
[----:B------:R-:W-:Y:S01]  /*8200*/  IMAD.MOV.U32 R28, RZ, RZ, R18 ;  /* 0x000000ffff1c7224 */ /* 0x000fe200078e0012 */
[----:B------:R0:W-:Y:S01]  /*8210*/  STL [R1+0x1b7c], R3 ;  /* 0x001b7c0301007387 */ /* 0x0001e20000100800 */
[----:B------:R-:W-:Y:S01]  /*8220*/  @!P6 IMAD.IADD R19, R19, 0x1, -R7 ;  /* 0x000000011313e824 */ /* 0x000fe200078e0a07 */
[C---:B------:R-:W-:Y:S01]  /*8230*/  ISETP.GT.U32.AND P6, PT, R7.reuse, R10, PT ;  /* 0x0000000a0700720c */ /* 0x040fe20003fc4070 */
[----:B------:R-:W-:Y:S01]  /*8240*/  @!P4 IMAD.MOV R28, RZ, RZ, -R28 ;  /* 0x000000ffff1cc224 */ /* 0x000fe200078e0a1c */
[----:B------:R-:W-:Y:S01]  /*8250*/  ISETP.GT.U32.AND P4, PT, R7, R8, PT ;  /* 0x000000080700720c */ /* 0x000fe20003f84070 */
[----:B------:R-:W-:-:S03]  /*8260*/  IMAD.HI.U32 R13, R12, R11, RZ ;  /* 0x0000000b0c0d7227 */ /* 0x000fc600078e00ff */
[----:B------:R1:W-:Y:S01]  /*8270*/  STL [R1+0x1b80], R28 ;  /* 0x001b801c01007387 */ /* 0x0003e20000100800 */
[----:B------:R-:W-:Y:S01]  /*8280*/  @!P1 IMAD.IADD R6, R6, 0x1, -R7 ;  /* 0x0000000106069824 */ /* 0x000fe200078e0a07 */
[----:B0-----:R-:W-:Y:S01]  /*8290*/  LOP3.LUT R3, R9, 0x1c, RZ, 0xfc, !PT ;  /* 0x0000001c09037812 */ /* 0x001fe200078efcff */
[----:B------:R-:W-:-:S04]  /*82a0*/  IMAD.HI.U32 R18, R12, R14, RZ ;  /* 0x0000000e0c127227 */ /* 0x000fc800078e00ff */
[----:B------:R-:W-:Y:S02]  /*82b0*/  IMAD.MOV.U32 R20, RZ, RZ, R19 ;  /* 0x000000ffff147224 */ /* 0x000fe400078e0013 */
[--C-:B------:R-:W-:Y:S01]  /*82c0*/  @!P4 IMAD.IADD R8, R8, 0x1, -R7.reuse ;  /* 0x000000010808c824 */ /* 0x100fe200078e0a07 */
[----:B------:R-:W-:Y:S01]  /*82d0*/  ISETP.GT.U32.AND P4, PT, R7, R6, PT ;  /* 0x000000060700720c */ /* 0x000fe20003f84070 */
[----:B------:R-:W-:Y:S01]  /*82e0*/  @!P6 IMAD.IADD R10, R10, 0x1, -R7 ;  /* 0x000000010a0ae824 */ /* 0x000fe200078e0a07 */
[----:B-1----:R-:W-:Y:S01]  /*82f0*/  LOP3.LUT R28, R9, 0xc, RZ, 0xfc, !PT ;  /* 0x0000000c091c7812 */ /* 0x002fe200078efcff */
[----:B------:R-:W-:Y:S01]  /*8300*/  IMAD.MOV R13, RZ, RZ, -R13 ;  /* 0x000000ffff0d7224 */ /* 0x000fe200078e0a0d */
[C---:B------:R-:W-:Y:S01]  /*8310*/  ISETP.GT.U32.AND P6, PT, R7.reuse, R8, PT ;  /* 0x000000080700720c */ /* 0x040fe20003fc4070 */
[----:B------:R-:W-:Y:S02]  /*8320*/  IMAD.MOV R18, RZ, RZ, -R18 ;  /* 0x000000ffff127224 */ /* 0x000fe400078e0a12 */
[----:B------:R-:W-:Y:S01]  /*8330*/  @!P5 IMAD.MOV R20, RZ, RZ, -R20 ;  /* 0x000000ffff14d224 */ /* 0x000fe200078e0a14 */
[C---:B------:R-:W-:Y:S01]  /*8340*/  ISETP.GT.U32.AND P5, PT, R7.reuse, R10, PT ;  /* 0x0000000a0700720c */ /* 0x040fe20003fa4070 */
[C---:B------:R-:W-:Y:S01]  /*8350*/  IMAD R11, R7.reuse, R13, R11 ;  /* 0x0000000d070b7224 */ /* 0x040fe200078e020b */
[----:B------:R-:W-:Y:S01]  /*8360*/  IABS R13, R0 ;  /* 0x00000000000d7213 */ /* 0x000fe20000000000 */
[--C-:B------:R-:W-:Y:S01]  /*8370*/  @!P0 IMAD.IADD R4, R4, 0x1, -R7.reuse ;  /* 0x0000000104048824 */ /* 0x100fe200078e0a07 */
[----:B------:R0:W-:Y:S01]  /*8380*/  STL [R1+0x28], R20 ;  /* 0x0000281401007387 */ /* 0x0001e20000100800 */
[C---:B------:R-:W-:Y:S01]  /*8390*/  IMAD R14, R7.reuse, R18, R14 ;  /* 0x00000012070e7224 */ /* 0x040fe200078e020e */
[C---:B------:R-:W-:Y:S01]  /*83a0*/  ISETP.GT.U32.AND P0, PT, R7.reuse, R11, PT ;  /* 0x0000000b0700720c */ /* 0x040fe20003f04070 */
[----:B------:R-:W-:Y:S01]  /*83b0*/  @!P4 IMAD.IADD R6, R6, 0x1, -R7 ;  /* 0x000000010606c824 */ /* 0x000fe200078e0a07 */
[C---:B------:R-:W-:Y:S01]  /*83c0*/  ISETP.GT.U32.AND P1, PT, R7.reuse, R4, PT ;  /* 0x000000040700720c */ /* 0x040fe20003f24070 */
[C---:B------:R-:W-:Y:S01]  /*83d0*/  IMAD.HI.U32 R16, R12.reuse, R13, RZ ;  /* 0x0000000d0c107227 */ /* 0x040fe200078e00ff */
[----:B------:R-:W-:Y:S01]  /*83e0*/  ISETP.GT.U32.AND P4, PT, R7, R14, PT ;  /* 0x0000000e0700720c */ /* 0x000fe20003f84070 */
[----:B------:R-:W-:Y:S02]  /*83f0*/  STL [R1+0x5c], R23 ;  /* 0x00005c1701007387 */ /* 0x000fe40000100800 */
[----:B------:R-:W-:Y:S01]  /*8400*/  IMAD.HI.U32 R18, R12, R17, RZ ;  /* 0x000000110c127227 */ /* 0x000fe200078e00ff */
[----:B0-----:R-:W-:Y:S01]  /*8410*/  LOP3.LUT R20, R9, 0x14, RZ, 0xfc, !PT ;  /* 0x0000001409147812 */ /* 0x001fe200078efcff */
[----:B------:R-:W-:Y:S02]  /*8420*/  STL [R1+0x58], R22 ;  /* 0x0000581601007387 */ /* 0x000fe40000100800 */
[----:B------:R-:W-:-:S02]  /*8430*/  IMAD.MOV R16, RZ, RZ, -R16 ;  /* 0x000000ffff107224 */ /* 0x000fc400078e0a10 */
[----:B------:R-:W-:Y:S01]  /*8440*/  IMAD.MOV R18, RZ, RZ, -R18 ;  /* 0x000000ffff127224 */ /* 0x000fe200078e0a12 */
[----:B------:R0:W-:Y:S01]  /*8450*/  STL [R1+0x54], R20 ;  /* 0x0000541401007387 */ /* 0x0001e20000100800 */
[----:B------:R-:W-:Y:S01]  /*8460*/  @!P5 IMAD.IADD R10, R10, 0x1, -R7 ;  /* 0x000000010a0ad824 */ /* 0x000fe200078e0a07 */
[----:B------:R-:W-:Y:S01]  /*8470*/  ISETP.GE.AND P5, PT, R15, RZ, PT ;  /* 0x000000ff0f00720c */ /* 0x000fe20003fa6270 */
[C---:B------:R-:W-:Y:S01]  /*8480*/  IMAD R13, R7.reuse, R16, R13 ;  /* 0x00000010070d7224 */ /* 0x040fe200078e020d */
[----:B------:R-:W-:Y:S01]  /*8490*/  IABS R16, R3 ;  /* 0x0000000300107213 */ /* 0x000fe20000000000 */
[C---:B------:R-:W-:Y:S01]  /*84a0*/  IMAD R15, R7.reuse, R18, R17 ;  /* 0x00000012070f7224 */ /* 0x040fe200078e0211 */
[----:B------:R-:W-:Y:S01]  /*84b0*/  IABS R17, R26 ;  /* 0x0000001a00117213 */ /* 0x000fe20000000000 */
[--C-:B------:R-:W-:Y:S01]  /*84c0*/  @!P1 IMAD.IADD R4, R4, 0x1, -R7.reuse ;  /* 0x0000000104049824 */ /* 0x100fe200078e0a07 */
[C---:B------:R-:W-:Y:S01]  /*84d0*/  ISETP.GT.U32.AND P1, PT, R7.reuse, R13, PT ;  /* 0x0000000d0700720c */ /* 0x040fe20003f24070 */
[----:B------:R-:W-:Y:S01]  /*84e0*/  @!P4 IMAD.IADD R14, R14, 0x1, -R7 ;  /* 0x000000010e0ec824 */ /* 0x000fe200078e0a07 */
[----:B------:R-:W-:Y:S01]  /*84f0*/  ISETP.GT.U32.AND P4, PT, R7, R15, PT ;  /* 0x0000000f0700720c */ /* 0x000fe20003f84070 */
[----:B------:R-:W-:Y:S01]  /*8500*/  IMAD.HI.U32 R19, R12, R16, RZ ;  /* 0x000000100c137227 */ /* 0x000fe200078e00ff */
[----:B------:R1:W-:Y:S01]  /*8510*/  STL [R1+0x50], R21 ;  /* 0x0000501501007387 */ /* 0x0003e20000100800 */
[----:B0-----:R-:W-:-:S02]  /*8520*/  IABS R20, R20 ;  /* 0x0000001400147213 */ /* 0x001fc40000000000 */
[----:B------:R-:W-:Y:S01]  /*8530*/  IMAD.MOV R19, RZ, RZ, -R19 ;  /* 0x000000ffff137224 */ /* 0x000fe200078e0a13 */
[----:B------:R-:W-:Y:S01]  /*8540*/  IABS R18, R23 ;  /* 0x0000001700127213 */ /* 0x000fe20000000000 */
[--C-:B------:R-:W-:Y:S01]  /*8550*/  @!P0 IMAD.IADD R11, R11, 0x1, -R7.reuse ;  /* 0x000000010b0b8824 */ /* 0x100fe200078e0a07 */
[----:B------:R-:W-:Y:S01]  /*8560*/  LOP3.LUT R23, R9, 0x10, RZ, 0xfc, !PT ;  /* 0x0000001009177812 */ /* 0x000fe200078efcff */
[----:B------:R-:W-:Y:S01]  /*8570*/  IMAD R16, R7, R19, R16 ;  /* 0x0000001307107224 */ /* 0x000fe200078e0210 */
[----:B------:R-:W-:Y:S01]  /*8580*/  IABS R19, R22 ;  /* 0x0000001600137213 */ /* 0x000fe20000000000 */
[--C-:B------:R-:W-:Y:S01]  /*8590*/  @!P1 IMAD.IADD R13, R13, 0x1, -R7.reuse ;  /* 0x000000010d0d9824 */ /* 0x100fe200078e0a07 */
[----:B------:R-:W-:Y:S01]  /*85a0*/  ISETP.GE.AND P1, PT, R0, RZ, PT ;  /* 0x000000ff0000720c */ /* 0x000fe20003f26270 */
[----:B------:R-:W-:Y:S01]  /*85b0*/  @!P4 IMAD.IADD R15, R15, 0x1, -R7 ;  /* 0x000000010f0fc824 */ /* 0x000fe200078e0a07 */
[C---:B------:R-:W-:Y:S01]  /*85c0*/  ISETP.GT.U32.AND P4, PT, R7.reuse, R16, PT ;  /* 0x000000100700720c */ /* 0x040fe20003f84070 */
[----:B------:R-:W-:Y:S01]  /*85d0*/  IMAD.HI.U32 R0, R12, R17, RZ ;  /* 0x000000110c007227 */ /* 0x000fe200078e00ff */
[----:B------:R-:W-:Y:S01]  /*85e0*/  ISETP.GT.U32.AND P0, PT, R7, R11, PT ;  /* 0x0000000b0700720c */ /* 0x000fe20003f04070 */
[----:B------:R-:W-:Y:S01]  /*85f0*/  STL [R1+0x1be4], R23 ;  /* 0x001be41701007387 */ /* 0x000fe20000100800 */
[----:B-1----:R-:W-:Y:S01]  /*8600*/  IABS R21, R21 ;  /* 0x0000001500157213 */ /* 0x002fe20000000000 */
[----:B------:R-:W-:-:S02]  /*8610*/  IMAD.MOV R0, RZ, RZ, -R0 ;  /* 0x000000ffff007224 */ /* 0x000fc400078e0a00 */
[----:B------:R-:W-:Y:S01]  /*8620*/  @!P6 IMAD.IADD R8, R8, 0x1, -R7 ;  /* 0x000000010808e824 */ /* 0x000fe200078e0a07 */
[----:B------:R-:W-:Y:S01]  /*8630*/  ISETP.GE.AND P6, PT, R5, RZ, PT ;  /* 0x000000ff0500720c */ /* 0x000fe20003fc6270 */
[C---:B------:R-:W-:Y:S01]  /*8640*/  IMAD R17, R7.reuse, R0, R17 ;  /* 0x0000000007117224 */ /* 0x040fe200078e0211 */
[----:B------:R-:W-:Y:S01]  /*8650*/  STL [R1+0x1be8], R27 ;  /* 0x001be81b01007387 */ /* 0x000fe20000100800 */
[----:B------:R-:W-:Y:S02]  /*8660*/  @!P5 IMAD.MOV R10, RZ, RZ, -R10 ;  /* 0x000000ffff0ad224 */ /* 0x000fe400078e0a0a */
[--C-:B------:R-:W-:Y:S01]  /*8670*/  @!P4 IMAD.IADD R16, R16, 0x1, -R7.reuse ;  /* 0x000000011010c824 */ /* 0x100fe200078e0a07 */
[----:B------:R-:W-:Y:S01]  /*8680*/  ISETP.GT.U32.AND P4, PT, R7, R17, PT ;  /* 0x000000110700720c */ /* 0x000fe20003f84070 */
[----:B------:R-:W-:Y:S01]  /*8690*/  @!P0 IMAD.IADD R11, R11, 0x1, -R7 ;  /* 0x000000010b0b8824 */ /* 0x000fe200078e0a07 */
[----:B------:R-:W-:Y:S01]  /*86a0*/  ISETP.GE.AND P0, PT, R2, RZ, PT ;  /* 0x000000ff0200720c */ /* 0x000fe20003f06270 */
[----:B------:R-:W-:Y:S01]  /*86b0*/  IMAD.HI.U32 R2, R12, R20, RZ ;  /* 0x000000140c027227 */ /* 0x000fe200078e00ff */
[----:B------:R-:W-:-:S03]  /*86c0*/  ISETP.GT.U32.AND P5, PT, R7, R16, PT ;  /* 0x000000100700720c */ /* 0x000fc60003fa4070 */
[----:B------:R-:W-:-:S04]  /*86d0*/  IMAD.HI.U32 R0, R12, R21, RZ ;  /* 0x000000150c007227 */ /* 0x000fc800078e00ff */
[----:B------:R-:W-:Y:S02]  /*86e0*/  IMAD.MOV R2, RZ, RZ, -R2 ;  /* 0x000000ffff027224 */ /* 0x000fe400078e0a02 */
[----:B------:R-:W-:Y:S01]  /*86f0*/  @!P4 IMAD.IADD R17, R17, 0x1, -R7 ;  /* 0x000000011111c824 */ /* 0x000fe200078e0a07 */
[C---:B------:R-:W-:Y:S01]  /*8700*/  ISETP.GT.U32.AND P4, PT, R7.reuse, R15, PT ;  /* 0x0000000f0700720c */ /* 0x040fe20003f84070 */
[----:B------:R-:W-:Y:S02]  /*8710*/  IMAD.MOV R0, RZ, RZ, -R0 ;  /* 0x000000ffff007224 */ /* 0x000fe400078e0a00 */
[----:B------:R-:W-:Y:S01]  /*8720*/  @!P3 IMAD.MOV R4, RZ, RZ, -R4 ;  /* 0x000000ffff04b224 */ /* 0x000fe200078e0a04 */
[C---:B------:R-:W-:Y:S01]  /*8730*/  ISETP.GT.U32.AND P3, PT, R7.reuse, R13, PT ;  /* 0x0000000d0700720c */ /* 0x040fe20003f64070 */
[----:B------:R-:W-:Y:S01]  /*8740*/  @!P6 IMAD.MOV R8, RZ, RZ, -R8 ;  /* 0x000000ffff08e224 */ /* 0x000fe200078e0a08 */
[C---:B------:R-:W-:Y:S01]  /*8750*/  ISETP.GT.U32.AND P6, PT, R7.reuse, R17, PT ;  /* 0x000000110700720c */ /* 0x040fe20003fc4070 */
[----:B------:R-:W-:Y:S01]  /*8760*/  IMAD.HI.U32 R22, R12, R18, RZ ;  /* 0x000000120c167227 */ /* 0x000fe200078e00ff */
[----:B------:R0:W-:Y:S03]  /*8770*/  STL [R1+0x1b84], R4 ;  /* 0x001b840401007387 */ /* 0x0001e60000100800 */
[----:B------:R-:W-:-:S02]  /*8780*/  IMAD R20, R7, R2, R20 ;  /* 0x0000000207147224 */ /* 0x000fc400078e0214 */
[----:B------:R-:W-:Y:S01]  /*8790*/  IMAD R21, R7, R0, R21 ;  /* 0x0000000007157224 */ /* 0x000fe200078e0215 */
[----:B------:R-:W-:Y:S01]  /*87a0*/  IABS R0, R23 ;  /* 0x0000001700007213 */ /* 0x000fe20000000000 */
[----:B------:R-:W-:Y:S01]  /*87b0*/  IMAD.HI.U32 R5, R12, R19, RZ ;  /* 0x000000130c057227 */ /* 0x000fe200078e00ff */
[----:B0-----:R-:W-:-:S03]  /*87c0*/  LOP3.LUT R4, R9, 0x4, RZ, 0xfc, !PT ;  /* 0x0000000409047812 */ /* 0x001fc600078efcff */
[----:B------:R-:W-:Y:S02]  /*87d0*/  IMAD.MOV R22, RZ, RZ, -R22 ;  /* 0x000000ffff167224 */ /* 0x000fe400078e0a16 */
[--C-:B------:R-:W-:Y:S01]  /*87e0*/  @!P4 IMAD.IADD R15, R15, 0x1, -R7.reuse ;  /* 0x000000010f0fc824 */ /* 0x100fe200078e0a07 */
[C---:B------:R-:W-:Y:S01]  /*87f0*/  ISETP.GT.U32.AND P4, PT, R7.reuse, R20, PT ;  /* 0x000000140700720c */ /* 0x040fe20003f84070 */
[----:B------:R-:W-:Y:S01]  /*8800*/  @!P5 IMAD.IADD R16, R16, 0x1, -R7 ;  /* 0x000000011010d824 */ /* 0x000fe200078e0a07 */
[C---:B------:R-:W-:Y:S01]  /*8810*/  ISETP.GT.U32.AND P5, PT, R7.reuse, R21, PT ;  /* 0x000000150700720c */ /* 0x040fe20003fa4070 */
[----:B------:R-:W-:Y:S02]  /*8820*/  IMAD.MOV R5, RZ, RZ, -R5 ;  /* 0x000000ffff057224 */ /* 0x000fe400078e0a05 */
[----:B------:R-:W-:Y:S01]  /*8830*/  IMAD R18, R7, R22, R18 ;  /* 0x0000001607127224 */ /* 0x000fe200078e0212 */
[----:B------:R-:W-:Y:S01]  /*8840*/  IABS R22, R27 ;  /* 0x0000001b00167213 */ /* 0x000fe20000000000 */
[----:B------:R-:W-:-:S04]  /*8850*/  IMAD.HI.U32 R2, R12, R0, RZ ;  /* 0x000000000c027227 */ /* 0x000fc800078e00ff */
[----:B------:R-:W-:Y:S01]  /*8860*/  @!P2 IMAD.MOV R6, RZ, RZ, -R6 ;  /* 0x000000ffff06a224 */ /* 0x000fe200078e0a06 */
[C---:B------:R-:W-:Y:S01]  /*8870*/  ISETP.GT.U32.AND P2, PT, R7.reuse, R14, PT ;  /* 0x0000000e0700720c */ /* 0x040fe20003f44070 */
[----:B------:R-:W-:Y:S01]  /*8880*/  IMAD R19, R7, R5, R19 ;  /* 0x0000000507137224 */ /* 0x000fe200078e0213 */
[----:B------:R-:W-:Y:S01]  /*8890*/  IABS R5, R28 ;  /* 0x0000001c00057213 */ /* 0x000fe20000000000 */
[--C-:B------:R-:W-:Y:S01]  /*88a0*/  @!P3 IMAD.IADD R13, R13, 0x1, -R7.reuse ;  /* 0x000000010d0db824 */ /* 0x100fe200078e0a07 */
[----:B------:R-:W-:Y:S01]  /*88b0*/  ISETP.GT.U32.AND P3, PT, R7, R18, PT ;  /* 0x000000120700720c */ /* 0x000fe20003f64070 */
[----:B------:R-:W-:Y:S01]  /*88c0*/  @!P6 IMAD.IADD R17, R17, 0x1, -R7 ;  /* 0x000000011111e824 */ /* 0x000fe200078e0a07 */
[----:B------:R-:W-:Y:S01]  /*88d0*/  ISETP.GE.AND P6, PT, R24, RZ, PT ;  /* 0x000000ff1800720c */ /* 0x000fe20003fc6270 */
[----:B------:R-:W-:Y:S01]  /*88e0*/  IMAD.MOV R2, RZ, RZ, -R2 ;  /* 0x000000ffff027224 */ /* 0x000fe200078e0a02 */
[----:B------:R0:W-:Y:S01]  /*88f0*/  STL [R1+0x1b88], R6 ;  /* 0x001b880601007387 */ /* 0x0001e20000100800 */
[----:B------:R-:W-:-:S03]  /*8900*/  IMAD.HI.U32 R24, R12, R22, RZ ;  /* 0x000000160c187227 */ /* 0x000fc600078e00ff */
[----:B------:R1:W-:Y:S01]  /*8910*/  STL [R1+0x1b90], R8 ;  /* 0x001b900801007387 */ /* 0x0003e20000100800 */
[----:B------:R-:W-:-:S03]  /*8920*/  IMAD.HI.U32 R25, R12, R5, RZ ;  /* 0x000000050c197227 */ /* 0x000fc600078e00ff */
[----:B------:R2:W-:Y:S01]  /*8930*/  STL [R1+0x1b94], R10 ;  /* 0x001b940a01007387 */ /* 0x0005e20000100800 */
[----:B------:R-:W-:Y:S01]  /*8940*/  IMAD R0, R7, R2, R0 ;  /* 0x0000000207007224 */ /* 0x000fe200078e0200 */
[C---:B0-----:R-:W-:Y:S01]  /*8950*/  LOP3.LUT R6, R9.reuse, 0x6, RZ, 0xfc, !PT ;  /* 0x0000000609067812 */ /* 0x041fe200078efcff */
[----:B------:R-:W-:Y:S01]  /*8960*/  IMAD.MOV R2, RZ, RZ, -R24 ;  /* 0x000000ffff027224 */ /* 0x000fe200078e0a18 */
[----:B------:R0:W-:Y:S01]  /*8970*/  STL [R1+0x1bec], R28 ;  /* 0x001bec1c01007387 */ /* 0x0001e20000100800 */
[--C-:B------:R-:W-:Y:S01]  /*8980*/  @!P4 IMAD.IADD R20, R20, 0x1, -R7.reuse ;  /* 0x000000011414c824 */ /* 0x100fe200078e0a07 */
[----:B-1----:R-:W-:Y:S01]  /*8990*/  LOP3.LUT R8, R9, 0x8, RZ, 0xfc, !PT ;  /* 0x0000000809087812 */ /* 0x002fe200078efcff */
[----:B------:R-:W-:Y:S01]  /*89a0*/  @!P5 IMAD.IADD R21, R21, 0x1, -R7 ;  /* 0x000000011515d824 */ /* 0x000fe200078e0a07 */
[----:B------:R-:W-:Y:S01]  /*89b0*/  ISETP.GE.AND P4, PT, R3, RZ, PT ;  /* 0x000000ff0300720c */ /* 0x000fe20003f86270 */
[----:B------:R-:W-:Y:S01]  /*89c0*/  IMAD.MOV R24, RZ, RZ, -R25 ;  /* 0x000000ffff187224 */ /* 0x000fe200078e0a19 */
[----:B--2---:R-:W-:Y:S01]  /*89d0*/  LOP3.LUT R10, R9, 0xa, RZ, 0xfc, !PT ;  /* 0x0000000a090a7812 */ /* 0x004fe200078efcff */
[----:B------:R-:W-:Y:S01]  /*89e0*/  IMAD R2, R7, R2, R22 ;  /* 0x0000000207027224 */ /* 0x000fe200078e0216 */
[----:B------:R-:W-:Y:S01]  /*89f0*/  ISETP.GE.AND P5, PT, R26, RZ, PT ;  /* 0x000000ff1a00720c */ /* 0x000fe20003fa6270 */
[----:B------:R-:W-:Y:S01]  /*8a00*/  @!P3 IMAD.IADD R18, R18, 0x1, -R7 ;  /* 0x000000011212b824 */ /* 0x000fe200078e0a07 */
[----:B------:R-:W-:Y:S01]  /*8a10*/  LOP3.LUT R3, R9, 0x2, RZ, 0xfc, !PT ;  /* 0x0000000209037812 */ /* 0x000fe200078efcff */
[----:B------:R-:W-:Y:S01]  /*8a20*/  IMAD R5, R7, R24, R5 ;  /* 0x0000001807057224 */ /* 0x000fe200078e0205 */
[----:B------:R-:W-:Y:S01]  /*8a30*/  IABS R26, R6 ;  /* 0x00000006001a7213 */ /* 0x000fe20000000000 */
[----:B------:R-:W-:Y:S01]  /*8a40*/  @!P2 IMAD.IADD R14, R14, 0x1, -R7 ;  /* 0x000000010e0ea824 */ /* 0x000fe200078e0a07 */
[----:B------:R-:W-:-:S02]  /*8a50*/  IABS R9, R10 ;  /* 0x0000000a00097213 */ /* 0x000fc40000000000 */
[----:B------:R-:W-:Y:S01]  /*8a60*/  IABS R25, R4 ;  /* 0x0000000400197213 */ /* 0x000fe20000000000 */
[C---:B0-----:R-:W-:Y:S01]  /*8a70*/  IMAD.HI.U32 R28, R12.reuse, R26, RZ ;  /* 0x0000001a0c1c7227 */ /* 0x041fe200078e00ff */
[----:B------:R-:W-:Y:S02]  /*8a80*/  IABS R22, R8 ;  /* 0x0000000800167213 */ /* 0x000fe40000000000 */
[----:B------:R-:W-:Y:S01]  /*8a90*/  ISETP.GE.AND P3, PT, R29, RZ, PT ;  /* 0x000000ff1d00720c */ /* 0x000fe20003f66270 */
[C---:B------:R-:W-:Y:S01]  /*8aa0*/  IMAD.HI.U32 R24, R12.reuse, R9, RZ ;  /* 0x000000090c187227 */ /* 0x040fe200078e00ff */
[----:B------:R-:W-:Y:S02]  /*8ab0*/  IABS R23, R3 ;  /* 0x0000000300177213 */ /* 0x000fe40000000000 */
[----:B------:R-:W-:Y:S01]  /*8ac0*/  ISETP.GT.U32.AND P2, PT, R7, R19, PT ;  /* 0x000000130700720c */ /* 0x000fe20003f44070 */
[----:B------:R-:W-:-:S04]  /*8ad0*/  IMAD.HI.U32 R27, R12, R25, RZ ;  /* 0x000000190c1b7227 */ /* 0x000fc800078e00ff */
[----:B------:R-:W-:-:S04]  /*8ae0*/  IMAD.HI.U32 R29, R12, R22, RZ ;  /* 0x000000160c1d7227 */ /* 0x000fc800078e00ff */
[----:B------:R-:W-:Y:S02]  /*8af0*/  IMAD.MOV R28, RZ, RZ, -R28 ;  /* 0x000000ffff1c7224 */ /* 0x000fe400078e0a1c */
[----:B------:R-:W-:Y:S02]  /*8b00*/  IMAD.MOV R24, RZ, RZ, -R24 ;  /* 0x000000ffff187224 */ /* 0x000fe400078e0a18 */
[----:B------:R-:W-:Y:S02]  /*8b10*/  IMAD.MOV R27, RZ, RZ, -R27 ;  /* 0x000000ffff1b7224 */ /* 0x000fe400078e0a1b */
[----:B------:R-:W-:Y:S02]  /*8b20*/  IMAD.MOV R29, RZ, RZ, -R29 ;  /* 0x000000ffff1d7224 */ /* 0x000fe400078e0a1d */
[C---:B------:R-:W-:Y:S02]  /*8b30*/  IMAD R9, R7.reuse, R24, R9 ;  /* 0x0000001807097224 */ /* 0x040fe400078e0209 */
[----:B------:R-:W-:-:S02]  /*8b40*/  IMAD R26, R7, R28, R26 ;  /* 0x0000001c071a7224 */ /* 0x000fc400078e021a */
[----:B------:R-:W-:Y:S01]  /*8b50*/  @!P0 IMAD.MOV R11, RZ, RZ, -R11 ;  /* 0x000000ffff0b8224 */ /* 0x000fe200078e0a0b */
[----:B------:R-:W2:Y:S01]  /*8b60*/  LDL.LU R28, [R1+0x1bec] ;  /* 0x001bec00011c7983 */ /* 0x000ea20000300800 */
[----:B------:R-:W-:-:S04]  /*8b70*/  IMAD.HI.U32 R24, R12, R23, RZ ;  /* 0x000000170c187227 */ /* 0x000fc800078e00ff */
[C---:B------:R-:W-:Y:S02]  /*8b80*/  IMAD R25, R7.reuse, R27, R25 ;  /* 0x0000001b07197224 */ /* 0x040fe400078e0219 */
[----:B------:R-:W-:Y:S01]  /*8b90*/  IMAD R12, R7, R29, R22 ;  /* 0x0000001d070c7224 */ /* 0x000fe200078e0216 */
[----:B------:R-:W3:Y:S01]  /*8ba0*/  LDL.LU R27, [R1+0x1be8] ;  /* 0x001be800011b7983 */ /* 0x000ee20000300800 */
[----:B------:R-:W-:Y:S02]  /*8bb0*/  @!P1 IMAD.MOV R13, RZ, RZ, -R13 ;  /* 0x000000ffff0d9224 */ /* 0x000fe400078e0a0d */
[----:B------:R-:W-:Y:S01]  /*8bc0*/  @!P6 IMAD.MOV R14, RZ, RZ, -R14 ;  /* 0x000000ffff0ee224 */ /* 0x000fe200078e0a0e */
[----:B------:R-:W4:Y:S01]  /*8bd0*/  LDL.LU R29, [R1+0x54] ;  /* 0x00005400011d7983 */ /* 0x000f220000300800 */
[----:B------:R-:W-:Y:S02]  /*8be0*/  @!P3 IMAD.MOV R15, RZ, RZ, -R15 ;  /* 0x000000ffff0fb224 */ /* 0x000fe400078e0a0f */
[----:B------:R-:W-:Y:S01]  /*8bf0*/  @!P4 IMAD.MOV R16, RZ, RZ, -R16 ;  /* 0x000000ffff10c224 */ /* 0x000fe200078e0a10 */
[----:B------:R-:W2:Y:S01]  /*8c00*/  LDL.LU R22, [R1+0x50] ;  /* 0x0000500001167983 */ /* 0x000ea20000300800 */
[----:B------:R-:W-:-:S02]  /*8c10*/  @!P5 IMAD.MOV R17, RZ, RZ, -R17 ;  /* 0x000000ffff11d224 */ /* 0x000fc400078e0a11 */
[----:B------:R-:W-:Y:S01]  /*8c20*/  @!P2 IMAD.IADD R19, R19, 0x1, -R7 ;  /* 0x000000011313a824 */ /* 0x000fe200078e0a07 */
[----:B------:R0:W-:Y:S01]  /*8c30*/  STL [R1+0x1b98], R11 ;  /* 0x001b980b01007387 */ /* 0x0001e20000100800 */
[----:B------:R-:W-:Y:S01]  /*8c40*/  IMAD.MOV R24, RZ, RZ, -R24 ;  /* 0x000000ffff187224 */ /* 0x000fe200078e0a18 */
[C---:B------:R-:W-:Y:S02]  /*8c50*/  ISETP.GT.U32.AND P2, PT, R7.reuse, R0, PT ;  /* 0x000000000700720c */ /* 0x040fe40003f44070 */
[----:B0-----:R-:W2:Y:S04]  /*8c60*/  LDL.LU R11, [R1+0x58] ;  /* 0x00005800010b7983 */ /* 0x001ea80000300800 */
[----:B------:R0:W-:Y:S01]  /*8c70*/  STL [R1+0x1b9c], R13 ;  /* 0x001b9c0d01007387 */ /* 0x0001e20000100800 */
[----:B------:R-:W-:-:S06]  /*8c80*/  IMAD R24, R7, R24, R23 ;  /* 0x0000001807187224 */ /* 0x000fcc00078e0217 */
[--C-:B------:R-:W-:Y:S01]  /*8c90*/  @!P2 IMAD.IADD R0, R0, 0x1, -R7.reuse ;  /* 0x000000010000a824 */ /* 0x100fe200078e0a07 */
[C---:B------:R-:W-:Y:S01]  /*8ca0*/  ISETP.GT.U32.AND P2, PT, R7.reuse, R2, PT ;  /* 0x000000020700720c */ /* 0x040fe20003f44070 */
[----:B0-----:R-:W2:Y:S04]  /*8cb0*/  LDL.LU R13, [R1+0x5c] ;  /* 0x00005c00010d7983 */ /* 0x001ea80000300800 */
[----:B------:R-:W-:Y:S08]  /*8cc0*/  STL [R1+0x1ba0], R14 ;  /* 0x001ba00e01007387 */ /* 0x000ff00000100800 */
[----:B------:R-:W-:Y:S01]  /*8cd0*/  @!P2 IMAD.IADD R2, R2, 0x1, -R7 ;  /* 0x000000010202a824 */ /* 0x000fe200078e0a07 */
[----:B------:R-:W-:Y:S01]  /*8ce0*/  STL [R1+0x1ba4], R15 ;  /* 0x001ba40f01007387 */ /* 0x000fe20000100800 */
[----:B------:R-:W-:-:S03]  /*8cf0*/  ISETP.GT.U32.AND P2, PT, R7, R5, PT ;  /* 0x000000050700720c */ /* 0x000fc60003f44070 */
[----:B------:R-:W-:Y:S04]  /*8d00*/  STL [R1+0x1ba8], R16 ;  /* 0x001ba81001007387 */ /* 0x000fe80000100800 */
[----:B------:R-:W-:Y:S04]  /*8d10*/  STL [R1+0x1bac], R17 ;  /* 0x001bac1101007387 */ /* 0x000fe80000100800 */
[----:B------:R-:W2:Y:S02]  /*8d20*/  LDL.LU R23, [R1+0x1be4] ;  /* 0x001be40001177983 */ /* 0x000ea40000300800 */
[----:B------:R-:W-:Y:S01]  /*8d30*/  @!P2 IMAD.IADD R5, R5, 0x1, -R7 ;  /* 0x000000010505a824 */ /* 0x000fe200078e0a07 */
[----:B------:R-:W-:-:S02]  /*8d40*/  ISETP.GT.U32.AND P2, PT, R7, R20, PT ;  /* 0x000000140700720c */ /* 0x000fc40003f44070 */
[----:B------:R-:W-:-:S11]  /*8d50*/  ISETP.GT.U32.AND P3, PT, R7, R21, PT ;  /* 0x000000150700720c */ /* 0x000fd60003f64070 */
[--C-:B------:R-:W-:Y:S01]  /*8d60*/  @!P2 IMAD.IADD R20, R20, 0x1, -R7.reuse ;  /* 0x000000011414a824 */ /* 0x100fe200078e0a07 */
[----:B------:R-:W-:Y:S01]  /*8d70*/  ISETP.GT.U32.AND P2, PT, R7, R26, PT ;  /* 0x0000001a0700720c */ /* 0x000fe20003f44070 */
[----:B------:R-:W-:Y:S01]  /*8d80*/  @!P3 IMAD.IADD R21, R21, 0x1, -R7 ;  /* 0x000000011515b824 */ /* 0x000fe200078e0a07 */
[----:B------:R-:W-:-:S11]  /*8d90*/  ISETP.GT.U32.AND P3, PT, R7, R25, PT ;  /* 0x000000190700720c */ /* 0x000fd60003f64070 */
[--C-:B------:R-:W-:Y:S02]  /*8da0*/  @!P2 IMAD.IADD R26, R26, 0x1, -R7.reuse ;  /* 0x000000011a1aa824 */ /* 0x100fe400078e0a07 */
[----:B------:R-:W-:Y:S01]  /*8db0*/  @!P3 IMAD.IADD R25, R25, 0x1, -R7 ;  /* 0x000000011919b824 */ /* 0x000fe200078e0a07 */
[----:B---3--:R-:W-:Y:S02]  /*8dc0*/  ISETP.GE.AND P3, PT, R27, RZ, PT ;  /* 0x000000ff1b00720c */ /* 0x008fe40003f66270 */
[----:B--2---:R-:W-:Y:S02]  /*8dd0*/  ISETP.GE.AND P2, PT, R23, RZ, PT ;  /* 0x000000ff1700720c */ /* 0x004fe40003f46270 */
[----:B------:R-:W2:Y:S04]  /*8de0*/  LDL.LU R23, [R1+0x1be0] ;  /* 0x001be00001177983 */ /* 0x000ea80000300800 */
[----:B------:R-:W3:Y:S01]  /*8df0*/  LDL.LU R27, [R1+0x1b0] ;  /* 0x0001b000011b7983 */ /* 0x000ee20000300800 */
[----:B------:R-:W-:-:S02]  /*8e00*/  ISETP.GT.U32.AND P4, PT, R7, R0, PT ;  /* 0x000000000700720c */ /* 0x000fc40003f84070 */
[C---:B------:R-:W-:Y:S02]  /*8e10*/  ISETP.GT.U32.AND P0, PT, R7.reuse, R18, PT ;  /* 0x000000120700720c */ /* 0x040fe40003f04070 */
[C---:B------:R-:W-:Y:S02]  /*8e20*/  ISETP.GT.U32.AND P1, PT, R7.reuse, R19, PT ;  /* 0x000000130700720c */ /* 0x040fe40003f24070 */
[C---:B------:R-:W-:Y:S02]  /*8e30*/  ISETP.GT.U32.AND P5, PT, R7.reuse, R2, PT ;  /* 0x000000020700720c */ /* 0x040fe40003fa4070 */
[----:B------:R-:W-:-:S05]  /*8e40*/  ISETP.GT.U32.AND P6, PT, R7, R5, PT ;  /* 0x000000050700720c */ /* 0x000fca0003fc4070 */
[--C-:B------:R-:W-:Y:S02]  /*8e50*/  @!P4 IMAD.IADD R0, R0, 0x1, -R7.reuse ;  /* 0x000000010000c824 */ /* 0x100fe400078e0a07 */
[--C-:B------:R-:W-:Y:S01]  /*8e60*/  @!P0 IMAD.IADD R18, R18, 0x1, -R7.reuse ;  /* 0x0000000112128824 */ /* 0x100fe200078e0a07 */
[----:B------:R-:W-:Y:S01]  /*8e70*/  ISETP.GT.U32.AND P0, PT, R7, R9, PT ;  /* 0x000000090700720c */ /* 0x000fe20003f04070 */
[--C-:B------:R-:W-:Y:S01]  /*8e80*/  @!P1 IMAD.IADD R19, R19, 0x1, -R7.reuse ;  /* 0x0000000113139824 */ /* 0x100fe200078e0a07 */
[----:B------:R-:W-:Y:S01]  /*8e90*/  ISETP.GT.U32.AND P1, PT, R7, R12, PT ;  /* 0x0000000c0700720c */ /* 0x000fe20003f24070 */
[----:B------:R-:W-:Y:S01]  /*8ea0*/  @!P2 IMAD.MOV R0, RZ, RZ, -R0 ;  /* 0x000000ffff00a224 */ /* 0x000fe200078e0a00 */
[----:B------:R-:W-:Y:S02]  /*8eb0*/  ISETP.GE.AND P2, PT, R28, RZ, PT ;  /* 0x000000ff1c00720c */ /* 0x000fe40003f46270 */
[----:B------:R-:W0:Y:S01]  /*8ec0*/  S2R R28, SR_TID.X ;  /* 0x00000000001c7919 */ /* 0x000e220000002100 */
[--C-:B------:R-:W-:Y:S01]  /*8ed0*/  @!P5 IMAD.IADD R2, R2, 0x1, -R7.reuse ;  /* 0x000000010202d824 */ /* 0x100fe200078e0a07 */
[----:B------:R-:W-:Y:S01]  /*8ee0*/  ISETP.GE.AND P5, PT, R13, RZ, PT ;  /* 0x000000ff0d00720c */ /* 0x000fe20003fa6270 */
[----:B------:R-:W-:Y:S01]  /*8ef0*/  @!P6 IMAD.IADD R5, R5, 0x1, -R7 ;  /* 0x000000010505e824 */ /* 0x000fe200078e0a07 */
[----:B------:R-:W-:-:S03]  /*8f00*/  ISETP.GE.AND P6, PT, R11, RZ, PT ;  /* 0x000000ff0b00720c */ /* 0x000fc60003fc6270 */
[--C-:B------:R-:W-:Y:S01]  /*8f10*/  @!P0 IMAD.IADD R9, R9, 0x1, -R7.reuse ;  /* 0x0000000109098824 */ /* 0x100fe200078e0a07 */
[----:B----4-:R-:W-:Y:S01]  /*8f20*/  ISETP.GE.AND P0, PT, R29, RZ, PT ;  /* 0x000000ff1d00720c */ /* 0x010fe20003f06270 */
[----:B------:R-:W-:Y:S01]  /*8f30*/  @!P1 IMAD.IADD R12, R12, 0x1, -R7 ;  /* 0x000000010c0c9824 */ /* 0x000fe200078e0a07 */
[----:B------:R-:W-:-:S05]  /*8f40*/  ISETP.GE.AND P1, PT, R22, RZ, PT ;  /* 0x000000ff1600720c */ /* 0x000fca0003f26270 */
[----:B------:R-:W-:Y:S02]  /*8f50*/  @!P5 IMAD.MOV R18, RZ, RZ, -R18 ;  /* 0x000000ffff12d224 */ /* 0x000fe400078e0a12 */
[----:B------:R-:W-:-:S04]  /*8f60*/  @!P6 IMAD.MOV R19, RZ, RZ, -R19 ;  /* 0x000000ffff13e224 */ /* 0x000fc800078e0a13 */
[----:B------:R-:W-:Y:S01]  /*8f70*/  @!P0 IMAD.MOV R20, RZ, RZ, -R20 ;  /* 0x000000ffff148224 */ /* 0x000fe200078e0a14 */
[----:B0-----:R-:W-:Y:S01]  /*8f80*/  LOP3.LUT R29, R28, 0x20, RZ, 0xc0, !PT ;  /* 0x000000201c1d7812 */ /* 0x001fe200078ec0ff */
[----:B------:R-:W-:Y:S01]  /*8f90*/  @!P1 IMAD.MOV R21, RZ, RZ, -R21 ;  /* 0x000000ffff159224 */ /* 0x000fe200078e0a15 */
[----:B------:R-:W-:Y:S01]  /*8fa0*/  STL [R1+0x1bb0], R18 ;  /* 0x001bb01201007387 */ /* 0x000fe20000100800 */
[----:B------:R-:W-:-:S03]  /*8fb0*/  @!P3 IMAD.MOV R2, RZ, RZ, -R2 ;  /* 0x000000ffff02b224 */ /* 0x000fc600078e0a02 */
[----:B------:R-:W-:Y:S04]  /*8fc0*/  STL [R1+0x1bb4], R19 ;  /* 0x001bb41301007387 */ /* 0x000fe80000100800 */
[----:B------:R-:W-:Y:S04]  /*8fd0*/  STL [R1+0x1bb8], R20 ;  /* 0x001bb81401007387 */ /* 0x000fe80000100800 */
[----:B------:R-:W-:Y:S04]  /*8fe0*/  STL [R1+0x1bbc], R21 ;  /* 0x001bbc1501007387 */ /* 0x000fe80000100800 */
[----:B------:R0:W-:Y:S04]  /*8ff0*/  STL [R1+0x1bc0], R0 ;  /* 0x001bc00001007387 */ /* 0x0001e80000100800 */
[----:B------:R2:W-:Y:S01]  /*9000*/  STL [R1+0x1bc4], R2 ;  /* 0x001bc40201007387 */ /* 0x0005e20000100800 */
[----:B------:R-:W-:Y:S01]  /*9010*/  ISETP.GT.U32.AND P4, PT, R7, R24, PT ;  /* 0x000000180700720c */ /* 0x000fe20003f84070 */
[----:B---3--:R-:W-:-:S05]  /*9020*/  IMAD R29, R29, 0x10, R27 ;  /* 0x000000101d1d7824 */ /* 0x008fca00078e021b */
[----:B------:R-:W-:Y:S04]  /*9030*/  STL [R1+0x1a88], R29 ;  /* 0x001a881d01007387 */ /* 0x000fe80000100800 */
[----:B------:R-:W3:Y:S03]  /*9040*/  LDL.LU R27, [R1+0x4c] ;  /* 0x00004c00011b7983 */ /* 0x000ee60000300800 */
[----:B------:R-:W-:Y:S01]  /*9050*/  @!P4 IMAD.IADD R24, R24, 0x1, -R7 ;  /* 0x000000011818c824 */ /* 0x000fe200078e0a07 */
[C---:B------:R-:W-:Y:S02]  /*9060*/  ISETP.GT.U32.AND P4, PT, R7.reuse, R9, PT ;  /* 0x000000090700720c */ /* 0x040fe40003f84070 */
[C---:B------:R-:W-:Y:S01]  /*9070*/  ISETP.GT.U32.AND P5, PT, R7.reuse, R12, PT ;  /* 0x0000000c0700720c */ /* 0x040fe20003fa4070 */
[----:B------:R-:W4:Y:S01]  /*9080*/  LDL.LU R13, [R1+0x34] ;  /* 0x00003400010d7983 */ /* 0x000f220000300800 */
[----:B------:R-:W-:-:S02]  /*9090*/  ISETP.GT.U32.AND P1, PT, R7, R25, PT ;  /* 0x000000190700720c */ /* 0x000fc40003f24070 */
[----:B------:R-:W-:Y:S01]  /*90a0*/  ISETP.GE.AND P3, PT, R10, RZ, PT ;  /* 0x000000ff0a00720c */ /* 0x000fe20003f66270 */
[----:B------:R-:W4:Y:S04]  /*90b0*/  LDL.LU R11, [R1+0x18] ;  /* 0x00001800010b7983 */ /* 0x000f280000300800 */
[----:B------:R-:W4:Y:S02]  /*90c0*/  LDL.LU R10, [R1+0x124] ;  /* 0x00012400010a7983 */ /* 0x000f240000300800 */
[--C-:B------:R-:W-:Y:S01]  /*90d0*/  @!P4 IMAD.IADD R9, R9, 0x1, -R7.reuse ;  /* 0x000000010909c824 */ /* 0x100fe200078e0a07 */
[----:B------:R-:W-:Y:S02]  /*90e0*/  ISETP.GE.AND P4, PT, R8, RZ, PT ;  /* 0x000000ff0800720c */ /* 0x000fe40003f86270 */
[----:B------:R-:W4:Y:S01]  /*90f0*/  LDL.LU R8, [R1+0x128] ;  /* 0x0001280001087983 */ /* 0x000f220000300800 */
[----:B------:R-:W-:Y:S01]  /*9100*/  ISETP.GT.U32.AND P0, PT, R7, R26, PT ;  /* 0x0000001a0700720c */ /* 0x000fe20003f04070 */
[--C-:B------:R-:W-:Y:S01]  /*9110*/  @!P5 IMAD.IADD R12, R12, 0x1, -R7.reuse ;  /* 0x000000010c0cd824 */ /* 0x100fe200078e0a07 */
[----:B------:R-:W-:Y:S01]  /*9120*/  ISETP.GE.AND P5, PT, R6, RZ, PT ;  /* 0x000000ff0600720c */ /* 0x000fe20003fa6270 */
[----:B------:R-:W-:Y:S01]  /*9130*/  @!P1 IMAD.IADD R25, R25, 0x1, -R7 ;  /* 0x0000000119199824 */ /* 0x000fe200078e0a07 */
[----:B------:R-:W4:Y:S01]  /*9140*/  LDL.LU R6, [R1+0x1a8] ;  /* 0x0001a80001067983 */ /* 0x000f220000300800 */
[----:B------:R-:W-:-:S03]  /*9150*/  ISETP.GE.AND P1, PT, R3, RZ, PT ;  /* 0x000000ff0300720c */ /* 0x000fc60003f26270 */
[----:B------:R-:W4:Y:S01]  /*9160*/  LDL.LU R3, [R1+0x1ac] ;  /* 0x0001ac0001037983 */ /* 0x000f220000300800 */
[----:B------:R-:W-:-:S04]  /*9170*/  @!P2 IMAD.MOV R5, RZ, RZ, -R5 ;  /* 0x000000ffff05a224 */ /* 0x000fc800078e0a05 */
[----:B------:R-:W-:Y:S01]  /*9180*/  @!P0 IMAD.IADD R26, R26, 0x1, -R7 ;  /* 0x000000011a1a8824 */ /* 0x000fe200078e0a07 */
[----:B------:R-:W-:Y:S01]  /*9190*/  ISETP.GE.AND P0, PT, R4, RZ, PT ;  /* 0x000000ff0400720c */ /* 0x000fe20003f06270 */
[----:B------:R4:W-:Y:S04]  /*91a0*/  STL [R1+0x1bc8], R5 ;  /* 0x001bc80501007387 */ /* 0x0009e80000100800 */
[----:B------:R-:W4:Y:S01]  /*91b0*/  LDL.LU R4, [R1+0x12c] ;  /* 0x00012c0001047983 */ /* 0x000f220000300800 */
[----:B------:R-:W-:Y:S02]  /*91c0*/  ISETP.GT.U32.AND P6, PT, R7, R24, PT ;  /* 0x000000180700720c */ /* 0x000fe40003fc4070 */
[----:B0-----:R-:W-:-:S05]  /*91d0*/  LOP3.LUT R0, R28, 0x1f, RZ, 0xc0, !PT ;  /* 0x0000001f1c007812 */ /* 0x001fca00078ec0ff */
[----:B------:R-:W-:Y:S02]  /*91e0*/  IMAD R0, R0, c[0x0][0x18c], RZ ;  /* 0x0000630000007a24 */ /* 0x000fe400078e02ff */
[----:B------:R-:W-:-:S04]  /*91f0*/  @!P3 IMAD.MOV R9, RZ, RZ, -R9 ;  /* 0x000000ffff09b224 */ /* 0x000fc800078e0a09 */
[----:B------:R-:W-:Y:S01]  /*9200*/  @!P6 IMAD.IADD R24, R24, 0x1, -R7 ;  /* 0x000000011818e824 */ /* 0x000fe200078e0a07 */
[----:B------:R-:W-:Y:S01]  /*9210*/  LEA R7, P6, R0, c[0x0][0x168], 0x1 ;  /* 0x00005a0000077a11 */ /* 0x000fe200078c08ff */
[----:B------:R-:W-:Y:S01]  /*9220*/  @!P4 IMAD.MOV R12, RZ, RZ, -R12 ;  /* 0x000000ffff0cc224 */ /* 0x000fe200078e0a0c */
[----:B------:R-:W-:Y:S01]  /*9230*/  ISETP.NE.AND P2, PT, RZ, c[0x0][0x17c], PT ;  /* 0x00005f00ff007a0c */ /* 0x000fe20003f45270 */
[----:B------:R-:W-:Y:S01]  /*9240*/  @!P5 IMAD.MOV R26, RZ, RZ, -R26 ;  /* 0x000000ffff1ad224 */ /* 0x000fe200078e0a1a */
[----:B------:R-:W-:Y:S01]  /*9250*/  LOP3.LUT R22, RZ, c[0x0][0x17c], RZ, 0x33, !PT ;  /* 0x00005f00ff167a12 */ /* 0x000fe200078e33ff */
[----:B------:R-:W-:Y:S01]  /*9260*/  @!P0 IMAD.MOV R25, RZ, RZ, -R25 ;  /* 0x000000ffff198224 */ /* 0x000fe200078e0a19 */
[----:B------:R-:W-:Y:S01]  /*9270*/  STL [R1+0x1af0], R7 ;  /* 0x001af00701007387 */ /* 0x000fe20000100800 */
[----:B------:R-:W-:Y:S01]  /*9280*/  @!P1 IMAD.MOV R24, RZ, RZ, -R24 ;  /* 0x000000ffff189224 */ /* 0x000fe200078e0a18 */
[C---:B--2---:R-:W-:Y:S02]  /*9290*/  SEL R2, R22.reuse, R23, !P2 ;  /* 0x0000001716027207 */ /* 0x044fe40005000000 */
[----:B------:R-:W-:Y:S04]  /*92a0*/  STL [R1+0x1bcc], R9 ;  /* 0x001bcc0901007387 */ /* 0x000fe80000100800 */
[----:B------:R-:W-:Y:S04]  /*92b0*/  STL [R1+0x1bd0], R12 ;  /* 0x001bd00c01007387 */ /* 0x000fe80000100800 */
[----:B------:R-:W-:Y:S04]  /*92c0*/  STL [R1+0x1bd4], R26 ;  /* 0x001bd41a01007387 */ /* 0x000fe80000100800 */
[----:B------:R-:W-:Y:S04]  /*92d0*/  STL [R1+0x1bd8], R25 ;  /* 0x001bd81901007387 */ /* 0x000fe80000100800 */
[----:B------:R-:W-:Y:S04]  /*92e0*/  STL [R1+0x1bdc], R24 ;  /* 0x001bdc1801007387 */ /* 0x000fe80000100800 */
[----:B------:R-:W2:Y:S04]  /*92f0*/  LDL.LU R28, [R1+0x130] ;  /* 0x00013000011c7983 */ /* 0x000ea80000300800 */
[----:B------:R0:W-:Y:S01]  /*9300*/  STL [R1+0x1e8], R2 ;  /* 0x0001e80201007387 */ /* 0x0001e20000100800 */
[----:B---3--:R-:W-:-:S03]  /*9310*/  SEL R0, R22, R27, !P2 ;  /* 0x0000001b16007207 */ /* 0x008fc60005000000 */
[----:B------:R-:W3:Y:S01]  /*9320*/  LDL.LU R27, [R1+0x140] ;  /* 0x00014000011b7983 */ /* 0x000ee20000300800 */
[----:B----4-:R-:W-:-:S03]  /*9330*/  SEL R5, R22, R13, !P2 ;  /* 0x0000000d16057207 */ /* 0x010fc60005000000 */
[----:B------:R1:W-:Y:S01]  /*9340*/  STL [R1+0x1ec], R0 ;  /* 0x0001ec0001007387 */ /* 0x0003e20000100800 */
[----:B0-----:R-:W-:-:S03]  /*9350*/  SEL R2, R22, R11, !P2 ;  /* 0x0000000b16027207 */ /* 0x001fc60005000000 */
[----:B------:R0:W-:Y:S01]  /*9360*/  STL [R1+0x1e0], R5 ;  /* 0x0001e00501007387 */ /* 0x0001e20000100800 */
[----:B-1----:R-:W-:-:S03]  /*9370*/  SEL R0, R22, R10, !P2 ;  /* 0x0000000a16007207 */ /* 0x002fc60005000000 */
[----:B------:R1:W-:Y:S01]  /*9380*/  STL [R1+0x1d4], R2 ;  /* 0x0001d40201007387 */ /* 0x0003e20000100800 */
[----:B0-----:R-:W-:-:S03]  /*9390*/  SEL R5, R22, R8, !P2 ;  /* 0x0000000816057207 */ /* 0x001fc60005000000 */
[----:B------:R0:W-:Y:S04]  /*93a0*/  STL [R1+0x1cc], R0 ;  /* 0x0001cc0001007387 */ /* 0x0001e80000100800 */
[----:B------:R-:W-:Y:S01]  /*93b0*/  STL [R1+0x1c8], R5 ;  /* 0x0001c80501007387 */ /* 0x000fe20000100800 */
[----:B-1----:R-:W-:-:S03]  /*93c0*/  SEL R2, R22, R6, !P2 ;  /* 0x0000000616027207 */ /* 0x002fc60005000000 */
[----:B------:R-:W4:Y:S01]  /*93d0*/  LDL.LU R23, [R1+0x198] ;  /* 0x0001980001177983 */ /* 0x000f220000300800 */
[----:B0-----:R-:W-:-:S03]  /*93e0*/  SEL R0, R22, R3, !P2 ;  /* 0x0000000316007207 */ /* 0x001fc60005000000 */
[----:B------:R-:W-:Y:S04]  /*93f0*/  STL [R1+0x1c4], R2 ;  /* 0x0001c40201007387 */ /* 0x000fe80000100800 */
[----:B------:R-:W4:Y:S04]  /*9400*/  LDL.LU R24, [R1+0x19c] ;  /* 0x00019c0001187983 */ /* 0x000f280000300800 */
[----:B------:R0:W-:Y:S04]  /*9410*/  STL [R1+0x1c0], R0 ;  /* 0x0001c00001007387 */ /* 0x0001e80000100800 */
[----:B------:R-:W4:Y:S04]  /*9420*/  LDL.LU R25, [R1+0x1a4] ;  /* 0x0001a40001197983 */ /* 0x000f280000300800 */
[----:B------:R-:W4:Y:S01]  /*9430*/  LDL.LU R26, [R1+0x1a0] ;  /* 0x0001a000011a7983 */ /* 0x000f220000300800 */
[----:B0-----:R-:W-:-:S03]  /*9440*/  SEL R0, R22, R4, !P2 ;  /* 0x0000000416007207 */ /* 0x001fc60005000000 */
[----:B------:R-:W4:Y:S04]  /*9450*/  LDL.LU R3, [R1+0x174] ;  /* 0x0001740001037983 */ /* 0x000f280000300800 */
[----:B------:R-:W4:Y:S04]  /*9460*/  LDL.LU R12, [R1+0x178] ;  /* 0x00017800010c7983 */ /* 0x000f280000300800 */
[----:B------:R-:W4:Y:S04]  /*9470*/  LDL.LU R9, [R1+0x194] ;  /* 0x0001940001097983 */ /* 0x000f280000300800 */
[----:B------:R0:W-:Y:S04]  /*9480*/  STL [R1+0x1bc], R0 ;  /* 0x0001bc0001007387 */ /* 0x0001e80000100800 */
[----:B------:R-:W4:Y:S04]  /*9490*/  LDL.LU R7, [R1+0x190] ;  /* 0x0001900001077983 */ /* 0x000f280000300800 */
[----:B------:R-:W4:Y:S04]  /*94a0*/  LDL.LU R5, [R1+0x180] ;  /* 0x0001800001057983 */ /* 0x000f280000300800 */
[----:B------:R-:W4:Y:S04]  /*94b0*/  LDL.LU R29, [R1+0x18c] ;  /* 0x00018c00011d7983 */ /* 0x000f280000300800 */
[----:B------:R-:W4:Y:S04]  /*94c0*/  LDL.LU R2, [R1+0x17c] ;  /* 0x00017c0001027983 */ /* 0x000f280000300800 */
[----:B0-----:R-:W4:Y:S04]  /*94d0*/  LDL.LU R0, [R1+0x16c] ;  /* 0x00016c0001007983 */ /* 0x001f280000300800 */
[----:B------:R-:W4:Y:S04]  /*94e0*/  LDL.LU R21, [R1+0x168] ;  /* 0x0001680001157983 */ /* 0x000f280000300800 */
[----:B------:R-:W4:Y:S04]  /*94f0*/  LDL.LU R20, [R1+0x164] ;  /* 0x0001640001147983 */ /* 0x000f280000300800 */
[----:B------:R-:W4:Y:S04]  /*9500*/  LDL.LU R19, [R1+0x160] ;  /* 0x0001600001137983 */ /* 0x000f280000300800 */
[----:B------:R-:W4:Y:S04]  /*9510*/  LDL.LU R18, [R1+0x144] ;  /* 0x0001440001127983 */ /* 0x000f280000300800 */
[----:B------:R-:W4:Y:S04]  /*9520*/  LDL.LU R17, [R1+0x154] ;  /* 0x0001540001117983 */ /* 0x000f280000300800 */
[----:B------:R-:W4:Y:S04]  /*9530*/  LDL.LU R16, [R1+0x15c] ;  /* 0x00015c0001107983 */ /* 0x000f280000300800 */
[----:B------:R-:W4:Y:S01]  /*9540*/  LDL.LU R15, [R1+0x148] ;  /* 0x00014800010f7983 */ /* 0x000f220000300800 */
[----:B--2---:R-:W-:-:S03]  /*9550*/  SEL R10, R22, R28, !P2 ;  /* 0x0000001c160a7207 */ /* 0x004fc60005000000 */
[----:B------:R-:W2:Y:S04]  /*9560*/  LDL.LU R14, [R1+0x14c] ;  /* 0x00014c00010e7983 */ /* 0x000ea80000300800 */
[----:B------:R-:W2:Y:S04]  /*9570*/  LDL.LU R6, [R1+0x13c] ;  /* 0x00013c0001067983 */ /* 0x000ea80000300800 */
[----:B------:R-:W2:Y:S04]  /*9580*/  LDL.LU R4, [R1+0x138] ;  /* 0x0001380001047983 */ /* 0x000ea80000300800 */
[----:B------:R-:W2:Y:S04]  /*9590*/  LDL.LU R13, [R1+0x134] ;  /* 0x00013400010d7983 */ /* 0x000ea80000300800 */
[----:B------:R0:W-:Y:S04]  /*95a0*/  STL [R1+0x1b8], R10 ;  /* 0x0001b80a01007387 */ /* 0x0001e80000100800 */
[----:B------:R-:W2:Y:S01]  /*95b0*/  LDL.LU R11, [R1+0x120] ;  /* 0x00012000010b7983 */ /* 0x000ea20000300800 */
[----:B---3--:R-:W-:-:S05]  /*95c0*/  SEL R8, R22, R27, !P2 ;  /* 0x0000001b16087207 */ /* 0x008fca0005000000 */
[----:B------:R1:W-:Y:S04]  /*95d0*/  STL [R1+0x1b4], R8 ;  /* 0x0001b40801007387 */ /* 0x0003e80000100800 */
[----:B0-----:R-:W3:Y:S04]  /*95e0*/  LDL.LU R10, [R1+0x11c] ;  /* 0x00011c00010a7983 */ /* 0x001ee80000300800 */
[----:B-1----:R-:W3:Y:S04]  /*95f0*/  LDL.LU R8, [R1+0x118] ;  /* 0x0001180001087983 */ /* 0x002ee80000300800 */
[----:B------:R-:W3:Y:S04]  /*9600*/  LDL.LU R28, [R1+0x114] ;  /* 0x00011400011c7983 */ /* 0x000ee80000300800 */
[----:B------:R-:W3:Y:S01]  /*9610*/  LDL.LU R27, [R1+0xbc] ;  /* 0x0000bc00011b7983 */ /* 0x000ee20000300800 */
[----:B----4-:R-:W-:-:S05]  /*9620*/  SEL R23, R22, R23, !P2 ;  /* 0x0000001716177207 */ /* 0x010fca0005000000 */
[----:B------:R0:W-:Y:S02]  /*9630*/  STL [R1+0x1b0], R23 ;  /* 0x0001b01701007387 */ /* 0x0001e40000100800 */
[C---:B0-----:R-:W-:Y:S02]  /*9640*/  SEL R23, R22.reuse, R24, !P2 ;  /* 0x0000001816177207 */ /* 0x041fe40005000000 */
[C---:B------:R-:W-:Y:S02]  /*9650*/  SEL R25, R22.reuse, R25, !P2 ;  /* 0x0000001916197207 */ /* 0x040fe40005000000 */
[C---:B------:R-:W-:Y:S01]  /*9660*/  SEL R24, R22.reuse, R26, !P2 ;  /* 0x0000001a16187207 */ /* 0x040fe20005000000 */
[----:B------:R0:W-:Y:S04]  /*9670*/  STL [R1+0x1ac], R23 ;  /* 0x0001ac1701007387 */ /* 0x0001e80000100800 */
[----:B------:R-:W-:Y:S01]  /*9680*/  STL [R1+0x1a8], R25 ;  /* 0x0001a81901007387 */ /* 0x000fe20000100800 */
[----:B0-----:R-:W-:-:S03]  /*9690*/  SEL R23, R22, R3, !P2 ;  /* 0x0000000316177207 */ /* 0x001fc60005000000 */
[----:B------:R-:W4:Y:S04]  /*96a0*/  LDL.LU R3, [R1+0x14] ;  /* 0x0000140001037983 */ /* 0x000f280000300800 */
[----:B------:R0:W-:Y:S04]  /*96b0*/  STL [R1+0x1a4], R24 ;  /* 0x0001a41801007387 */ /* 0x0001e80000100800 */
[----:B------:R1:W-:Y:S01]  /*96c0*/  STL [R1+0x1a0], R23 ;  /* 0x0001a01701007387 */ /* 0x0003e20000100800 */
[C---:B0-----:R-:W-:Y:S02]  /*96d0*/  SEL R24, R22.reuse, R12, !P2 ;  /* 0x0000000c16187207 */ /* 0x041fe40005000000 */
[----:B------:R-:W-:-:S02]  /*96e0*/  SEL R12, R22, R7, !P2 ;  /* 0x00000007160c7207 */ /* 0x000fc40005000000 */
[C---:B-1----:R-:W-:Y:S02]  /*96f0*/  SEL R23, R22.reuse, R9, !P2 ;  /* 0x0000000916177207 */ /* 0x042fe40005000000 */
[C---:B------:R-:W-:Y:S01]  /*9700*/  SEL R9, R22.reuse, R5, !P2 ;  /* 0x0000000516097207 */ /* 0x040fe20005000000 */
[----:B------:R-:W-:Y:S01]  /*9710*/  STL [R1+0x19c], R24 ;  /* 0x00019c1801007387 */ /* 0x000fe20000100800 */
[C---:B------:R-:W-:Y:S02]  /*9720*/  SEL R7, R22.reuse, R29, !P2 ;  /* 0x0000001d16077207 */ /* 0x040fe40005000000 */
[C---:B------:R-:W-:Y:S01]  /*9730*/  SEL R5, R22.reuse, R2, !P2 ;  /* 0x0000000216057207 */ /* 0x040fe20005000000 */
[----:B------:R-:W-:Y:S01]  /*9740*/  STL [R1+0x198], R23 ;  /* 0x0001981701007387 */ /* 0x000fe20000100800 */
[----:B------:R-:W-:-:S03]  /*9750*/  SEL R2, R22, R0, !P2 ;  /* 0x0000000016027207 */ /* 0x000fc60005000000 */
[----:B------:R-:W-:Y:S01]  /*9760*/  STL [R1+0x194], R12 ;  /* 0x0001940c01007387 */ /* 0x000fe20000100800 */
[----:B------:R-:W-:-:S03]  /*9770*/  SEL R0, R22, R21, !P2 ;  /* 0x0000001516007207 */ /* 0x000fc60005000000 */
[----:B------:R-:W-:Y:S04]  /*9780*/  STL [R1+0x190], R9 ;  /* 0x0001900901007387 */ /* 0x000fe80000100800 */
[----:B------:R-:W-:Y:S04]  /*9790*/  STL [R1+0x18c], R7 ;  /* 0x00018c0701007387 */ /* 0x000fe80000100800 */
[----:B------:R0:W-:Y:S04]  /*97a0*/  STL [R1+0x180], R5 ;  /* 0x0001800501007387 */ /* 0x0001e80000100800 */
[----:B------:R1:W-:Y:S01]  /*97b0*/  STL [R1+0x17c], R2 ;  /* 0x00017c0201007387 */ /* 0x0003e20000100800 */
[----:B0-----:R-:W-:-:S03]  /*97c0*/  SEL R5, R22, R20, !P2 ;  /* 0x0000001416057207 */ /* 0x001fc60005000000 */
[----:B------:R0:W-:Y:S01]  /*97d0*/  STL [R1+0x178], R0 ;  /* 0x0001780001007387 */ /* 0x0001e20000100800 */
[----:B-1----:R-:W-:-:S03]  /*97e0*/  SEL R2, R22, R19, !P2 ;  /* 0x0000001316027207 */ /* 0x002fc60005000000 */
[----:B------:R1:W-:Y:S01]  /*97f0*/  STL [R1+0x174], R5 ;  /* 0x0001740501007387 */ /* 0x0003e20000100800 */
[----:B0-----:R-:W-:-:S03]  /*9800*/  SEL R0, R22, R18, !P2 ;  /* 0x0000001216007207 */ /* 0x001fc60005000000 */
[----:B------:R0:W-:Y:S01]  /*9810*/  STL [R1+0x16c], R2 ;  /* 0x00016c0201007387 */ /* 0x0001e20000100800 */
[----:B-1----:R-:W-:-:S03]  /*9820*/  SEL R5, R22, R17, !P2 ;  /* 0x0000001116057207 */ /* 0x002fc60005000000 */
[----:B------:R1:W-:Y:S04]  /*9830*/  STL [R1+0x168], R0 ;  /* 0x0001680001007387 */ /* 0x0003e80000100800 */
[----:B------:R2:W-:Y:S01]  /*9840*/  STL [R1+0x164], R5 ;  /* 0x0001640501007387 */ /* 0x0005e20000100800 */
[C---:B0-----:R-:W-:Y:S02]  /*9850*/  SEL R2, R22.reuse, R16, !P2 ;  /* 0x0000001016027207 */ /* 0x041fe40005000000 */
[----:B-1----:R-:W-:-:S03]  /*9860*/  SEL R0, R22, R15, !P2 ;  /* 0x0000000f16007207 */ /* 0x002fc60005000000 */
[----:B------:R0:W-:Y:S01]  /*9870*/  STL [R1+0x160], R2 ;  /* 0x0001600201007387 */ /* 0x0001e20000100800 */
[----:B--2---:R-:W-:-:S03]  /*9880*/  SEL R5, R22, R14, !P2 ;  /* 0x0000000e16057207 */ /* 0x004fc60005000000 */
[----:B------:R1:W-:Y:S04]  /*9890*/  STL [R1+0x15c], R0 ;  /* 0x00015c0001007387 */ /* 0x0003e80000100800 */
[----:B------:R2:W-:Y:S01]  /*98a0*/  STL [R1+0x154], R5 ;  /* 0x0001540501007387 */ /* 0x0005e20000100800 */
[----:B0-----:R-:W-:-:S03]  /*98b0*/  SEL R2, R22, R6, !P2 ;  /* 0x0000000616027207 */ /* 0x001fc60005000000 */
[----:B------:R-:W4:Y:S01]  /*98c0*/  LDL.LU R6, [R1+0x10] ;  /* 0x0000100001067983 */ /* 0x000f220000300800 */
[----:B-1----:R-:W-:-:S03]  /*98d0*/  SEL R0, R22, R4, !P2 ;  /* 0x0000000416007207 */ /* 0x002fc60005000000 */
[----:B------:R0:W-:Y:S01]  /*98e0*/  STL [R1+0x14c], R2 ;  /* 0x00014c0201007387 */ /* 0x0001e20000100800 */
[----:B--2---:R-:W-:-:S03]  /*98f0*/  SEL R5, R22, R13, !P2 ;  /* 0x0000000d16057207 */ /* 0x004fc60005000000 */
[----:B------:R-:W2:Y:S04]  /*9900*/  LDL.LU R4, [R1+0xd0] ;  /* 0x0000d00001047983 */ /* 0x000ea80000300800 */
[----:B------:R3:W-:Y:S01]  /*9910*/  STL [R1+0x148], R0 ;  /* 0x0001480001007387 */ /* 0x0007e20000100800 */
[----:B0-----:R-:W-:-:S03]  /*9920*/  SEL R2, R22, R11, !P2 ;  /* 0x0000000b16027207 */ /* 0x001fc60005000000 */
[----:B------:R0:W-:Y:S04]  /*9930*/  STL [R1+0x144], R5 ;  /* 0x0001440501007387 */ /* 0x0001e80000100800 */
[----:B------:R1:W-:Y:S01]  /*9940*/  STL [R1+0x140], R2 ;  /* 0x0001400201007387 */ /* 0x0003e20000100800 */
[C---:B---3--:R-:W-:Y:S02]  /*9950*/  SEL R0, R22.reuse, R10, !P2 ;  /* 0x0000000a16007207 */ /* 0x048fe40005000000 */
[----:B0-----:R-:W-:-:S03]  /*9960*/  SEL R5, R22, R8, !P2 ;  /* 0x0000000816057207 */ /* 0x001fc60005000000 */
[----:B------:R0:W-:Y:S01]  /*9970*/  STL [R1+0x13c], R0 ;  /* 0x00013c0001007387 */ /* 0x0001e20000100800 */
[----:B-1----:R-:W-:-:S03]  /*9980*/  SEL R2, R22, R28, !P2 ;  /* 0x0000001c16027207 */ /* 0x002fc60005000000 */
[----:B------:R-:W-:Y:S04]  /*9990*/  STL [R1+0x138], R5 ;  /* 0x0001380501007387 */ /* 0x000fe80000100800 */
[----:B------:R-:W3:Y:S01]  /*99a0*/  LDL.LU R23, [R1+0x110] ;  /* 0x0001100001177983 */ /* 0x000ee20000300800 */
[----:B0-----:R-:W-:-:S03]  /*99b0*/  SEL R0, R22, R27, !P2 ;  /* 0x0000001b16007207 */ /* 0x001fc60005000000 */
[----:B------:R-:W-:Y:S04]  /*99c0*/  STL [R1+0x134], R2 ;  /* 0x0001340201007387 */ /* 0x000fe80000100800 */
[----:B------:R-:W3:Y:S04]  /*99d0*/  LDL.LU R24, [R1+0x10c] ;  /* 0x00010c0001187983 */ /* 0x000ee80000300800 */
[----:B------:R4:W-:Y:S04]  /*99e0*/  STL [R1+0x130], R0 ;  /* 0x0001300001007387 */ /* 0x0009e80000100800 */
[----:B------:R-:W3:Y:S04]  /*99f0*/  LDL.LU R25, [R1+0x104] ;  /* 0x0001040001197983 */ /* 0x000ee80000300800 */
[----:B------:R-:W3:Y:S04]  /*9a00*/  LDL.LU R26, [R1+0xf0] ;  /* 0x0000f000011a7983 */ /* 0x000ee80000300800 */
[----:B------:R-:W3:Y:S04]  /*9a10*/  LDL.LU R27, [R1+0xf8] ;  /* 0x0000f800011b7983 */ /* 0x000ee80000300800 */
[----:B------:R-:W3:Y:S04]  /*9a20*/  LDL.LU R12, [R1+0xfc] ;  /* 0x0000fc00010c7983 */ /* 0x000ee80000300800 */
[----:B------:R-:W3:Y:S01]  /*9a30*/  LDL.LU R9, [R1+0x100] ;  /* 0x0001000001097983 */ /* 0x000ee20000300800 */
[----:B----4-:R-:W-:-:S05]  /*9a40*/  SEL R0, R22, R3, !P2 ;  /* 0x0000000316007207 */ /* 0x010fca0005000000 */
        /* <DEDUP_REMOVED lines=16> */
[----:B------:R-:W4:Y:S01]  /*9b50*/  LDL.LU R13, [R1+0x94] ;  /* 0x00009400010d7983 */ /* 0x000f220000300800 */
[----:B------:R-:W-:-:S05]  /*9b60*/  SEL R6, R22, R6, !P2 ;  /* 0x0000000616067207 */ /* 0x000fca0005000000 */
[----:B------:R0:W-:Y:S01]  /*9b70*/  STL [R1+0x128], R6 ;  /* 0x0001280601007387 */ /* 0x0001e20000100800 */
[----:B--2---:R-:W-:-:S03]  /*9b80*/  SEL R4, R22, R4, !P2 ;  /* 0x0000000416047207 */ /* 0x004fc60005000000 */
[----:B------:R-:W2:Y:S04]  /*9b90*/  LDL.LU R11, [R1+0x98] ;  /* 0x00009800010b7983 */ /* 0x000ea80000300800 */
[----:B------:R1:W-:Y:S04]  /*9ba0*/  STL [R1+0x124], R4 ;  /* 0x0001240401007387 */ /* 0x0003e80000100800 */
[----:B------:R-:W2:Y:S04]  /*9bb0*/  LDL.LU R10, [R1+0x9c] ;  /* 0x00009c00010a7983 */ /* 0x000ea80000300800 */
[----:B------:R-:W2:Y:S04]  /*9bc0*/  LDL.LU R8, [R1+0xa0] ;  /* 0x0000a00001087983 */ /* 0x000ea80000300800 */
[----:B0-----:R-:W2:Y:S04]  /*9bd0*/  LDL.LU R6, [R1+0xa4] ;  /* 0x0000a40001067983 */ /* 0x001ea80000300800 */
[----:B-1----:R-:W2:Y:S01]  /*9be0*/  LDL.LU R4, [R1+0x208] ;  /* 0x0002080001047983 */ /* 0x002ea20000300800 */
[----:B---3--:R-:W-:-:S05]  /*9bf0*/  SEL R23, R22, R23, !P2 ;  /* 0x0000001716177207 */ /* 0x008fca0005000000 */
[----:B------:R0:W-:Y:S02]  /*9c00*/  STL [R1+0x120], R23 ;  /* 0x0001201701007387 */ /* 0x0001e40000100800 */
[C---:B0-----:R-:W-:Y:S02]  /*9c10*/  SEL R23, R22.reuse, R24, !P2 ;  /* 0x0000001816177207 */ /* 0x041fe40005000000 */
[----:B------:R-:W-:-:S03]  /*9c20*/  SEL R25, R22, R25, !P2 ;  /* 0x0000001916197207 */ /* 0x000fc60005000000 */
[----:B------:R0:W-:Y:S04]  /*9c30*/  STL [R1+0x11c], R23 ;  /* 0x00011c1701007387 */ /* 0x0001e80000100800 */
[----:B------:R-:W-:Y:S01]  /*9c40*/  STL [R1+0x118], R25 ;  /* 0x0001181901007387 */ /* 0x000fe20000100800 */
[----:B0-----:R-:W-:-:S03]  /*9c50*/  SEL R23, R22, R27, !P2 ;  /* 0x0000001b16177207 */ /* 0x001fc60005000000 */
[----:B------:R-:W3:Y:S01]  /*9c60*/  LDL.LU R27, [R1+0x200] ;  /* 0x00020000011b7983 */ /* 0x000ee20000300800 */
[----:B------:R-:W-:-:S05]  /*9c70*/  SEL R24, R22, R26, !P2 ;  /* 0x0000001a16187207 */ /* 0x000fca0005000000 */
[----:B------:R0:W-:Y:S04]  /*9c80*/  STL [R1+0x114], R24 ;  /* 0x0001141801007387 */ /* 0x0001e80000100800 */
[----:B------:R1:W-:Y:S01]  /*9c90*/  STL [R1+0x110], R23 ;  /* 0x0001101701007387 */ /* 0x0003e20000100800 */
[C---:B0-----:R-:W-:Y:S02]  /*9ca0*/  SEL R24, R22.reuse, R12, !P2 ;  /* 0x0000000c16187207 */ /* 0x041fe40005000000 */
[C---:B----4-:R-:W-:Y:S02]  /*9cb0*/  SEL R12, R22.reuse, R7, !P2 ;  /* 0x00000007160c7207 */ /* 0x050fe40005000000 */
[C---:B-1----:R-:W-:Y:S02]  /*9cc0*/  SEL R23, R22.reuse, R9, !P2 ;  /* 0x0000000916177207 */ /* 0x042fe40005000000 */
[C---:B------:R-:W-:Y:S01]  /*9cd0*/  SEL R9, R22.reuse, R5, !P2 ;  /* 0x0000000516097207 */ /* 0x040fe20005000000 */
[----:B------:R-:W-:Y:S01]  /*9ce0*/  STL [R1+0x10c], R24 ;  /* 0x00010c1801007387 */ /* 0x000fe20000100800 */
[----:B------:R-:W-:-:S02]  /*9cf0*/  SEL R7, R22, R29, !P2 ;  /* 0x0000001d16077207 */ /* 0x000fc40005000000 */
        /* <DEDUP_REMOVED lines=25> */
[----:B------:R-:W4:Y:S01]  /*9e90*/  LDL.LU R28, [R1+0x204] ;  /* 0x00020400011c7983 */ /* 0x000f220000300800 */
[----:B0-----:R-:W-:-:S03]  /*9ea0*/  SEL R0, R22, R3, !P2 ;  /* 0x0000000316007207 */ /* 0x001fc60005000000 */
[----:B------:R2:W-:Y:S01]  /*9eb0*/  STL [R1+0xcc], R2 ;  /* 0x0000cc0201007387 */ /* 0x0005e20000100800 */
[----:B-1----:R-:W-:-:S03]  /*9ec0*/  SEL R5, R22, R13, !P2 ;  /* 0x0000000d16057207 */ /* 0x002fc60005000000 */
[----:B------:R-:W4:Y:S04]  /*9ed0*/  LDL.LU R3, [R1+0x8c] ;  /* 0x00008c0001037983 */ /* 0x000f280000300800 */
[----:B------:R0:W-:Y:S01]  /*9ee0*/  STL [R1+0xc8], R0 ;  /* 0x0000c80001007387 */ /* 0x0001e20000100800 */
[----:B--2---:R-:W-:-:S03]  /*9ef0*/  SEL R2, R22, R11, !P2 ;  /* 0x0000000b16027207 */ /* 0x004fc60005000000 */
        /* <DEDUP_REMOVED lines=8> */
[----:B------:R-:W2:Y:S04]  /*9f80*/  LDL.LU R24, [R1+0x80] ;  /* 0x0000800001187983 */ /* 0x000ea80000300800 */
[----:B------:R-:W-:Y:S04]  /*9f90*/  STL [R1+0xa4], R2 ;  /* 0x0000a40201007387 */ /* 0x000fe80000100800 */
[----:B------:R-:W2:Y:S04]  /*9fa0*/  LDL.LU R25, [R1+0x7c] ;  /* 0x00007c0001197983 */ /* 0x000ea80000300800 */
[----:B------:R3:W-:Y:S04]  /*9fb0*/  STL [R1+0xa0], R0 ;  /* 0x0000a00001007387 */ /* 0x0007e80000100800 */
[----:B------:R-:W2:Y:S04]  /*9fc0*/  LDL.LU R26, [R1+0x78] ;  /* 0x00007800011a7983 */ /* 0x000ea80000300800 */
[----:B------:R-:W2:Y:S04]  /*9fd0*/  LDL.LU R12, [R1+0x60] ;  /* 0x00006000010c7983 */ /* 0x000ea80000300800 */
[----:B------:R-:W2:Y:S04]  /*9fe0*/  LDL.LU R29, [R1+0x64] ;  /* 0x00006400011d7983 */ /* 0x000ea80000300800 */
[----:B------:R-:W2:Y:S04]  /*9ff0*/  LDL.LU R9, [R1+0x70] ;  /* 0x0000700001097983 */ /* 0x000ea80000300800 */
[----:B0-----:R-:W2:Y:S01]  /*a000*/  LDL.LU R5, [R1+0x68] ;  /* 0x0000680001057983 */ /* 0x001ea20000300800 */
[----:B---3--:R-:W-:-:S05]  /*a010*/  SEL R0, R22, R27, !P2 ;  /* 0x0000001b16007207 */ /* 0x008fca0005000000 */
[----:B------:R0:W-:Y:S04]  /*a020*/  STL [R1+0x9c], R0 ;  /* 0x00009c0001007387 */ /* 0x0001e80000100800 */
[----:B------:R-:W3:Y:S04]  /*a030*/  LDL.LU R2, [R1+0x6c] ;  /* 0x00006c0001027983 */ /* 0x000ee80000300800 */
[----:B0-----:R-:W3:Y:S04]  /*a040*/  LDL.LU R0, [R1+0x1f4] ;  /* 0x0001f40001007983 */ /* 0x001ee80000300800 */
[----:B------:R-:W3:Y:S04]  /*a050*/  LDL.LU R21, [R1+0x1fc] ;  /* 0x0001fc0001157983 */ /* 0x000ee80000300800 */
        /* <DEDUP_REMOVED lines=11> */
[----:B------:R-:W3:Y:S04]  /*a110*/  LDL.LU R27, [R1] ;  /* 0x00000000011b7983 */ /* 0x000ee80000300800 */
[----:B------:R-:W3:Y:S01]  /*a120*/  LDL.LU R6, [R1+0x88] ;  /* 0x0000880001067983 */ /* 0x000ee20000300800 */
[----:B----4-:R-:W-:-:S05]  /*a130*/  SEL R4, R22, R28, !P2 ;  /* 0x0000001c16047207 */ /* 0x010fca0005000000 */
[----:B------:R0:W-:Y:S01]  /*a140*/  STL [R1+0x98], R4 ;  /* 0x0000980401007387 */ /* 0x0001e20000100800 */
[----:B------:R-:W-:-:S03]  /*a150*/  SEL R3, R22, R3, !P2 ;  /* 0x0000000316037207 */ /* 0x000fc60005000000 */
[----:B0-----:R-:W4:Y:S04]  /*a160*/  LDL.LU R4, [R1+0x90] ;  /* 0x0000900001047983 */ /* 0x001f280000300800 */
[----:B------:R0:W-:Y:S04]  /*a170*/  STL [R1+0x94], R3 ;  /* 0x0000940301007387 */ /* 0x0001e80000100800 */
[----:B------:R-:W4:Y:S04]  /*a180*/  LDL.LU R28, [R1+0xa8] ;  /* 0x0000a800011c7983 */ /* 0x000f280000300800 */
[----:B0-----:R-:W4:Y:S04]  /*a190*/  LDL.LU R3, [R1+0x108] ;  /* 0x0001080001037983 */ /* 0x001f280000300800 */
[----:B------:R-:W4:Y:S04]  /*a1a0*/  LDL.LU R23, [R1+0xb8] ;  /* 0x0000b80001177983 */ /* 0x000f280000300800 */
[----:B------:R-:W4:Y:S01]  /*a1b0*/  LDL.LU R7, [R1+0xb0] ;  /* 0x0000b00001077983 */ /* 0x000f220000300800 */
[----:B--2---:R-:W-:-:S05]  /*a1c0*/  SEL R24, R22, R24, !P2 ;  /* 0x0000001816187207 */ /* 0x004fca0005000000 */
[----:B------:R0:W-:Y:S01]  /*a1d0*/  STL [R1+0x8c], R24 ;  /* 0x00008c1801007387 */ /* 0x0001e20000100800 */
[----:B------:R-:W-:-:S03]  /*a1e0*/  SEL R25, R22, R25, !P2 ;  /* 0x0000001916197207 */ /* 0x000fc60005000000 */
[----:B0-----:R-:W2:Y:S01]  /*a1f0*/  LDL.LU R24, [R1+0x1bdc] ;  /* 0x001bdc0001187983 */ /* 0x001ea20000300800 */
[----:B------:R-:W-:-:S03]  /*a200*/  SEL R26, R22, R26, !P2 ;  /* 0x0000001a161a7207 */ /* 0x000fc60005000000 */
[----:B------:R0:W-:Y:S01]  /*a210*/  STL [R1+0x84], R25 ;  /* 0x0000841901007387 */ /* 0x0001e20000100800 */
[C---:B------:R-:W-:Y:S02]  /*a220*/  SEL R12, R22.reuse, R12, !P2 ;  /* 0x0000000c160c7207 */ /* 0x040fe40005000000 */
[C---:B------:R-:W-:Y:S01]  /*a230*/  SEL R29, R22.reuse, R29, !P2 ;  /* 0x0000001d161d7207 */ /* 0x040fe20005000000 */
[----:B0-----:R-:W2:Y:S01]  /*a240*/  LDL.LU R25, [R1+0x1bd8] ;  /* 0x001bd80001197983 */ /* 0x001ea20000300800 */
[----:B------:R-:W-:-:S03]  /*a250*/  SEL R9, R22, R9, !P2 ;  /* 0x0000000916097207 */ /* 0x000fc60005000000 */
[----:B------:R0:W-:Y:S01]  /*a260*/  STL [R1+0x80], R26 ;  /* 0x0000801a01007387 */ /* 0x0001e20000100800 */
[----:B------:R-:W-:-:S03]  /*a270*/  SEL R5, R22, R5, !P2 ;  /* 0x0000000516057207 */ /* 0x000fc60005000000 */
[----:B0-----:R-:W2:Y:S04]  /*a280*/  LDL.LU R26, [R1+0x1bd4] ;  /* 0x001bd400011a7983 */ /* 0x001ea80000300800 */
[----:B------:R0:W-:Y:S04]  /*a290*/  STL [R1+0x7c], R12 ;  /* 0x00007c0c01007387 */ /* 0x0001e80000100800 */
[----:B0-----:R-:W2:Y:S04]  /*a2a0*/  LDL.LU R12, [R1+0x1bd0] ;  /* 0x001bd000010c7983 */ /* 0x001ea80000300800 */
[----:B------:R0:W-:Y:S04]  /*a2b0*/  STL [R1+0x78], R29 ;  /* 0x0000781d01007387 */ /* 0x0001e80000100800 */
[----:B0-----:R-:W2:Y:S04]  /*a2c0*/  LDL.LU R29, [R1+0x28] ;  /* 0x00002800011d7983 */ /* 0x001ea80000300800 */
[----:B------:R0:W-:Y:S04]  /*a2d0*/  STL [R1+0x74], R9 ;  /* 0x0000740901007387 */ /* 0x0001e80000100800 */
[----:B0-----:R-:W2:Y:S04]  /*a2e0*/  LDL.LU R9, [R1+0x1bcc] ;  /* 0x001bcc0001097983 */ /* 0x001ea80000300800 */
[----:B------:R0:W-:Y:S04]  /*a2f0*/  STL [R1+0x70], R5 ;  /* 0x0000700501007387 */ /* 0x0001e80000100800 */
[----:B0-----:R-:W2:Y:S01]  /*a300*/  LDL.LU R5, [R1+0x1bc8] ;  /* 0x001bc80001057983 */ /* 0x001ea20000300800 */
[----:B---3--:R-:W-:-:S02]  /*a310*/  SEL R2, R22, R2, !P2 ;  /* 0x0000000216027207 */ /* 0x008fc40005000000 */
[----:B------:R-:W-:-:S03]  /*a320*/  SEL R0, R22, R0, !P2 ;  /* 0x0000000016007207 */ /* 0x000fc60005000000 */
[----:B------:R0:W-:Y:S01]  /*a330*/  STL [R1+0x6c], R2 ;  /* 0x00006c0201007387 */ /* 0x0001e20000100800 */
[C---:B------:R-:W-:Y:S02]  /*a340*/  SEL R21, R22.reuse, R21, !P2 ;  /* 0x0000001516157207 */ /* 0x040fe40005000000 */
[C---:B------:R-:W-:Y:S01]  /*a350*/  SEL R20, R22.reuse, R20, !P2 ;  /* 0x0000001416147207 */ /* 0x040fe20005000000 */
[----:B0-----:R-:W3:Y:S01]  /*a360*/  LDL.LU R2, [R1+0x1bc4] ;  /* 0x001bc40001027983 */ /* 0x001ee20000300800 */
[----:B------:R-:W-:-:S03]  /*a370*/  SEL R19, R22, R19, !P2 ;  /* 0x0000001316137207 */ /* 0x000fc60005000000 */
[----:B------:R0:W-:Y:S01]  /*a380*/  STL [R1+0x68], R0 ;  /* 0x0000680001007387 */ /* 0x0001e20000100800 */
[C---:B------:R-:W-:Y:S02]  /*a390*/  SEL R18, R22.reuse, R18, !P2 ;  /* 0x0000001216127207 */ /* 0x040fe40005000000 */
[C---:B------:R-:W-:Y:S01]  /*a3a0*/  SEL R17, R22.reuse, R17, !P2 ;  /* 0x0000001116117207 */ /* 0x040fe20005000000 */
[----:B0-----:R-:W2:Y:S04]  /*a3b0*/  LDL.LU R0, [R1+0x1bc0] ;  /* 0x001bc00001007983 */ /* 0x001ea80000300800 */
[----:B------:R0:W-:Y:S01]  /*a3c0*/  STL [R1+0x64], R21 ;  /* 0x0000641501007387 */ /* 0x0001e20000100800 */
[C---:B------:R-:W-:Y:S02]  /*a3d0*/  SEL R16, R22.reuse, R16, !P2 ;  /* 0x0000001016107207 */ /* 0x040fe40005000000 */
[C---:B------:R-:W-:Y:S01]  /*a3e0*/  SEL R15, R22.reuse, R15, !P2 ;  /* 0x0000000f160f7207 */ /* 0x040fe20005000000 */
[----:B0-----:R-:W2:Y:S04]  /*a3f0*/  LDL.LU R21, [R1+0x1bbc] ;  /* 0x001bbc0001157983 */ /* 0x001ea80000300800 */
[----:B------:R0:W-:Y:S01]  /*a400*/  STL [R1+0x60], R20 ;  /* 0x0000601401007387 */ /* 0x0001e20000100800 */
[----:B------:R-:W-:-:S03]  /*a410*/  SEL R14, R22, R14, !P2 ;  /* 0x0000000e160e7207 */ /* 0x000fc60005000000 */
        /* <DEDUP_REMOVED lines=28> */
[----:B------:R-:W-:-:S02]  /*a5e0*/  SEL R6, R22, R6, !P2 ;  /* 0x0000000616067207 */ /* 0x000fc40005000000 */
[C---:B----4-:R-:W-:Y:S02]  /*a5f0*/  SEL R4, R22.reuse, R4, !P2 ;  /* 0x0000000416047207 */ /* 0x050fe40005000000 */
[C---:B------:R-:W-:Y:S02]  /*a600*/  SEL R28, R22.reuse, R28, !P2 ;  /* 0x0000001c161c7207 */ /* 0x040fe40005000000 */
[C---:B------:R-:W-:Y:S02]  /*a610*/  SEL R3, R22.reuse, R3, !P2 ;  /* 0x0000000316037207 */ /* 0x040fe40005000000 */
[----:B--2---:R-:W-:-:S05]  /*a620*/  SEL R27, R22, R27, !P2 ;  /* 0x0000001b161b7207 */ /* 0x004fca0005000000 */
[----:B------:R0:W-:Y:S04]  /*a630*/  STL [R1+0x24], R27 ;  /* 0x0000241b01007387 */ /* 0x0001e80000100800 */
[----:B0-----:R-:W2:Y:S04]  /*a640*/  LDL.LU R27, [R1+0xb4] ;  /* 0x0000b400011b7983 */ /* 0x001ea80000300800 */
[----:B------:R0:W-:Y:S04]  /*a650*/  STL [R1+0x20], R6 ;  /* 0x0000200601007387 */ /* 0x0001e80000100800 */
[----:B0-----:R-:W4:Y:S04]  /*a660*/  LDL.LU R6, [R1+0x1b88] ;  /* 0x001b880001067983 */ /* 0x001f280000300800 */
[----:B------:R0:W-:Y:S04]  /*a670*/  STL [R1+0x1c], R4 ;  /* 0x00001c0401007387 */ /* 0x0001e80000100800 */
[----:B0-----:R-:W3:Y:S04]  /*a680*/  LDL.LU R4, [R1+0x1b84] ;  /* 0x001b840001047983 */ /* 0x001ee80000300800 */
[----:B------:R0:W-:Y:S04]  /*a690*/  STL [R1+0x18], R28 ;  /* 0x0000181c01007387 */ /* 0x0001e80000100800 */
[----:B0-----:R-:W3:Y:S04]  /*a6a0*/  LDL.LU R28, [R1+0x1b80] ;  /* 0x001b8000011c7983 */ /* 0x001ee80000300800 */
[----:B------:R0:W-:Y:S04]  /*a6b0*/  STL [R1+0x14], R3 ;  /* 0x0000140301007387 */ /* 0x0001e80000100800 */
[----:B0-----:R-:W3:Y:S01]  /*a6c0*/  LDL.LU R3, [R1+0x1b7c] ;  /* 0x001b7c0001037983 */ /* 0x001ee20000300800 */
[----:B------:R-:W-:-:S02]  /*a6d0*/  SEL R7, R22, R7, !P2 ;  /* 0x0000000716077207 */ /* 0x000fc40005000000 */
[C---:B------:R-:W-:Y:S02]  /*a6e0*/  SEL R23, R22.reuse, R23, !P2 ;  /* 0x0000001716177207 */ /* 0x040fe40005000000 */
[C---:B------:R-:W-:Y:S02]  /*a6f0*/  SEL R8, R22.reuse, R8, !P2 ;  /* 0x0000000816087207 */ /* 0x040fe40005000000 */
[C---:B------:R-:W-:Y:S02]  /*a700*/  SEL R10, R22.reuse, R10, !P2 ;  /* 0x0000000a160a7207 */ /* 0x040fe40005000000 */
[C---:B------:R-:W-:Y:S02]  /*a710*/  SEL R11, R22.reuse, R11, !P2 ;  /* 0x0000000b160b7207 */ /* 0x040fe40005000000 */
[----:B--2---:R-:W-:-:S05]  /*a720*/  SEL R27, R22, R27, !P2 ;  /* 0x0000001b161b7207 */ /* 0x004fca0005000000 */
[----:B------:R0:W-:Y:S04]  /*a730*/  STL [R1+0x10], R27 ;  /* 0x0000101b01007387 */ /* 0x0001e80000100800 */
[----:B------:R-:W-:Y:S04]  /*a740*/  STL [R1+0x1af4], R7 ;  /* 0x001af40701007387 */ /* 0x000fe80000100800 */
[----:B------:R3:W-:Y:S01]  /*a750*/  STL [R1+0xc], R23 ;  /* 0x00000c1701007387 */ /* 0x0007e20000100800 */
[C---:B0-----:R-:W-:Y:S02]  /*a760*/  SEL R27, R22.reuse, R29, !P2 ;  /* 0x0000001d161b7207 */ /* 0x041fe40005000000 */
[----:B----4-:R-:W-:-:S02]  /*a770*/  SEL R6, R22, R6, !P2 ;  /* 0x0000000616067207 */ /* 0x010fc40005000000 */
[C---:B---3--:R-:W-:Y:S02]  /*a780*/  SEL R23, R22.reuse, R4, !P2 ;  /* 0x0000000416177207 */ /* 0x048fe40005000000 */
[C---:B------:R-:W-:Y:S02]  /*a790*/  SEL R28, R22.reuse, R28, !P2 ;  /* 0x0000001c161c7207 */ /* 0x040fe40005000000 */
[----:B------:R-:W-:-:S05]  /*a7a0*/  SEL R3, R22, R3, !P2 ;  /* 0x0000000316037207 */ /* 0x000fca0005000000 */
[----:B------:R-:W-:Y:S04]  /*a7b0*/  STL [R1+0x1af8], R3 ;  /* 0x001af80301007387 */ /* 0x000fe80000100800 */
[----:B------:R0:W-:Y:S04]  /*a7c0*/  STL [R1+0x1afc], R28 ;  /* 0x001afc1c01007387 */ /* 0x0001e80000100800 */
[----:B------:R-:W2:Y:S04]  /*a7d0*/  LDL.LU R29, [R1+0x20c] ;  /* 0x00020c00011d7983 */ /* 0x000ea80000300800 */
[----:B0-----:R-:W3:Y:S04]  /*a7e0*/  LDL.LU R28, [R1+0x1c4] ;  /* 0x0001c400011c7983 */ /* 0x001ee80000300800 */
[----:B------:R-:W4:Y:S04]  /*a7f0*/  LDL.LU R3, [R1+0x1c0] ;  /* 0x0001c00001037983 */ /* 0x000f280000300800 */
[----:B------:R-:W3:Y:S04]  /*a800*/  LDL.LU R7, [R1+0x1bc] ;  /* 0x0001bc0001077983 */ /* 0x000ee80000300800 */
[----:B------:R0:W-:Y:S04]  /*a810*/  STL [R1+0x1b00], R27 ;  /* 0x001b001b01007387 */ /* 0x0001e80000100800 */
[----:B0-----:R-:W3:Y:S04]  /*a820*/  LDL.LU R27, [R1+0x1c8] ;  /* 0x0001c800011b7983 */ /* 0x001ee80000300800 */
[----:B------:R0:W-:Y:S04]  /*a830*/  STL [R1+0x1b04], R23 ;  /* 0x001b041701007387 */ /* 0x0001e80000100800 */
[----:B0-----:R-:W3:Y:S04]  /*a840*/  LDL.LU R23, [R1+0x1cc] ;  /* 0x0001cc0001177983 */ /* 0x001ee80000300800 */
[----:B------:R0:W-:Y:S04]  /*a850*/  STL [R1+0x1b08], R6 ;  /* 0x001b080601007387 */ /* 0x0001e80000100800 */
[----:B0-----:R-:W3:Y:S04]  /*a860*/  LDL.LU R6, [R1+0x1d4] ;  /* 0x0001d40001067983 */ /* 0x001ee80000300800 */
[----:B------:R0:W-:Y:S04]  /*a870*/  STL [R1+0x1b0c], R8 ;  /* 0x001b0c0801007387 */ /* 0x0001e80000100800 */
[----:B0-----:R-:W4:Y:S04]  /*a880*/  LDL.LU R8, [R1+0x1e0] ;  /* 0x0001e00001087983 */ /* 0x001f280000300800 */
[----:B------:R0:W-:Y:S04]  /*a890*/  STL [R1+0x1b10], R10 ;  /* 0x001b100a01007387 */ /* 0x0001e80000100800 */
[----:B0-----:R-:W4:Y:S04]  /*a8a0*/  LDL.LU R10, [R1+0x1ec] ;  /* 0x0001ec00010a7983 */ /* 0x001f280000300800 */
[----:B------:R0:W-:Y:S04]  /*a8b0*/  STL [R1+0x1b14], R11 ;  /* 0x001b140b01007387 */ /* 0x0001e80000100800 */
[----:B0-----:R-:W4:Y:S04]  /*a8c0*/  LDL.LU R11, [R1+0x1e8] ;  /* 0x0001e800010b7983 */ /* 0x001f280000300800 */
[----:B------:R-:W0:Y:S01]  /*a8d0*/  S2R R4, SR_TID.X ;  /* 0x0000000000047919 */ /* 0x000e220000002100 */
[----:B------:R-:W-:-:S02]  /*a8e0*/  SEL R13, R22, R13, !P2 ;  /* 0x0000000d160d7207 */ /* 0x000fc40005000000 */
[C---:B------:R-:W-:Y:S02]  /*a8f0*/  SEL R14, R22.reuse, R14, !P2 ;  /* 0x0000000e160e7207 */ /* 0x040fe40005000000 */
[C---:B------:R-:W-:Y:S02]  /*a900*/  SEL R15, R22.reuse, R15, !P2 ;  /* 0x0000000f160f7207 */ /* 0x040fe40005000000 */
[C---:B------:R-:W-:Y:S01]  /*a910*/  SEL R16, R22.reuse, R16, !P2 ;  /* 0x0000001016107207 */ /* 0x040fe20005000000 */
[----:B------:R-:W-:Y:S01]  /*a920*/  STL [R1+0x1b18], R13 ;  /* 0x001b180d01007387 */ /* 0x000fe20000100800 */
[C---:B------:R-:W-:Y:S02]  /*a930*/  SEL R17, R22.reuse, R17, !P2 ;  /* 0x0000001116117207 */ /* 0x040fe40005000000 */
[C---:B------:R-:W-:Y:S01]  /*a940*/  SEL R18, R22.reuse, R18, !P2 ;  /* 0x0000001216127207 */ /* 0x040fe20005000000 */
[----:B------:R-:W-:Y:S01]  /*a950*/  STL [R1+0x1b1c], R14 ;  /* 0x001b1c0e01007387 */ /* 0x000fe20000100800 */
[----:B------:R-:W-:-:S02]  /*a960*/  SEL R19, R22, R19, !P2 ;  /* 0x0000001316137207 */ /* 0x000fc40005000000 */
[C---:B------:R-:W-:Y:S01]  /*a970*/  SEL R20, R22.reuse, R20, !P2 ;  /* 0x0000001416147207 */ /* 0x040fe20005000000 */
[----:B------:R-:W-:Y:S01]  /*a980*/  STL [R1+0x1b20], R15 ;  /* 0x001b200f01007387 */ /* 0x000fe20000100800 */
[C---:B------:R-:W-:Y:S02]  /*a990*/  SEL R21, R22.reuse, R21, !P2 ;  /* 0x0000001516157207 */ /* 0x040fe40005000000 */
[C---:B------:R-:W-:Y:S01]  /*a9a0*/  SEL R0, R22.reuse, R0, !P2 ;  /* 0x0000000016007207 */ /* 0x040fe20005000000 */
[----:B------:R-:W-:Y:S01]  /*a9b0*/  STL [R1+0x1b24], R16 ;  /* 0x001b241001007387 */ /* 0x000fe20000100800 */
[----:B------:R-:W-:Y:S02]  /*a9c0*/  SEL R2, R22, R2, !P2 ;  /* 0x0000000216027207 */ /* 0x000fe40005000000 */
[----:B0-----:R-:W-:Y:S01]  /*a9d0*/  LOP3.LUT R4, R4, 0x1f, RZ, 0xc0, !PT ;  /* 0x0000001f04047812 */ /* 0x001fe200078ec0ff */
[----:B------:R-:W-:Y:S01]  /*a9e0*/  STL [R1+0x1b28], R17 ;  /* 0x001b281101007387 */ /* 0x000fe20000100800 */
[----:B------:R-:W-:-:S03]  /*a9f0*/  SEL R5, R22, R5, !P2 ;  /* 0x0000000516057207 */ /* 0x000fc60005000000 */
[----:B------:R-:W-:Y:S01]  /*aa00*/  STL [R1+0x1b2c], R18 ;  /* 0x001b2c1201007387 */ /* 0x000fe20000100800 */
[----:B------:R-:W-:Y:S01]  /*aa10*/  SEL R9, R22, R9, !P2 ;  /* 0x0000000916097207 */ /* 0x000fe20005000000 */
[----:B------:R-:W-:Y:S02]  /*aa20*/  IMAD R4, R4, c[0x0][0x18c], RZ ;  /* 0x0000630004047a24 */ /* 0x000fe400078e02ff */
[----:B------:R-:W-:Y:S01]  /*aa30*/  STL [R1+0x1b30], R19 ;  /* 0x001b301301007387 */ /* 0x000fe20000100800 */
[----:B------:R-:W-:-:S03]  /*aa40*/  SEL R12, R22, R12, !P2 ;  /* 0x0000000c160c7207 */ /* 0x000fc60005000000 */
[----:B------:R-:W-:Y:S01]  /*aa50*/  STL [R1+0x1b34], R20 ;  /* 0x001b341401007387 */ /* 0x000fe20000100800 */
[----:B------:R-:W-:-:S03]  /*aa60*/  SEL R26, R22, R26, !P2 ;  /* 0x0000001a161a7207 */ /* 0x000fc60005000000 */
[----:B------:R-:W-:Y:S01]  /*aa70*/  STL [R1+0x1b38], R21 ;  /* 0x001b381501007387 */ /* 0x000fe20000100800 */
[----:B------:R-:W-:-:S03]  /*aa80*/  SEL R25, R22, R25, !P2 ;  /* 0x0000001916197207 */ /* 0x000fc60005000000 */
[----:B------:R-:W-:Y:S01]  /*aa90*/  STL [R1+0x1b3c], R0 ;  /* 0x001b3c0001007387 */ /* 0x000fe20000100800 */
[----:B------:R-:W-:-:S03]  /*aaa0*/  SEL R22, R22, R24, !P2 ;  /* 0x0000001816167207 */ /* 0x000fc60005000000 */
[----:B------:R-:W-:Y:S01]  /*aab0*/  STL [R1+0x1b40], R2 ;  /* 0x001b400201007387 */ /* 0x000fe20000100800 */
[----:B------:R-:W-:-:S03]  /*aac0*/  LEA.HI.X.SX32 R4, R4, c[0x0][0x16c], 0x1, P6 ;  /* 0x00005b0004047a11 */ /* 0x000fc600030f0eff */
[----:B------:R-:W-:Y:S04]  /*aad0*/  STL [R1+0x1b44], R5 ;  /* 0x001b440501007387 */ /* 0x000fe80000100800 */
[----:B------:R-:W-:Y:S04]  /*aae0*/  STL [R1+0x1b48], R9 ;  /* 0x001b480901007387 */ /* 0x000fe80000100800 */
[----:B------:R-:W-:Y:S04]  /*aaf0*/  STL [R1+0x1b4c], R12 ;  /* 0x001b4c0c01007387 */ /* 0x000fe80000100800 */
[----:B------:R-:W-:Y:S04]  /*ab00*/  STL [R1+0x1b50], R26 ;  /* 0x001b501a01007387 */ /* 0x000fe80000100800 */
[----:B------:R-:W-:Y:S04]  /*ab10*/  STL [R1+0x1b54], R25 ;  /* 0x001b541901007387 */ /* 0x000fe80000100800 */
[----:B------:R-:W-:Y:S04]  /*ab20*/  STL [R1+0x1b58], R22 ;  /* 0x001b581601007387 */ /* 0x000fe80000100800 */
[----:B------:R3:W-:Y:S01]  /*ab30*/  STL [R1+0x1b5c], R4 ;  /* 0x001b5c0401007387 */ /* 0x0007e20000100800 */
[----:B--2---:R-:W-:-:S02]  /*ab40*/  IMAD R29, R29, c[0x0][0x184], RZ ;  /* 0x000061001d1d7a24 */ /* 0x004fc400078e02ff */
[----:B---3--:R-:W-:Y:S02]  /*ab50*/  IMAD R4, R6, c[0x0][0x190], RZ ;  /* 0x0000640006047a24 */ /* 0x008fe400078e02ff */
[----:B----4-:R-:W-:Y:S02]  /*ab60*/  IMAD R0, R8, c[0x0][0x190], RZ ;  /* 0x0000640008007a24 */ /* 0x010fe400078e02ff */
[----:B------:R-:W-:Y:S02]  /*ab70*/  IMAD R2, R10, c[0x0][0x190], RZ ;  /* 0x000064000a027a24 */ /* 0x000fe400078e02ff */
[----:B------:R-:W-:-:S05]  /*ab80*/  IMAD R24, R11, c[0x0][0x190], RZ ;  /* 0x000064000b187a24 */ /* 0x000fca00078e02ff */
[----:B------:R-:W-:Y:S04]  /*ab90*/  STL [R1+0x1b60], R24 ;  /* 0x001b601801007387 */ /* 0x000fe80000100800 */
[----:B------:R-:W-:Y:S04]  /*aba0*/  STL [R1+0x1a94], R29 ;  /* 0x001a941d01007387 */ /* 0x000fe80000100800 */
[----:B------:R0:W-:Y:S04]  /*abb0*/  STL [R1+0x28], R2 ;  /* 0x0000280201007387 */ /* 0x0001e80000100800 */
[----:B------:R1:W-:Y:S04]  /*abc0*/  STL [R1+0x40], R0 ;  /* 0x0000400001007387 */ /* 0x0003e80000100800 */
[----:B------:R2:W-:Y:S01]  /*abd0*/  STL [R1+0x48], R4 ;  /* 0x0000480401007387 */ /* 0x0005e20000100800 */
[----:B0-----:R-:W-:-:S02]  /*abe0*/  IMAD R2, R23, c[0x0][0x190], RZ ;  /* 0x0000640017027a24 */ /* 0x001fc400078e02ff */
[----:B-1----:R-:W-:-:S03]  /*abf0*/  IMAD R0, R27, c[0x0][0x190], RZ ;  /* 0x000064001b007a24 */ /* 0x002fc600078e02ff */
[----:B------:R0:W-:Y:S01]  /*ac00*/  STL [R1+0x88], R2 ;  /* 0x0000880201007387 */ /* 0x0001e20000100800 */
[----:B--2---:R-:W-:-:S03]  /*ac10*/  IMAD R4, R28, c[0x0][0x190], RZ ;  /* 0x000064001c047a24 */ /* 0x004fc600078e02ff */
[----:B------:R1:W-:Y:S04]  /*ac20*/  STL [R1+0x90], R0 ;  /* 0x0000900001007387 */ /* 0x0003e80000100800 */
[----:B------:R-:W-:Y:S04]  /*ac30*/  STL [R1+0xa8], R4 ;  /* 0x0000a80401007387 */ /* 0x000fe80000100800 */
[----:B------:R-:W2:Y:S01]  /*ac40*/  LDL.LU R29, [R1+0x1b0] ;  /* 0x0001b000011d7983 */ /* 0x000ea20000300800 */
[----:B0-----:R-:W-:Y:S02]  /*ac50*/  IMAD R2, R3, c[0x0][0x190], RZ ;  /* 0x0000640003027a24 */ /* 0x001fe400078e02ff */
[----:B-1----:R-:W-:-:S03]  /*ac60*/  IMAD R0, R7, c[0x0][0x190], RZ ;  /* 0x0000640007007a24 */ /* 0x002fc600078e02ff */
[----:B------:R-:W-:Y:S04]  /*ac70*/  STL [R1+0xb0], R2 ;  /* 0x0000b00201007387 */ /* 0x000fe80000100800 */
[----:B--2---:R0:W-:Y:S04]  /*ac80*/  STL [R1+0x1b74], R29 ;  /* 0x001b741d01007387 */ /* 0x0041e80000100800 */
[----:B------:R-:W-:Y:S04]  /*ac90*/  STL [R1+0xb4], R0 ;  /* 0x0000b40001007387 */ /* 0x000fe80000100800 */
[----:B0-----:R-:W2:Y:S04]  /*aca0*/  LDL.LU R29, [R1+0x1b4] ;  /* 0x0001b400011d7983 */ /* 0x001ea80000300800 */
[----:B--2---:R0:W-:Y:S04]  /*acb0*/  STL [R1+0x1b78], R29 ;  /* 0x001b781d01007387 */ /* 0x0041e80000100800 */
[----:B0-----:R-:W2:Y:S04]  /*acc0*/  LDL.LU R29, [R1+0x1b8] ;  /* 0x0001b800011d7983 */ /* 0x001ea80000300800 */
[----:B------:R-:W3:Y:S04]  /*acd0*/  LDL.LU R24, [R1+0x1ac] ;  /* 0x0001ac0001187983 */ /* 0x000ee80000300800 */
[----:B------:R-:W4:Y:S04]  /*ace0*/  LDL.LU R4, [R1+0x1a8] ;  /* 0x0001a80001047983 */ /* 0x000f280000300800 */
        /* <DEDUP_REMOVED lines=25> */
[----:B------:R-:W3:Y:S01]  /*ae80*/  LDL.LU R7, [R1+0x12c] ;  /* 0x00012c0001077983 */ /* 0x000ee20000300800 */
[----:B--2---:R-:W-:-:S05]  /*ae90*/  IMAD R29, R29, c[0x0][0x190], RZ ;  /* 0x000064001d1d7a24 */ /* 0x004fca00078e02ff */
[----:B------:R0:W-:Y:S04]  /*aea0*/  STL [R1+0xb8], R29 ;  /* 0x0000b81d01007387 */ /* 0x0001e80000100800 */
[----:B0-----:R-:W2:Y:S02]  /*aeb0*/  LDL.LU R29, [R1+0x1b78] ;  /* 0x001b7800011d7983 */ /* 0x001ea40000300800 */
[----:B--2---:R-:W-:-:S05]  /*aec0*/  IMAD R29, R29, c[0x0][0x190], RZ ;  /* 0x000064001d1d7a24 */ /* 0x004fca00078e02ff */
[----:B------:R0:W-:Y:S04]  /*aed0*/  STL [R1+0x108], R29 ;  /* 0x0001081d01007387 */ /* 0x0001e80000100800 */
[----:B0-----:R-:W2:Y:S01]  /*aee0*/  LDL.LU R29, [R1+0x1b74] ;  /* 0x001b7400011d7983 */ /* 0x001ea20000300800 */
[----:B----4-:R-:W-:Y:S02]  /*aef0*/  IMAD R4, R4, c[0x0][0x190], RZ ;  /* 0x0000640004047a24 */ /* 0x010fe400078e02ff */
[----:B---3--:R-:W-:Y:S02]  /*af00*/  IMAD R12, R12, c[0x0][0x190], RZ ;  /* 0x000064000c0c7a24 */ /* 0x008fe400078e02ff */
[----:B------:R-:W-:Y:S02]  /*af10*/  IMAD R9, R9, c[0x0][0x190], RZ ;  /* 0x0000640009097a24 */ /* 0x000fe400078e02ff */
[----:B------:R-:W-:-:S02]  /*af20*/  IMAD R2, R2, c[0x0][0x190], RZ ;  /* 0x0000640002027a24 */ /* 0x000fc400078e02ff */
[----:B------:R-:W-:Y:S02]  /*af30*/  IMAD R0, R0, c[0x0][0x190], RZ ;  /* 0x0000640000007a24 */ /* 0x000fe400078e02ff */
[----:B--2---:R-:W-:-:S05]  /*af40*/  IMAD R29, R29, c[0x0][0x190], RZ ;  /* 0x000064001d1d7a24 */ /* 0x004fca00078e02ff */
[----:B------:R0:W-:Y:S02]  /*af50*/  STL [R1+0x150], R29 ;  /* 0x0001501d01007387 */ /* 0x0001e40000100800 */
[----:B0-----:R-:W-:Y:S02]  /*af60*/  IMAD R29, R24, c[0x0][0x190], RZ ;  /* 0x00006400181d7a24 */ /* 0x001fe400078e02ff */
[----:B------:R-:W-:Y:S02]  /*af70*/  IMAD R24, R22, c[0x0][0x190], RZ ;  /* 0x0000640016187a24 */ /* 0x000fe400078e02ff */
[----:B------:R-:W-:Y:S01]  /*af80*/  IMAD R22, R25, c[0x0][0x190], RZ ;  /* 0x0000640019167a24 */ /* 0x000fe200078e02ff */
[----:B------:R-:W-:Y:S04]  /*af90*/  STL [R1+0x158], R29 ;  /* 0x0001581d01007387 */ /* 0x000fe80000100800 */
[----:B------:R0:W-:Y:S04]  /*afa0*/  STL [R1+0x170], R4 ;  /* 0x0001700401007387 */ /* 0x0001e80000100800 */
[----:B------:R-:W-:Y:S01]  /*afb0*/  STL [R1+0x184], R24 ;  /* 0x0001841801007387 */ /* 0x000fe20000100800 */
[----:B0-----:R-:W-:-:S03]  /*afc0*/  IMAD R4, R26, c[0x0][0x190], RZ ;  /* 0x000064001a047a24 */ /* 0x001fc600078e02ff */
[----:B------:R-:W-:Y:S04]  /*afd0*/  STL [R1+0x188], R22 ;  /* 0x0001881601007387 */ /* 0x000fe80000100800 */
[----:B------:R0:W-:Y:S04]  /*afe0*/  STL [R1+0x19c], R4 ;  /* 0x00019c0401007387 */ /* 0x0001e80000100800 */
[----:B------:R-:W-:Y:S01]  /*aff0*/  STL [R1+0x198], R12 ;  /* 0x0001980c01007387 */ /* 0x000fe20000100800 */
[----:B0-----:R-:W-:-:S03]  /*b000*/  IMAD R4, R5, c[0x0][0x190], RZ ;  /* 0x0000640005047a24 */ /* 0x001fc600078e02ff */
[----:B------:R-:W-:Y:S04]  /*b010*/  STL [R1+0x194], R9 ;  /* 0x0001940901007387 */ /* 0x000fe80000100800 */
[----:B------:R0:W-:Y:S04]  /*b020*/  STL [R1+0x190], R4 ;  /* 0x0001900401007387 */ /* 0x0001e80000100800 */
[----:B------:R1:W-:Y:S01]  /*b030*/  STL [R1+0x18c], R2 ;  /* 0x00018c0201007387 */ /* 0x0003e20000100800 */
[----:B0-----:R-:W-:-:S03]  /*b040*/  IMAD R4, R21, c[0x0][0x190], RZ ;  /* 0x0000640015047a24 */ /* 0x001fc600078e02ff */
[----:B------:R0:W-:Y:S01]  /*b050*/  STL [R1+0x180], R0 ;  /* 0x0001800001007387 */ /* 0x0001e20000100800 */
[----:B-1----:R-:W-:-:S03]  /*b060*/  IMAD R2, R20, c[0x0][0x190], RZ ;  /* 0x0000640014027a24 */ /* 0x002fc600078e02ff */
[----:B------:R1:W-:Y:S01]  /*b070*/  STL [R1+0x17c], R4 ;  /* 0x00017c0401007387 */ /* 0x0003e20000100800 */
[----:B0-----:R-:W-:-:S03]  /*b080*/  IMAD R0, R19, c[0x0][0x190], RZ ;  /* 0x0000640013007a24 */ /* 0x001fc600078e02ff */
[----:B------:R0:W-:Y:S01]  /*b090*/  STL [R1+0x178], R2 ;  /* 0x0001780201007387 */ /* 0x0001e20000100800 */
[----:B-1----:R-:W-:-:S03]  /*b0a0*/  IMAD R4, R18, c[0x0][0x190], RZ ;  /* 0x0000640012047a24 */ /* 0x002fc600078e02ff */
[----:B------:R1:W-:Y:S04]  /*b0b0*/  STL [R1+0x174], R0 ;  /* 0x0001740001007387 */ /* 0x0003e80000100800 */
[----:B------:R2:W-:Y:S01]  /*b0c0*/  STL [R1+0x16c], R4 ;  /* 0x00016c0401007387 */ /* 0x0005e20000100800 */
[----:B0-----:R-:W-:Y:S02]  /*b0d0*/  IMAD R2, R17, c[0x0][0x190], RZ ;  /* 0x0000640011027a24 */ /* 0x001fe400078e02ff */
[----:B-1----:R-:W-:-:S03]  /*b0e0*/  IMAD R0, R16, c[0x0][0x190], RZ ;  /* 0x0000640010007a24 */ /* 0x002fc600078e02ff */
[----:B------:R0:W-:Y:S01]  /*b0f0*/  STL [R1+0x168], R2 ;  /* 0x0001680201007387 */ /* 0x0001e20000100800 */
[----:B--2---:R-:W-:-:S03]  /*b100*/  IMAD R4, R15, c[0x0][0x190], RZ ;  /* 0x000064000f047a24 */ /* 0x004fc600078e02ff */
        /* <DEDUP_REMOVED lines=160> */
[----:B---3--:R-:W-:Y:S02]  /*bb10*/  IMAD R4, R4, c[0x0][0x190], RZ ;  /* 0x0000640004047a24 */ /* 0x008fe400078e02ff */
[----:B----4-:R-:W-:Y:S02]  /*bb20*/  IMAD R22, R22, c[0x0][0x190], RZ ;  /* 0x0000640016167a24 */ /* 0x010fe400078e02ff */
[----:B------:R-:W-:Y:S02]  /*bb30*/  IMAD R25, R25, c[0x0][0x190], RZ ;  /* 0x0000640019197a24 */ /* 0x000fe400078e02ff */
[----:B------:R-:W-:-:S02]  /*bb40*/  IMAD R26, R26, c[0x0][0x190], RZ ;  /* 0x000064001a1a7a24 */ /* 0x000fc400078e02ff */
[----:B------:R-:W-:Y:S02]  /*bb50*/  IMAD R12, R12, c[0x0][0x190], RZ ;  /* 0x000064000c0c7a24 */ /* 0x000fe400078e02ff */
[----:B------:R-:W-:Y:S02]  /*bb60*/  IMAD R9, R9, c[0x0][0x190], RZ ;  /* 0x0000640009097a24 */ /* 0x000fe400078e02ff */
[----:B------:R-:W-:Y:S02]  /*bb70*/  IMAD R5, R5, c[0x0][0x190], RZ ;  /* 0x0000640005057a24 */ /* 0x000fe400078e02ff */
[----:B------:R-:W-:Y:S02]  /*bb80*/  IMAD R2, R2, c[0x0][0x190], RZ ;  /* 0x0000640002027a24 */ /* 0x000fe400078e02ff */
        /* <DEDUP_REMOVED lines=19> */
[----:B--2---:R-:W-:-:S05]  /*bcc0*/  IMAD R24, R24, c[0x0][0x190], RZ ;  /* 0x0000640018187a24 */ /* 0x004fca00078e02ff */
[----:B------:R0:W-:Y:S04]  /*bcd0*/  STL [R1+0x8c], R24 ;  /* 0x00008c1801007387 */ /* 0x0001e80000100800 */
[----:B0-----:R-:W2:Y:S04]  /*bce0*/  LDL.LU R24, [R1+0x1b60] ;  /* 0x001b600001187983 */ /* 0x001ea80000300800 */
[----:B------:R0:W-:Y:S04]  /*bcf0*/  STL [R1+0x84], R4 ;  /* 0x0000840401007387 */ /* 0x0001e80000100800 */
[----:B0-----:R-:W3:Y:S04]  /*bd00*/  LDL.LU R4, [R1+0x1b5c] ;  /* 0x001b5c0001047983 */ /* 0x001ee80000300800 */
[----:B------:R0:W-:Y:S04]  /*bd10*/  STL [R1+0x80], R22 ;  /* 0x0000801601007387 */ /* 0x0001e80000100800 */
[----:B0-----:R-:W4:Y:S04]  /*bd20*/  LDL.LU R22, [R1+0x1b58] ;  /* 0x001b580001167983 */ /* 0x001f280000300800 */
        /* <DEDUP_REMOVED lines=46> */
[----:B------:R0:W-:Y:S04]  /*c010*/  STL [R1+0x14], R3 ;  /* 0x0000140301007387 */ /* 0x0001e80000100800 */
[----:B0-----:R-:W4:Y:S04]  /*c020*/  LDL.LU R3, [R1+0x1af8] ;  /* 0x001af80001037983 */ /* 0x001f280000300800 */
[----:B------:R0:W-:Y:S04]  /*c030*/  STL [R1+0x10], R7 ;  /* 0x0000100701007387 */ /* 0x0001e80000100800 */
[----:B0-----:R-:W4:Y:S01]  /*c040*/  LDL.LU R7, [R1+0x1af4] ;  /* 0x001af40001077983 */ /* 0x001f220000300800 */
[----:B------:R-:W-:-:S05]  /*c050*/  IMAD R29, R29, c[0x0][0x190], RZ ;  /* 0x000064001d1d7a24 */ /* 0x000fca00078e02ff */
[----:B------:R0:W-:Y:S01]  /*c060*/  STL [R1+0xc], R29 ;  /* 0x00000c1d01007387 */ /* 0x0001e20000100800 */
[----:B--2---:R-:W-:Y:S02]  /*c070*/  IMAD R8, R8, c[0x0][0x190], RZ ;  /* 0x0000640008087a24 */ /* 0x004fe400078e02ff */
[----:B---3--:R-:W-:Y:S02]  /*c080*/  IMAD R6, R6, c[0x0][0x190], RZ ;  /* 0x0000640006067a24 */ /* 0x008fe400078e02ff */
[----:B----4-:R-:W-:Y:S02]  /*c090*/  IMAD R23, R23, c[0x0][0x190], RZ ;  /* 0x0000640017177a24 */ /* 0x010fe400078e02ff */
[----:B------:R-:W-:Y:S02]  /*c0a0*/  IMAD R27, R27, c[0x0][0x190], RZ ;  /* 0x000064001b1b7a24 */ /* 0x000fe400078e02ff */
[----:B------:R-:W-:Y:S02]  /*c0b0*/  IMAD R28, R28, c[0x0][0x190], RZ ;  /* 0x000064001c1c7a24 */ /* 0x000fe400078e02ff */
[----:B------:R-:W-:-:S02]  /*c0c0*/  IMAD R3, R3, c[0x0][0x190], RZ ;  /* 0x0000640003037a24 */ /* 0x000fc400078e02ff */
[----:B0-----:R-:W-:Y:S02]  /*c0d0*/  IMAD R29, R7, c[0x0][0x190], RZ ;  /* 0x00006400071d7a24 */ /* 0x001fe400078e02ff */
[----:B------:R-:W2:Y:S04]  /*c0e0*/  LDL.LU R7, [R1+0x1af0] ;  /* 0x001af00001077983 */ /* 0x000ea80000300800 */
[----:B------:R0:W-:Y:S04]  /*c0f0*/  STL [R1+0x1ab0], R29 ;  /* 0x001ab01d01007387 */ /* 0x0001e80000100800 */
[----:B------:R1:W-:Y:S04]  /*c100*/  STL [R1+0x1aac], R3 ;  /* 0x001aac0301007387 */ /* 0x0003e80000100800 */
[----:B0-----:R-:W3:Y:S04]  /*c110*/  LDL.LU R29, [R1+0x90] ;  /* 0x00009000011d7983 */ /* 0x001ee80000300800 */
[----:B-1----:R-:W4:Y:S04]  /*c120*/  LDL.LU R3, [R1+0xa8] ;  /* 0x0000a80001037983 */ /* 0x002f280000300800 */
[----:B------:R0:W-:Y:S04]  /*c130*/  STL [R1+0x1aa8], R28 ;  /* 0x001aa81c01007387 */ /* 0x0001e80000100800 */
[----:B0-----:R-:W3:Y:S04]  /*c140*/  LDL.LU R28, [R1+0x88] ;  /* 0x00008800011c7983 */ /* 0x001ee80000300800 */
[----:B------:R0:W-:Y:S04]  /*c150*/  STL [R1+0x1aa4], R27 ;  /* 0x001aa41b01007387 */ /* 0x0001e80000100800 */
[----:B0-----:R-:W3:Y:S04]  /*c160*/  LDL.LU R27, [R1+0xb4] ;  /* 0x0000b400011b7983 */ /* 0x001ee80000300800 */
[----:B------:R0:W-:Y:S04]  /*c170*/  STL [R1+0x1aa0], R23 ;  /* 0x001aa01701007387 */ /* 0x0001e80000100800 */
[----:B0-----:R-:W3:Y:S04]  /*c180*/  LDL.LU R23, [R1+0x48] ;  /* 0x0000480001177983 */ /* 0x001ee80000300800 */
[----:B------:R0:W-:Y:S04]  /*c190*/  STL [R1+0x1a9c], R6 ;  /* 0x001a9c0601007387 */ /* 0x0001e80000100800 */
[----:B0-----:R-:W3:Y:S04]  /*c1a0*/  LDL.LU R6, [R1+0x40] ;  /* 0x0000400001067983 */ /* 0x001ee80000300800 */
[----:B------:R0:W-:Y:S04]  /*c1b0*/  STL [R1+0x1a98], R8 ;  /* 0x001a980801007387 */ /* 0x0001e80000100800 */
[----:B0-----:R-:W3:Y:S01]  /*c1c0*/  LDL.LU R8, [R1+0x28] ;  /* 0x0000280001087983 */ /* 0x001ee20000300800 */
[----:B------:R-:W-:-:S02]  /*c1d0*/  IMAD R10, R10, c[0x0][0x190], RZ ;  /* 0x000064000a0a7a24 */ /* 0x000fc400078e02ff */
[----:B------:R-:W-:Y:S02]  /*c1e0*/  IMAD R11, R11, c[0x0][0x190], RZ ;  /* 0x000064000b0b7a24 */ /* 0x000fe400078e02ff */
[----:B------:R-:W-:Y:S02]  /*c1f0*/  IMAD R13, R13, c[0x0][0x190], RZ ;  /* 0x000064000d0d7a24 */ /* 0x000fe400078e02ff */
[----:B------:R-:W-:Y:S01]  /*c200*/  IMAD R14, R14, c[0x0][0x190], RZ ;  /* 0x000064000e0e7a24 */ /* 0x000fe200078e02ff */
[----:B------:R-:W-:Y:S01]  /*c210*/  STL [R1+0x1ab4], R10 ;  /* 0x001ab40a01007387 */ /* 0x000fe20000100800 */
[----:B------:R-:W-:Y:S02]  /*c220*/  IMAD R15, R15, c[0x0][0x190], RZ ;  /* 0x000064000f0f7a24 */ /* 0x000fe400078e02ff */
[----:B------:R-:W-:Y:S01]  /*c230*/  IMAD R16, R16, c[0x0][0x190], RZ ;  /* 0x0000640010107a24 */ /* 0x000fe200078e02ff */
[----:B------:R-:W-:Y:S01]  /*c240*/  STL [R1+0x1ab8], R11 ;  /* 0x001ab80b01007387 */ /* 0x000fe20000100800 */
[----:B------:R-:W-:-:S03]  /*c250*/  IMAD R17, R17, c[0x0][0x190], RZ ;  /* 0x0000640011117a24 */ /* 0x000fc600078e02ff */
[----:B------:R-:W-:Y:S01]  /*c260*/  STL [R1+0x1abc], R13 ;  /* 0x001abc0d01007387 */ /* 0x000fe20000100800 */
[----:B------:R-:W-:-:S03]  /*c270*/  IMAD R18, R18, c[0x0][0x190], RZ ;  /* 0x0000640012127a24 */ /* 0x000fc600078e02ff */
[----:B------:R-:W-:Y:S01]  /*c280*/  STL [R1+0x1ac0], R14 ;  /* 0x001ac00e01007387 */ /* 0x000fe20000100800 */
[----:B------:R-:W-:-:S03]  /*c290*/  IMAD R19, R19, c[0x0][0x190], RZ ;  /* 0x0000640013137a24 */ /* 0x000fc600078e02ff */
[----:B------:R0:W-:Y:S01]  /*c2a0*/  STL [R1+0x1ac4], R15 ;  /* 0x001ac40f01007387 */ /* 0x0001e20000100800 */
[----:B------:R-:W-:-:S03]  /*c2b0*/  IMAD R20, R20, c[0x0][0x190], RZ ;  /* 0x0000640014147a24 */ /* 0x000fc600078e02ff */
        /* <DEDUP_REMOVED lines=11> */
[----:B------:R-:W-:-:S02]  /*c370*/  IMAD R21, R21, c[0x0][0x190], RZ ;  /* 0x0000640015157a24 */ /* 0x000fc400078e02ff */
[----:B------:R-:W-:Y:S02]  /*c380*/  IMAD R0, R0, c[0x0][0x190], RZ ;  /* 0x0000640000007a24 */ /* 0x000fe400078e02ff */
[----:B------:R-:W-:Y:S02]  /*c390*/  IMAD R2, R2, c[0x0][0x190], RZ ;  /* 0x0000640002027a24 */ /* 0x000fe400078e02ff */
[----:B------:R-:W-:Y:S01]  /*c3a0*/  IMAD R5, R5, c[0x0][0x190], RZ ;  /* 0x0000640005057a24 */ /* 0x000fe200078e02ff */
[----:B------:R-:W-:Y:S01]  /*c3b0*/  STL [R1+0x1adc], R21 ;  /* 0x001adc1501007387 */ /* 0x000fe20000100800 */
[----:B------:R-:W-:-:S03]  /*c3c0*/  IMAD R9, R9, c[0x0][0x190], RZ ;  /* 0x0000640009097a24 */ /* 0x000fc600078e02ff */
[----:B------:R2:W-:Y:S04]  /*c3d0*/  STL [R1+0x1ae0], R0 ;  /* 0x001ae00001007387 */ /* 0x0005e80000100800 */
[----:B------:R3:W-:Y:S04]  /*c3e0*/  STL [R1+0x1ae4], R2 ;  /* 0x001ae40201007387 */ /* 0x0007e80000100800 */
[----:B------:R-:W-:Y:S04]  /*c3f0*/  STL [R1+0x1ae8], R5 ;  /* 0x001ae80501007387 */ /* 0x000fe80000100800 */
[----:B------:R-:W-:Y:S04]  /*c400*/  STL [R1+0x1aec], R9 ;  /* 0x001aec0901007387 */ /* 0x000fe80000100800 */
[----:B------:R-:W4:Y:S01]  /*c410*/  LDL.LU R14, [R1+0x184] ;  /* 0x00018400010e7983 */ /* 0x000f220000300800 */
[----:B--2---:R-:W-:-:S05]  /*c420*/  LEA R0, P2, R24, R7, 0x1 ;  /* 0x0000000718007211 */ /* 0x004fca00078408ff */
[----:B------:R0:W-:Y:S01]  /*c430*/  STL [R1+0x1a58], R0 ;  /* 0x001a580001007387 */ /* 0x0001e20000100800 */
[----:B---3--:R-:W-:-:S05]  /*c440*/  LEA R2, P3, R8, R7, 0x1 ;  /* 0x0000000708027211 */ /* 0x008fca00078608ff */
[----:B------:R1:W-:Y:S04]  /*c450*/  STL [R1+0x1680], R2 ;  /* 0x0016800201007387 */ /* 0x0003e80000100800 */
[----:B------:R-:W2:Y:S01]  /*c460*/  LDL.LU R13, [R1+0x188] ;  /* 0x00018800010d7983 */ /* 0x000ea20000300800 */
[-C--:B0-----:R-:W-:Y:S02]  /*c470*/  LEA R0, P4, R6, R7.reuse, 0x1 ;  /* 0x0000000706007211 */ /* 0x081fe400078808ff */
[----:B-1----:R-:W-:-:S03]  /*c480*/  LEA R2, P5, R23, R7, 0x1 ;  /* 0x0000000717027211 */ /* 0x002fc600078a08ff */
[----:B------:R0:W-:Y:S04]  /*c490*/  STL [R1+0x1688], R0 ;  /* 0x0016880001007387 */ /* 0x0001e80000100800 */
[----:B------:R1:W-:Y:S04]  /*c4a0*/  STL [R1+0x1690], R2 ;  /* 0x0016900201007387 */ /* 0x0003e80000100800 */
[----:B------:R-:W3:Y:S01]  /*c4b0*/  LDL.LU R11, [R1+0x19c] ;  /* 0x00019c00010b7983 */ /* 0x000ee20000300800 */
[-C--:B0-----:R-:W-:Y:S02]  /*c4c0*/  LEA R0, P6, R28, R7.reuse, 0x1 ;  /* 0x000000071c007211 */ /* 0x081fe400078c08ff */
[----:B-1----:R-:W-:-:S03]  /*c4d0*/  LEA R2, P0, R29, R7, 0x1 ;  /* 0x000000071d027211 */ /* 0x002fc600078008ff */
[----:B------:R4:W-:Y:S04]  /*c4e0*/  STL [R1+0x1698], R0 ;  /* 0x0016980001007387 */ /* 0x0009e80000100800 */
[----:B------:R0:W-:Y:S04]  /*c4f0*/  STL [R1+0x16a0], R2 ;  /* 0x0016a00201007387 */ /* 0x0001e80000100800 */
[----:B------:R-:W3:Y:S01]  /*c500*/  LDL.LU R10, [R1+0x198] ;  /* 0x00019800010a7983 */ /* 0x000ee20000300800 */
[----:B----4-:R-:W-:Y:S02]  /*c510*/  LEA R0, P1, R3, R7, 0x1 ;  /* 0x0000000703007211 */ /* 0x010fe400078208ff */
[----:B0-----:R-:W-:-:S03]  /*c520*/  LEA.HI.X.SX32 R2, R24, R4, 0x1, P2 ;  /* 0x0000000418027211 */ /* 0x001fc600010f0eff */
[----:B------:R-:W-:Y:S04]  /*c530*/  STL [R1+0x16a8], R0 ;  /* 0x0016a80001007387 */ /* 0x000fe80000100800 */
[----:B------:R0:W-:Y:S02]  /*c540*/  STL [R1+0x1a54], R2 ;  /* 0x001a540201007387 */ /* 0x0001e40000100800 */
[----:B0-----:R-:W-:Y:S02]  /*c550*/  LEA.HI.X.SX32 R2, R8, R4, 0x1, P3 ;  /* 0x0000000408027211 */ /* 0x001fe400018f0eff */
[----:B------:R-:W4:Y:S01]  /*c560*/  LDL.LU R8, [R1+0x194] ;  /* 0x0001940001087983 */ /* 0x000f220000300800 */
[----:B------:R-:W-:-:S05]  /*c570*/  LEA R0, P2, R20, R7, 0x1 ;  /* 0x0000000714007211 */ /* 0x000fca00078408ff */
[----:B------:R0:W-:Y:S04]  /*c580*/  STL [R1+0x16b0], R0 ;  /* 0x0016b00001007387 */ /* 0x0001e80000100800 */
[----:B------:R1:W-:Y:S01]  /*c590*/  STL [R1+0x167c], R2 ;  /* 0x00167c0201007387 */ /* 0x0003e20000100800 */
[-C--:B0-----:R-:W-:Y:S02]  /*c5a0*/  LEA R0, P3, R27, R7.reuse, 0x1 ;  /* 0x000000071b007211 */ /* 0x081fe400078608ff */
[----:B-1----:R-:W-:Y:S02]  /*c5b0*/  LEA.HI.X.SX32 R2, R6, R4, 0x1, P4 ;  /* 0x0000000406027211 */ /* 0x002fe400020f0eff */
[----:B------:R-:W4:Y:S04]  /*c5c0*/  LDL.LU R6, [R1+0x190] ;  /* 0x0001900001067983 */ /* 0x000f280000300800 */
[----:B------:R0:W-:Y:S04]  /*c5d0*/  STL [R1+0x16b8], R0 ;  /* 0x0016b80001007387 */ /* 0x0001e80000100800 */
[----:B------:R1:W-:Y:S01]  /*c5e0*/  STL [R1+0x1684], R2 ;  /* 0x0016840201007387 */ /* 0x0003e20000100800 */
[----:B0-----:R-:W-:-:S02]  /*c5f0*/  LEA R0, P4, R19, R7, 0x1 ;  /* 0x0000000713007211 */ /* 0x001fc400078808ff */
[-C--:B-1----:R-:W-:Y:S02]  /*c600*/  LEA.HI.X.SX32 R2, R23, R4.reuse, 0x1, P5 ;  /* 0x0000000417027211 */ /* 0x082fe400028f0eff */
[----:B------:R-:W4:Y:S04]  /*c610*/  LDL.LU R23, [R1+0x18c] ;  /* 0x00018c0001177983 */ /* 0x000f280000300800 */
[----:B------:R-:W-:Y:S04]  /*c620*/  STL [R1+0x16c0], R0 ;  /* 0x0016c00001007387 */ /* 0x000fe80000100800 */
[----:B------:R0:W-:Y:S02]  /*c630*/  STL [R1+0x168c], R2 ;  /* 0x00168c0201007387 */ /* 0x0001e40000100800 */
[----:B0-----:R-:W-:-:S02]  /*c640*/  LEA.HI.X.SX32 R2, R28, R4, 0x1, P6 ;  /* 0x000000041c027211 */ /* 0x001fc400030f0eff */
[----:B------:R-:W4:Y:S01]  /*c650*/  LDL.LU R28, [R1+0x180] ;  /* 0x00018000011c7983 */ /* 0x000f220000300800 */
[----:B------:R-:W-:-:S05]  /*c660*/  LEA R0, P5, R18, R7, 0x1 ;  /* 0x0000000712007211 */ /* 0x000fca00078a08ff */
[----:B------:R-:W-:Y:S04]  /*c670*/  STL [R1+0x16c8], R0 ;  /* 0x0016c80001007387 */ /* 0x000fe80000100800 */
[----:B------:R0:W-:Y:S02]  /*c680*/  STL [R1+0x1694], R2 ;  /* 0x0016940201007387 */ /* 0x0001e40000100800 */
[----:B0-----:R-:W-:Y:S02]  /*c690*/  LEA.HI.X.SX32 R2, R29, R4, 0x1, P0 ;  /* 0x000000041d027211 */ /* 0x001fe400000f0eff */
        /* <DEDUP_REMOVED lines=12> */
[----:B------:R0:W-:Y:S04]  /*c760*/  STL [R1+0x16e0], R0 ;  /* 0x0016e00001007387 */ /* 0x0001e80000100800 */
[----:B------:R1:W-:Y:S01]  /*c770*/  STL [R1+0x16ac], R2 ;  /* 0x0016ac0201007387 */ /* 0x0003e20000100800 */
[----:B0-----:R-:W-:Y:S02]  /*c780*/  LEA R0, P2, R14, R7, 0x1 ;  /* 0x000000070e007211 */ /* 0x001fe400078408ff */
[-C--:B-1----:R-:W-:Y:S02]  /*c790*/  LEA.HI.X.SX32 R2, R27, R4.reuse, 0x1, P3 ;  /* 0x000000041b027211 */ /* 0x082fe400018f0eff */
[----:B------:R-:W4:Y:S04]  /*c7a0*/  LDL.LU R27, [R1+0x16c] ;  /* 0x00016c00011b7983 */ /* 0x000f280000300800 */
[----:B------:R-:W-:Y:S04]  /*c7b0*/  STL [R1+0x16e8], R0 ;  /* 0x0016e80001007387 */ /* 0x000fe80000100800 */
[----:B------:R0:W-:Y:S02]  /*c7c0*/  STL [R1+0x16b4], R2 ;  /* 0x0016b40201007387 */ /* 0x0001e40000100800 */
[----:B0-----:R-:W-:-:S02]  /*c7d0*/  LEA.HI.X.SX32 R2, R19, R4, 0x1, P4 ;  /* 0x0000000413027211 */ /* 0x001fc400020f0eff */
[----:B------:R-:W4:Y:S01]  /*c7e0*/  LDL.LU R19, [R1+0x168] ;  /* 0x0001680001137983 */ /* 0x000f220000300800 */
[----:B--2---:R-:W-:-:S05]  /*c7f0*/  LEA R0, P3, R13, R7, 0x1 ;  /* 0x000000070d007211 */ /* 0x004fca00078608ff */
[----:B------:R-:W-:Y:S04]  /*c800*/  STL [R1+0x16f0], R0 ;  /* 0x0016f00001007387 */ /* 0x000fe80000100800 */
[----:B------:R0:W-:Y:S02]  /*c810*/  STL [R1+0x16bc], R2 ;  /* 0x0016bc0201007387 */ /* 0x0001e40000100800 */
[----:B0-----:R-:W-:Y:S02]  /*c820*/  LEA.HI.X.SX32 R2, R18, R4, 0x1, P5 ;  /* 0x0000000412027211 */ /* 0x001fe400028f0eff */
[----:B------:R-:W2:Y:S01]  /*c830*/  LDL.LU R18, [R1+0x164] ;  /* 0x0001640001127983 */ /* 0x000ea20000300800 */
[----:B---3--:R-:W-:-:S05]  /*c840*/  LEA R0, P4, R11, R7, 0x1 ;  /* 0x000000070b007211 */ /* 0x008fca00078808ff */
[----:B------:R0:W-:Y:S04]  /*c850*/  STL [R1+0x16f8], R0 ;  /* 0x0016f80001007387 */ /* 0x0001e80000100800 */
[----:B------:R1:W-:Y:S01]  /*c860*/  STL [R1+0x16c4], R2 ;  /* 0x0016c40201007387 */ /* 0x0003e20000100800 */
[-C--:B0-----:R-:W-:Y:S02]  /*c870*/  LEA R0, P5, R10, R7.reuse, 0x1 ;  /* 0x000000070a007211 */ /* 0x081fe400078a08ff */
[----:B-1----:R-:W-:Y:S02]  /*c880*/  LEA.HI.X.SX32 R2, R17, R4, 0x1, P6 ;  /* 0x0000000411027211 */ /* 0x002fe400030f0eff */
[----:B------:R-:W3:Y:S04]  /*c890*/  LDL.LU R17, [R1+0x160] ;  /* 0x0001600001117983 */ /* 0x000ee80000300800 */
[----:B------:R4:W-:Y:S04]  /*c8a0*/  STL [R1+0x1700], R0 ;  /* 0x0017000001007387 */ /* 0x0009e80000100800 */
[----:B------:R0:W-:Y:S01]  /*c8b0*/  STL [R1+0x16cc], R2 ;  /* 0x0016cc0201007387 */ /* 0x0001e20000100800 */
[----:B----4-:R-:W-:-:S02]  /*c8c0*/  LEA R0, P6, R8, R7, 0x1 ;  /* 0x0000000708007211 */ /* 0x010fc400078c08ff */
[-C--:B0-----:R-:W-:Y:S02]  /*c8d0*/  LEA.HI.X.SX32 R2, R16, R4.reuse, 0x1, P0 ;  /* 0x0000000410027211 */ /* 0x081fe400000f0eff */
        /* <DEDUP_REMOVED lines=51> */
[----:B------:R-:W-:Y:S04]  /*cc10*/  STL [R1+0x1758], R0 ;  /* 0x0017580001007387 */ /* 0x000fe80000100800 */
[----:B------:R0:W-:Y:S02]  /*cc20*/  STL [R1+0x1724], R2 ;  /* 0x0017240201007387 */ /* 0x0001e40000100800 */
[----:B0-----:R-:W-:Y:S02]  /*cc30*/  LEA.HI.X.SX32 R2, R3, R4, 0x1, P4 ;  /* 0x0000000403027211 */ /* 0x001fe400020f0eff */
[-C--:B----4-:R-:W-:Y:S01]  /*cc40*/  LEA R0, P3, R16, R7.reuse, 0x1 ;  /* 0x0000000710007211 */ /* 0x090fe200078608ff */
[----:B------:R-:W3:Y:S04]  /*cc50*/  LDL.LU R3, [R1+0x128] ;  /* 0x0001280001037983 */ /* 0x000ee80000300800 */
[----:B------:R0:W-:Y:S04]  /*cc60*/  STL [R1+0x1760], R0 ;  /* 0x0017600001007387 */ /* 0x0001e80000100800 */
[----:B------:R1:W-:Y:S04]  /*cc70*/  STL [R1+0x172c], R2 ;  /* 0x00172c0201007387 */ /* 0x0003e80000100800 */
[----:B------:R-:W4:Y:S01]  /*cc80*/  LDL.LU R21, [R1+0x124] ;  /* 0x0001240001157983 */ /* 0x000f220000300800 */
[----:B0-----:R-:W-:-:S02]  /*cc90*/  LEA R0, P4, R15, R7, 0x1 ;  /* 0x000000070f007211 */ /* 0x001fc400078808ff */
[----:B-1----:R-:W-:-:S03]  /*cca0*/  LEA.HI.X.SX32 R2, R20, R4, 0x1, P5 ;  /* 0x0000000414027211 */ /* 0x002fc600028f0eff */
[----:B------:R-:W-:Y:S04]  /*ccb0*/  STL [R1+0x1768], R0 ;  /* 0x0017680001007387 */ /* 0x000fe80000100800 */
[----:B------:R0:W-:Y:S02]  /*ccc0*/  STL [R1+0x1734], R2 ;  /* 0x0017340201007387 */ /* 0x0001e40000100800 */
[----:B0-----:R-:W-:Y:S02]  /*ccd0*/  LEA.HI.X.SX32 R2, R27, R4, 0x1, P6 ;  /* 0x000000041b027211 */ /* 0x001fe400030f0eff */
[----:B------:R-:W4:Y:S01]  /*cce0*/  LDL.LU R27, [R1+0x120] ;  /* 0x00012000011b7983 */ /* 0x000f220000300800 */
[----:B------:R-:W-:-:S05]  /*ccf0*/  LEA R0, P5, R14, R7, 0x1 ;  /* 0x000000070e007211 */ /* 0x000fca00078a08ff */
[----:B------:R-:W-:Y:S04]  /*cd00*/  STL [R1+0x1770], R0 ;  /* 0x0017700001007387 */ /* 0x000fe80000100800 */
[----:B------:R0:W-:Y:S04]  /*cd10*/  STL [R1+0x173c], R2 ;  /* 0x00173c0201007387 */ /* 0x0001e80000100800 */
[----:B------:R-:W4:Y:S01]  /*cd20*/  LDL.LU R20, [R1+0x11c] ;  /* 0x00011c0001147983 */ /* 0x000f220000300800 */
[----:B0-----:R-:W-:Y:S02]  /*cd30*/  LEA.HI.X.SX32 R2, R19, R4, 0x1, P0 ;  /* 0x0000000413027211 */ /* 0x001fe400000f0eff */
        /* <DEDUP_REMOVED lines=35> */
[----:B--2---:R-:W-:-:S05]  /*cf70*/  LEA R0, P6, R29, R7, 0x1 ;  /* 0x000000071d007211 */ /* 0x004fca00078c08ff */
[----:B------:R-:W-:Y:S04]  /*cf80*/  STL [R1+0x17b0], R0 ;  /* 0x0017b00001007387 */ /* 0x000fe80000100800 */
[----:B------:R0:W-:Y:S04]  /*cf90*/  STL [R1+0x177c], R2 ;  /* 0x00177c0201007387 */ /* 0x0001e80000100800 */
[----:B------:R-:W2:Y:S01]  /*cfa0*/  LDL.LU R11, [R1+0xf8] ;  /* 0x0000f800010b7983 */ /* 0x000ea20000300800 */
[----:B0-----:R-:W-:Y:S02]  /*cfb0*/  LEA.HI.X.SX32 R2, R10, R4, 0x1, P1 ;  /* 0x000000040a027211 */ /* 0x001fe400008f0eff */
[----:B---3--:R-:W-:-:S05]  /*cfc0*/  LEA R0, P0, R3, R7, 0x1 ;  /* 0x0000000703007211 */ /* 0x008fca00078008ff */
[----:B------:R4:W-:Y:S04]  /*cfd0*/  STL [R1+0x17b8], R0 ;  /* 0x0017b80001007387 */ /* 0x0009e80000100800 */
[----:B------:R0:W-:Y:S04]  /*cfe0*/  STL [R1+0x1784], R2 ;  /* 0x0017840201007387 */ /* 0x0001e80000100800 */
[----:B------:R-:W3:Y:S01]  /*cff0*/  LDL.LU R10, [R1+0xf4] ;  /* 0x0000f400010a7983 */ /* 0x000ee20000300800 */
[----:B----4-:R-:W-:Y:S02]  /*d000*/  LEA R0, P1, R21, R7, 0x1 ;  /* 0x0000000715007211 */ /* 0x010fe400078208ff */
[----:B0-----:R-:W-:-:S03]  /*d010*/  LEA.HI.X.SX32 R2, R8, R4, 0x1, P2 ;  /* 0x0000000408027211 */ /* 0x001fc600010f0eff */
        /* <DEDUP_REMOVED lines=10> */
[----:B------:R0:W-:Y:S04]  /*d0c0*/  STL [R1+0x17d0], R0 ;  /* 0x0017d00001007387 */ /* 0x0001e80000100800 */
[----:B------:R-:W4:Y:S04]  /*d0d0*/  LDL.LU R23, [R1+0xe8] ;  /* 0x0000e80001177983 */ /* 0x000f280000300800 */
[----:B------:R1:W-:Y:S01]  /*d0e0*/  STL [R1+0x179c], R2 ;  /* 0x00179c0201007387 */ /* 0x0003e20000100800 */
[----:B0-----:R-:W-:Y:S02]  /*d0f0*/  LEA R0, P4, R19, R7, 0x1 ;  /* 0x0000000713007211 */ /* 0x001fe400078808ff */
[----:B-1----:R-:W-:-:S03]  /*d100*/  LEA.HI.X.SX32 R2, R28, R4, 0x1, P5 ;  /* 0x000000041c027211 */ /* 0x002fc600028f0eff */
        /* <DEDUP_REMOVED lines=11> */
[----:B------:R-:W4:Y:S01]  /*d1c0*/  LDL.LU R3, [R1+0xdc] ;  /* 0x0000dc0001037983 */ /* 0x000f220000300800 */
[----:B------:R-:W-:-:S03]  /*d1d0*/  LEA.HI.X.SX32 R5, R21, R4, 0x1, P1 ;  /* 0x0000000415057211 */ /* 0x000fc600008f0eff */
[----:B------:R-:W-:Y:S01]  /*d1e0*/  STL [R1+0x17b4], R2 ;  /* 0x0017b40201007387 */ /* 0x000fe20000100800 */
[----:B0-----:R-:W-:-:S05]  /*d1f0*/  LEA R0, P0, R16, R7, 0x1 ;  /* 0x0000000710007211 */ /* 0x001fca00078008ff */
[----:B------:R0:W-:Y:S04]  /*d200*/  STL [R1+0x17f0], R0 ;  /* 0x0017f00001007387 */ /* 0x0001e80000100800 */
[----:B------:R-:W-:Y:S01]  /*d210*/  STL [R1+0x17bc], R5 ;  /* 0x0017bc0501007387 */ /* 0x000fe20000100800 */
[----:B0-----:R-:W-:-:S03]  /*d220*/  LEA.HI.X.SX32 R0, R27, R4, 0x1, P2 ;  /* 0x000000041b007211 */ /* 0x001fc600010f0eff */
[----:B------:R-:W4:Y:S01]  /*d230*/  LDL.LU R27, [R1+0xd8] ;  /* 0x0000d800011b7983 */ /* 0x000f220000300800 */
[----:B------:R-:W-:-:S05]  /*d240*/  LEA R2, P1, R15, R7, 0x1 ;  /* 0x000000070f027211 */ /* 0x000fca00078208ff */
[----:B------:R-:W-:Y:S04]  /*d250*/  STL [R1+0x17f8], R2 ;  /* 0x0017f80201007387 */ /* 0x000fe80000100800 */
[----:B------:R0:W-:Y:S04]  /*d260*/  STL [R1+0x17c4], R0 ;  /* 0x0017c40001007387 */ /* 0x0001e80000100800 */
[----:B0-----:R-:W4:Y:S01]  /*d270*/  LDL.LU R0, [R1+0xd4] ;  /* 0x0000d40001007983 */ /* 0x001f220000300800 */
[----:B------:R-:W-:Y:S02]  /*d280*/  LEA.HI.X.SX32 R2, R20, R4, 0x1, P3 ;  /* 0x0000000414027211 */ /* 0x000fe400018f0eff */
        /* <DEDUP_REMOVED lines=17> */
[----:B------:R1:W-:Y:S01]  /*d3a0*/  STL [R1+0x17e4], R2 ;  /* 0x0017e40201007387 */ /* 0x0003e20000100800 */
[----:B----4-:R-:W-:Y:S02]  /*d3b0*/  LEA R9, P6, R8, R7, 0x1 ;  /* 0x0000000708097211 */ /* 0x010fe400078c08ff */
[----:B0-----:R-:W-:-:S03]  /*d3c0*/  LEA.HI.X.SX32 R5, R16, R4, 0x1, P0 ;  /* 0x0000000410057211 */ /* 0x001fc600000f0eff */
[----:B------:R-:W-:Y:S04]  /*d3d0*/  STL [R1+0x1820], R9 ;  /* 0x0018200901007387 */ /* 0x000fe80000100800 */
[----:B------:R-:W3:Y:S04]  /*d3e0*/  LDL.LU R18, [R1+0xc4] ;  /* 0x0000c40001127983 */ /* 0x000ee80000300800 */
[----:B------:R0:W-:Y:S01]  /*d3f0*/  STL [R1+0x17ec], R5 ;  /* 0x0017ec0501007387 */ /* 0x0001e20000100800 */
[----:B-1----:R-:W-:-:S05]  /*d400*/  LEA R2, P0, R6, R7, 0x1 ;  /* 0x0000000706027211 */ /* 0x002fca00078008ff */
[----:B------:R-:W-:Y:S04]  /*d410*/  STL [R1+0x1828], R2 ;  /* 0x0018280201007387 */ /* 0x000fe80000100800 */
[----:B------:R-:W4:Y:S01]  /*d420*/  LDL.LU R17, [R1+0xc0] ;  /* 0x0000c00001117983 */ /* 0x000f220000300800 */
[----:B0-----:R-:W-:-:S05]  /*d430*/  LEA.HI.X.SX32 R5, R15, R4, 0x1, P1 ;  /* 0x000000040f057211 */ /* 0x001fca00008f0eff */
[----:B------:R0:W-:Y:S02]  /*d440*/  STL [R1+0x17f4], R5 ;  /* 0x0017f40501007387 */ /* 0x0001e40000100800 */
        /* <DEDUP_REMOVED lines=10> */
[----:B0-----:R-:W-:-:S05]  /*d4f0*/  LEA R2, P3, R29, R7, 0x1 ;  /* 0x000000071d027211 */ /* 0x001fca00078608ff */
[----:B------:R0:W-:Y:S04]  /*d500*/  STL [R1+0x1840], R2 ;  /* 0x0018400201007387 */ /* 0x0001e80000100800 */
[----:B------:R-:W4:Y:S01]  /*d510*/  LDL.LU R14, [R1+0xa4] ;  /* 0x0000a400010e7983 */ /* 0x000f220000300800 */
[----:B-1----:R-:W-:-:S05]  /*d520*/  LEA.HI.X.SX32 R5, R11, R4, 0x1, P4 ;  /* 0x000000040b057211 */ /* 0x002fca00020f0eff */
[----:B------:R1:W-:Y:S01]  /*d530*/  STL [R1+0x180c], R5 ;  /* 0x00180c0501007387 */ /* 0x0003e20000100800 */
[----:B0-----:R-:W-:-:S05]  /*d540*/  LEA R2, P4, R3, R7, 0x1 ;  /* 0x0000000703027211 */ /* 0x001fca00078808ff */
[----:B------:R-:W-:Y:S04]  /*d550*/  STL [R1+0x1848], R2 ;  /* 0x0018480201007387 */ /* 0x000fe80000100800 */
[----:B------:R-:W4:Y:S01]  /*d560*/  LDL.LU R13, [R1+0xa0] ;  /* 0x0000a000010d7983 */ /* 0x000f220000300800 */
[----:B-1----:R-:W-:-:S05]  /*d570*/  LEA.HI.X.SX32 R5, R10, R4, 0x1, P5 ;  /* 0x000000040a057211 */ /* 0x002fca00028f0eff */
        /* <DEDUP_REMOVED lines=10> */
[----:B------:R1:W-:Y:S04]  /*d620*/  STL [R1+0x1824], R5 ;  /* 0x0018240501007387 */ /* 0x0003e80000100800 */
[----:B------:R-:W4:Y:S01]  /*d630*/  LDL.LU R8, [R1+0x94] ;  /* 0x0000940001087983 */ /* 0x000f220000300800 */
[----:B0-----:R-:W-:Y:S02]  /*d640*/  LEA R2, P0, R21, R7, 0x1 ;  /* 0x0000000715027211 */ /* 0x001fe400078008ff */
[----:B-1----:R-:W-:-:S03]  /*d650*/  LEA.HI.X.SX32 R5, R23, R4, 0x1, P1 ;  /* 0x0000000417057211 */ /* 0x002fc600008f0eff */
[----:B------:R0:W-:Y:S04]  /*d660*/  STL [R1+0x1860], R2 ;  /* 0x0018600201007387 */ /* 0x0001e80000100800 */
[----:B------:R-:W4:Y:S04]  /*d670*/  LDL.LU R23, [R1+0x8c] ;  /* 0x00008c0001177983 */ /* 0x000f280000300800 */
[----:B------:R1:W-:Y:S01]  /*d680*/  STL [R1+0x182c], R5 ;  /* 0x00182c0501007387 */ /* 0x0003e20000100800 */
[----:B0-----:R-:W-:Y:S02]  /*d690*/  LEA R2, P1, R20, R7, 0x1 ;  /* 0x0000000714027211 */ /* 0x001fe400078208ff */
[----:B-1----:R-:W-:-:S03]  /*d6a0*/  LEA.HI.X.SX32 R5, R28, R4, 0x1, P2 ;  /* 0x000000041c057211 */ /* 0x002fc600010f0eff */
[----:B------:R-:W-:Y:S04]  /*d6b0*/  STL [R1+0x1868], R2 ;  /* 0x0018680201007387 */ /* 0x000fe80000100800 */
[----:B------:R-:W4:Y:S04]  /*d6c0*/  LDL.LU R28, [R1+0x84] ;  /* 0x00008400011c7983 */ /* 0x000f280000300800 */
[----:B------:R0:W-:Y:S02]  /*d6d0*/  STL [R1+0x1834], R5 ;  /* 0x0018340501007387 */ /* 0x0001e40000100800 */
[----:B0-----:R-:W-:-:S02]  /*d6e0*/  LEA.HI.X.SX32 R5, R29, R4, 0x1, P3 ;  /* 0x000000041d057211 */ /* 0x001fc400018f0eff */
[----:B--2---:R-:W-:-:S05]  /*d6f0*/  LEA R2, P2, R19, R7, 0x1 ;  /* 0x0000000713027211 */ /* 0x004fca00078408ff */
[----:B------:R-:W-:Y:S04]  /*d700*/  STL [R1+0x1870], R2 ;  /* 0x0018700201007387 */ /* 0x000fe80000100800 */
[----:B------:R-:W2:Y:S04]  /*d710*/  LDL.LU R29, [R1+0x80] ;  /* 0x00008000011d7983 */ /* 0x000ea80000300800 */
[----:B------:R0:W-:Y:S02]  /*d720*/  STL [R1+0x183c], R5 ;  /* 0x00183c0501007387 */ /* 0x0001e40000100800 */
[----:B0-----:R-:W-:-:S02]  /*d730*/  LEA.HI.X.SX32 R5, R3, R4, 0x1, P4 ;  /* 0x0000000403057211 */ /* 0x001fc400020f0eff */
[----:B------:R-:W2:Y:S01]  /*d740*/  LDL.LU R3, [R1+0x7c] ;  /* 0x00007c0001037983 */ /* 0x000ea20000300800 */
[----:B---3--:R-:W-:-:S05]  /*d750*/  LEA R2, P3, R18, R7, 0x1 ;  /* 0x0000000712027211 */ /* 0x008fca00078608ff */
[----:B------:R-:W-:Y:S04]  /*d760*/  STL [R1+0x1878], R2 ;  /* 0x0018780201007387 */ /* 0x000fe80000100800 */
[----:B------:R0:W-:Y:S02]  /*d770*/  STL [R1+0x1844], R5 ;  /* 0x0018440501007387 */ /* 0x0001e40000100800 */
[----:B0-----:R-:W-:Y:S02]  /*d780*/  LEA.HI.X.SX32 R5, R27, R4, 0x1, P5 ;  /* 0x000000041b057211 */ /* 0x001fe400028f0eff */
[----:B------:R-:W3:Y:S01]  /*d790*/  LDL.LU R27, [R1+0x78] ;  /* 0x00007800011b7983 */ /* 0x000ee20000300800 */
[----:B----4-:R-:W-:-:S05]  /*d7a0*/  LEA R2, P4, R17, R7, 0x1 ;  /* 0x0000000711027211 */ /* 0x010fca00078808ff */
[----:B------:R-:W-:Y:S04]  /*d7b0*/  STL [R1+0x1880], R2 ;  /* 0x0018800201007387 */ /* 0x000fe80000100800 */
[----:B------:R0:W-:Y:S04]  /*d7c0*/  STL [R1+0x184c], R5 ;  /* 0x00184c0501007387 */ /* 0x0001e80000100800 */
[----:B------:R-:W4:Y:S01]  /*d7d0*/  LDL.LU R6, [R1+0x74] ;  /* 0x0000740001067983 */ /* 0x000f220000300800 */
[-C--:B0-----:R-:W-:Y:S02]  /*d7e0*/  LEA.HI.X.SX32 R5, R0, R4.reuse, 0x1, P6 ;  /* 0x0000000400057211 */ /* 0x081fe400030f0eff */
[----:B------:R-:W-:-:S02]  /*d7f0*/  LEA.HI.X.SX32 R0, R21, R4, 0x1, P0 ;  /* 0x0000000415007211 */ /* 0x000fc400000f0eff */
[----:B------:R-:W-:-:S05]  /*d800*/  LEA R2, P5, R16, R7, 0x1 ;  /* 0x0000000710027211 */ /* 0x000fca00078a08ff */
[----:B------:R0:W-:Y:S04]  /*d810*/  STL [R1+0x1888], R2 ;  /* 0x0018880201007387 */ /* 0x0001e80000100800 */
[----:B------:R1:W-:Y:S04]  /*d820*/  STL [R1+0x1854], R5 ;  /* 0x0018540501007387 */ /* 0x0003e80000100800 */
[----:B------:R-:W4:Y:S01]  /*d830*/  LDL.LU R9, [R1+0x70] ;  /* 0x0000700001097983 */ /* 0x000f220000300800 */
[----:B0-----:R-:W-:-:S05]  /*d840*/  LEA R2, P6, R15, R7, 0x1 ;  /* 0x000000070f027211 */ /* 0x001fca00078c08ff */
[----:B------:R0:W-:Y:S04]  /*d850*/  STL [R1+0x1890], R2 ;  /* 0x0018900201007387 */ /* 0x0001e80000100800 */
[----:B------:R-:W-:Y:S01]  /*d860*/  STL [R1+0x185c], R0 ;  /* 0x00185c0001007387 */ /* 0x000fe20000100800 */
[----:B-1----:R-:W-:-:S05]  /*d870*/  LEA R5, P0, R14, R7, 0x1 ;  /* 0x000000070e057211 */ /* 0x002fca00078008ff */
[----:B------:R1:W-:Y:S01]  /*d880*/  STL [R1+0x1898], R5 ;  /* 0x0018980501007387 */ /* 0x0003e20000100800 */
[----:B0-----:R-:W-:-:S03]  /*d890*/  LEA.HI.X.SX32 R2, R20, R4, 0x1, P1 ;  /* 0x0000000414027211 */ /* 0x001fc600008f0eff */
[----:B-1----:R-:W4:Y:S04]  /*d8a0*/  LDL.LU R5, [R1+0x6c] ;  /* 0x00006c0001057983 */ /* 0x002f280000300800 */
[----:B------:R0:W-:Y:S01]  /*d8b0*/  STL [R1+0x1864], R2 ;  /* 0x0018640201007387 */ /* 0x0001e20000100800 */
[----:B------:R-:W-:Y:S02]  /*d8c0*/  LEA R0, P1, R13, R7, 0x1 ;  /* 0x000000070d007211 */ /* 0x000fe400078208ff */
[----:B0-----:R-:W-:-:S03]  /*d8d0*/  LEA.HI.X.SX32 R2, R19, R4, 0x1, P2 ;  /* 0x0000000413027211 */ /* 0x001fc600010f0eff */
[----:B------:R0:W-:Y:S04]  /*d8e0*/  STL [R1+0x18a0], R0 ;  /* 0x0018a00001007387 */ /* 0x0001e80000100800 */
[----:B------:R1:W-:Y:S01]  /*d8f0*/  STL [R1+0x186c], R2 ;  /* 0x00186c0201007387 */ /* 0x0003e20000100800 */
[----:B------:R-:W-:Y:S02]  /*d900*/  LEA.HI.X.SX32 R18, R18, R4, 0x1, P3 ;  /* 0x0000000412127211 */ /* 0x000fe400018f0eff */
[-C--:B0-----:R-:W-:Y:S01]  /*d910*/  LEA R0, P2, R11, R7.reuse, 0x1 ;  /* 0x000000070b007211 */ /* 0x081fe200078408ff */
[----:B-1----:R-:W4:Y:S04]  /*d920*/  LDL.LU R2, [R1+0x68] ;  /* 0x0000680001027983 */ /* 0x002f280000300800 */
[----:B------:R0:W-:Y:S04]  /*d930*/  STL [R1+0x18a8], R0 ;  /* 0x0018a80001007387 */ /* 0x0001e80000100800 */
[----:B------:R-:W-:Y:S01]  /*d940*/  STL [R1+0x1874], R18 ;  /* 0x0018741201007387 */ /* 0x000fe20000100800 */
[----:B0-----:R-:W-:-:S05]  /*d950*/  LEA R0, P3, R10, R7, 0x1 ;  /* 0x000000070a007211 */ /* 0x001fca00078608ff */
[----:B------:R0:W-:Y:S01]  /*d960*/  STL [R1+0x18b0], R0 ;  /* 0x0018b00001007387 */ /* 0x0001e20000100800 */
[----:B------:R-:W-:-:S03]  /*d970*/  LEA.HI.X.SX32 R17, R17, R4, 0x1, P4 ;  /* 0x0000000411117211 */ /* 0x000fc600020f0eff */
[----:B0-----:R-:W4:Y:S04]  /*d980*/  LDL.LU R0, [R1+0x64] ;  /* 0x0000640001007983 */ /* 0x001f280000300800 */
[----:B------:R0:W-:Y:S01]  /*d990*/  STL [R1+0x187c], R17 ;  /* 0x00187c1101007387 */ /* 0x0001e20000100800 */
[----:B------:R-:W-:Y:S02]  /*d9a0*/  LEA R18, P4, R8, R7, 0x1 ;  /* 0x0000000708127211 */ /* 0x000fe400078808ff */
[----:B0-----:R-:W-:-:S03]  /*d9b0*/  LEA.HI.X.SX32 R17, R16, R4, 0x1, P5 ;  /* 0x0000000410117211 */ /* 0x001fc600028f0eff */
[----:B------:R-:W-:Y:S04]  /*d9c0*/  STL [R1+0x18b8], R18 ;  /* 0x0018b81201007387 */ /* 0x000fe80000100800 */
[----:B------:R-:W-:Y:S04]  /*d9d0*/  STL [R1+0x1884], R17 ;  /* 0x0018841101007387 */ /* 0x000fe80000100800 */
[----:B------:R-:W4:Y:S01]  /*d9e0*/  LDL.LU R21, [R1+0x60] ;  /* 0x0000600001157983 */ /* 0x000f220000300800 */
[----:B------:R-:W-:Y:S02]  /*d9f0*/  LEA R16, P5, R23, R7, 0x1 ;  /* 0x0000000717107211 */ /* 0x000fe400078a08ff */
[----:B------:R-:W-:-:S03]  /*da00*/  LEA.HI.X.SX32 R15, R15, R4, 0x1, P6 ;  /* 0x000000040f0f7211 */ /* 0x000fc600030f0eff */
[----:B------:R0:W-:Y:S04]  /*da10*/  STL [R1+0x18c0], R16 ;  /* 0x0018c01001007387 */ /* 0x0001e80000100800 */
[----:B------:R-:W-:Y:S01]  /*da20*/  STL [R1+0x188c], R15 ;  /* 0x00188c0f01007387 */ /* 0x000fe20000100800 */
[----:B0-----:R-:W-:-:S05]  /*da30*/  LEA R16, P6, R28, R7, 0x1 ;  /* 0x000000071c107211 */ /* 0x001fca00078c08ff */
[----:B------:R-:W-:Y:S04]  /*da40*/  STL [R1+0x18c8], R16 ;  /* 0x0018c81001007387 */ /* 0x000fe80000100800 */
[----:B------:R-:W4:Y:S01]  /*da50*/  LDL.LU R20, [R1+0x5c] ;  /* 0x00005c0001147983 */ /* 0x000f220000300800 */
[----:B------:R-:W-:-:S05]  /*da60*/  LEA.HI.X.SX32 R14, R14, R4, 0x1, P0 ;  /* 0x000000040e0e7211 */ /* 0x000fca00000f0eff */
[----:B------:R0:W-:Y:S02]  /*da70*/  STL [R1+0x1894], R14 ;  /* 0x0018940e01007387 */ /* 0x0001e40000100800 */
[----:B0-----:R-:W-:Y:S02]  /*da80*/  LEA.HI.X.SX32 R14, R13, R4, 0x1, P1 ;  /* 0x000000040d0e7211 */ /* 0x001fe400008f0eff */
[----:B--2---:R-:W-:-:S05]  /*da90*/  LEA R15, P0, R29, R7, 0x1 ;  /* 0x000000071d0f7211 */ /* 0x004fca00078008ff */
[----:B------:R-:W-:Y:S04]  /*daa0*/  STL [R1+0x18d0], R15 ;  /* 0x0018d00f01007387 */ /* 0x000fe80000100800 */
[----:B------:R-:W-:Y:S04]  /*dab0*/  STL [R1+0x189c], R14 ;  /* 0x00189c0e01007387 */ /* 0x000fe80000100800 */
[----:B------:R-:W2:Y:S01]  /*dac0*/  LDL.LU R19, [R1+0x58] ;  /* 0x0000580001137983 */ /* 0x000ea20000300800 */
[----:B------:R-:W-:Y:S02]  /*dad0*/  LEA R13, P1, R3, R7, 0x1 ;  /* 0x00000007030d7211 */ /* 0x000fe400078208ff */
[----:B------:R-:W-:-:S03]  /*dae0*/  LEA.HI.X.SX32 R11, R11, R4, 0x1, P2 ;  /* 0x000000040b0b7211 */ /* 0x000fc600010f0eff */
[----:B------:R-:W-:Y:S04]  /*daf0*/  STL [R1+0x18d8], R13 ;  /* 0x0018d80d01007387 */ /* 0x000fe80000100800 */
[----:B------:R0:W-:Y:S01]  /*db00*/  STL [R1+0x18a4], R11 ;  /* 0x0018a40b01007387 */ /* 0x0001e20000100800 */
[-C--:B------:R-:W-:Y:S02]  /*db10*/  LEA.HI.X.SX32 R8, R8, R4.reuse, 0x1, P4 ;  /* 0x0000000408087211 */ /* 0x080fe400020f0eff */
[----:B0-----:R-:W-:Y:S02]  /*db20*/  LEA.HI.X.SX32 R11, R10, R4, 0x1, P3 ;  /* 0x000000040a0b7211 */ /* 0x001fe400018f0eff */
[----:B---3--:R-:W-:-:S05]  /*db30*/  LEA R13, P2, R27, R7, 0x1 ;  /* 0x000000071b0d7211 */ /* 0x008fca00078408ff */
[----:B------:R-:W-:Y:S04]  /*db40*/  STL [R1+0x18e0], R13 ;  /* 0x0018e00d01007387 */ /* 0x000fe80000100800 */
[----:B------:R-:W3:Y:S01]  /*db50*/  LDL.LU R18, [R1+0x54] ;  /* 0x0000540001127983 */ /* 0x000ee20000300800 */
[----:B----4-:R-:W-:-:S03]  /*db60*/  LEA R10, P3, R6, R7, 0x1 ;  /* 0x00000007060a7211 */ /* 0x010fc600078608ff */
[----:B------:R-:W-:Y:S04]  /*db70*/  STL [R1+0x18ac], R11 ;  /* 0x0018ac0b01007387 */ /* 0x000fe80000100800 */
[----:B------:R-:W-:Y:S04]  /*db80*/  STL [R1+0x18e8], R10 ;  /* 0x0018e80a01007387 */ /* 0x000fe80000100800 */
[----:B------:R-:W4:Y:S04]  /*db90*/  LDL.LU R17, [R1+0x50] ;  /* 0x0000500001117983 */ /* 0x000f280000300800 */
[----:B------:R0:W-:Y:S04]  /*dba0*/  STL [R1+0x18b4], R8 ;  /* 0x0018b40801007387 */ /* 0x0001e80000100800 */
[----:B------:R-:W4:Y:S01]  /*dbb0*/  LDL.LU R16, [R1+0x4c] ;  /* 0x00004c0001107983 */ /* 0x000f220000300800 */
[----:B0-----:R-:W-:-:S02]  /*dbc0*/  LEA.HI.X.SX32 R8, R23, R4, 0x1, P5 ;  /* 0x0000000417087211 */ /* 0x001fc400028f0eff */
[----:B------:R-:W-:-:S05]  /*dbd0*/  LEA R10, P4, R9, R7, 0x1 ;  /* 0x00000007090a7211 */ /* 0x000fca00078808ff */
[----:B------:R-:W-:Y:S04]  /*dbe0*/  STL [R1+0x18f0], R10 ;  /* 0x0018f00a01007387 */ /* 0x000fe80000100800 */
[----:B------:R-:W4:Y:S04]  /*dbf0*/  LDL.LU R15, [R1+0x44] ;  /* 0x00004400010f7983 */ /* 0x000f280000300800 */
[----:B------:R0:W-:Y:S04]  /*dc00*/  STL [R1+0x18bc], R8 ;  /* 0x0018bc0801007387 */ /* 0x0001e80000100800 */
[----:B------:R-:W4:Y:S01]  /*dc10*/  LDL.LU R14, [R1+0x3c] ;  /* 0x00003c00010e7983 */ /* 0x000f220000300800 */
[----:B0-----:R-:W-:-:S02]  /*dc20*/  LEA.HI.X.SX32 R8, R28, R4, 0x1, P6 ;  /* 0x000000041c087211 */ /* 0x001fc400030f0eff */
[----:B------:R-:W-:-:S05]  /*dc30*/  LEA R10, P5, R5, R7, 0x1 ;  /* 0x00000007050a7211 */ /* 0x000fca00078a08ff */
[----:B------:R0:W-:Y:S04]  /*dc40*/  STL [R1+0x18f8], R10 ;  /* 0x0018f80a01007387 */ /* 0x0001e80000100800 */
[----:B------:R-:W4:Y:S04]  /*dc50*/  LDL.LU R13, [R1+0x38] ;  /* 0x00003800010d7983 */ /* 0x000f280000300800 */
[----:B------:R1:W-:Y:S04]  /*dc60*/  STL [R1+0x18c4], R8 ;  /* 0x0018c40801007387 */ /* 0x0003e80000100800 */
[----:B------:R-:W4:Y:S01]  /*dc70*/  LDL.LU R11, [R1+0x34] ;  /* 0x00003400010b7983 */ /* 0x000f220000300800 */
[----:B0-----:R-:W-:-:S02]  /*dc80*/  LEA R10, P6, R2, R7, 0x1 ;  /* 0x00000007020a7211 */ /* 0x001fc400078c08ff */
[----:B-1----:R-:W-:-:S03]  /*dc90*/  LEA.HI.X.SX32 R8, R29, R4, 0x1, P0 ;  /* 0x000000041d087211 */ /* 0x002fc600000f0eff */
[----:B------:R0:W-:Y:S04]  /*dca0*/  STL [R1+0x1900], R10 ;  /* 0x0019000a01007387 */ /* 0x0001e80000100800 */
[----:B0-----:R-:W4:Y:S04]  /*dcb0*/  LDL.LU R10, [R1+0x30] ;  /* 0x00003000010a7983 */ /* 0x001f280000300800 */
[----:B------:R0:W-:Y:S04]  /*dcc0*/  STL [R1+0x18cc], R8 ;  /* 0x0018cc0801007387 */ /* 0x0001e80000100800 */
[----:B------:R-:W4:Y:S01]  /*dcd0*/  LDL.LU R29, [R1+0x2c] ;  /* 0x00002c00011d7983 */ /* 0x000f220000300800 */
[----:B------:R-:W-:-:S02]  /*dce0*/  LEA R23, P0, R0, R7, 0x1 ;  /* 0x0000000700177211 */ /* 0x000fc400078008ff */
[----:B0-----:R-:W-:-:S03]  /*dcf0*/  LEA.HI.X.SX32 R8, R3, R4, 0x1, P1 ;  /* 0x0000000403087211 */ /* 0x001fc600008f0eff */
[----:B------:R0:W-:Y:S04]  /*dd00*/  STL [R1+0x1908], R23 ;  /* 0x0019081701007387 */ /* 0x0001e80000100800 */
[----:B------:R-:W4:Y:S04]  /*dd10*/  LDL.LU R3, [R1+0x24] ;  /* 0x0000240001037983 */ /* 0x000f280000300800 */
[----:B------:R1:W-:Y:S04]  /*dd20*/  STL [R1+0x18d4], R8 ;  /* 0x0018d40801007387 */ /* 0x0003e80000100800 */
[----:B------:R-:W4:Y:S01]  /*dd30*/  LDL.LU R28, [R1+0x20] ;  /* 0x00002000011c7983 */ /* 0x000f220000300800 */
[----:B0-----:R-:W-:-:S02]  /*dd40*/  LEA R23, P1, R21, R7, 0x1 ;  /* 0x0000000715177211 */ /* 0x001fc400078208ff */
[----:B-1----:R-:W-:-:S03]  /*dd50*/  LEA.HI.X.SX32 R8, R27, R4, 0x1, P2 ;  /* 0x000000041b087211 */ /* 0x002fc600010f0eff */
[----:B------:R0:W-:Y:S04]  /*dd60*/  STL [R1+0x1910], R23 ;  /* 0x0019101701007387 */ /* 0x0001e80000100800 */
[----:B------:R-:W4:Y:S04]  /*dd70*/  LDL.LU R27, [R1+0x1c] ;  /* 0x00001c00011b7983 */ /* 0x000f280000300800 */
[----:B------:R1:W-:Y:S04]  /*dd80*/  STL [R1+0x18dc], R8 ;  /* 0x0018dc0801007387 */ /* 0x0003e80000100800 */
[----:B0-----:R-:W4:Y:S01]  /*dd90*/  LDL.LU R23, [R1+0x18] ;  /* 0x0000180001177983 */ /* 0x001f220000300800 */
[----:B------:R-:W-:-:S02]  /*dda0*/  LEA R24, P2, R20, R7, 0x1 ;  /* 0x0000000714187211 */ /* 0x000fc400078408ff */
[----:B-1----:R-:W-:-:S03]  /*ddb0*/  LEA.HI.X.SX32 R8, R6, R4, 0x1, P3 ;  /* 0x0000000406087211 */ /* 0x002fc600018f0eff */
[----:B------:R-:W-:Y:S04]  /*ddc0*/  STL [R1+0x1918], R24 ;  /* 0x0019181801007387 */ /* 0x000fe80000100800 */
[----:B------:R-:W4:Y:S04]  /*ddd0*/  LDL.LU R6, [R1+0x14] ;  /* 0x0000140001067983 */ /* 0x000f280000300800 */
[----:B------:R0:W-:Y:S04]  /*dde0*/  STL [R1+0x18e4], R8 ;  /* 0x0018e40801007387 */ /* 0x0001e80000100800 */
[----:B0-----:R-:W4:Y:S01]  /*ddf0*/  LDL.LU R8, [R1+0x10] ;  /* 0x0000100001087983 */ /* 0x001f220000300800 */
[----:B--2---:R-:W-:-:S05]  /*de00*/  LEA R24, P3, R19, R7, 0x1 ;  /* 0x0000000713187211 */ /* 0x004fca00078608ff */
[----:B------:R0:W-:Y:S04]  /*de10*/  STL [R1+0x1920], R24 ;  /* 0x0019201801007387 */ /* 0x0001e80000100800 */
[----:B0-----:R-:W2:Y:S01]  /*de20*/  LDL.LU R24, [R1+0xc] ;  /* 0x00000c0001187983 */ /* 0x001ea20000300800 */
[-C--:B------:R-:W-:Y:S02]  /*de30*/  LEA.HI.X.SX32 R9, R9, R4.reuse, 0x1, P4 ;  /* 0x0000000409097211 */ /* 0x080fe400020f0eff */
[----:B------:R-:W-:-:S03]  /*de40*/  LEA.HI.X.SX32 R5, R5, R4, 0x1, P5 ;  /* 0x0000000405057211 */ /* 0x000fc600028f0eff */
[----:B------:R3:W-:Y:S01]  /*de50*/  STL [R1+0x18ec], R9 ;  /* 0x0018ec0901007387 */ /* 0x0007e20000100800 */
[-C--:B------:R-:W-:Y:S02]  /*de60*/  LEA.HI.X.SX32 R2, R2, R4.reuse, 0x1, P6 ;  /* 0x0000000402027211 */ /* 0x080fe400030f0eff */
[----:B------:R-:W-:Y:S02]  /*de70*/  LEA.HI.X.SX32 R0, R0, R4, 0x1, P0 ;  /* 0x0000000400007211 */ /* 0x000fe400000f0eff */
[----:B---3--:R-:W-:-:S05]  /*de80*/  LEA R9, P4, R18, R7, 0x1 ;  /* 0x0000000712097211 */ /* 0x008fca00078808ff */
[----:B------:R0:W-:Y:S04]  /*de90*/  STL [R1+0x1928], R9 ;  /* 0x0019280901007387 */ /* 0x0001e80000100800 */
[----:B0-----:R-:W3:Y:S04]  /*dea0*/  LDL.LU R9, [R1+0x1aec] ;  /* 0x001aec0001097983 */ /* 0x001ee80000300800 */
[----:B------:R4:W-:Y:S02]  /*deb0*/  STL [R1+0x18f4], R5 ;  /* 0x0018f40501007387 */ /* 0x0009e40000100800 */
[----:B----4-:R-:W-:-:S05]  /*dec0*/  LEA R5, P5, R17, R7, 0x1 ;  /* 0x0000000711057211 */ /* 0x010fca00078a08ff */
[----:B------:R0:W-:Y:S04]  /*ded0*/  STL [R1+0x1930], R5 ;  /* 0x0019300501007387 */ /* 0x0001e80000100800 */
[----:B0-----:R-:W4:Y:S04]  /*dee0*/  LDL.LU R5, [R1+0x1ae8] ;  /* 0x001ae80001057983 */ /* 0x001f280000300800 */
[----:B------:R0:W-:Y:S02]  /*def0*/  STL [R1+0x18fc], R2 ;  /* 0x0018fc0201007387 */ /* 0x0001e40000100800 */
[----:B0-----:R-:W-:-:S05]  /*df00*/  LEA R2, P6, R16, R7, 0x1 ;  /* 0x0000000710027211 */ /* 0x001fca00078c08ff */
[----:B------:R0:W-:Y:S01]  /*df10*/  STL [R1+0x1938], R2 ;  /* 0x0019380201007387 */ /* 0x0001e20000100800 */
[----:B------:R-:W-:-:S03]  /*df20*/  LEA.HI.X.SX32 R21, R21, R4, 0x1, P1 ;  /* 0x0000000415157211 */ /* 0x000fc600008f0eff */
[----:B0-----:R-:W2:Y:S04]  /*df30*/  LDL.LU R2, [R1+0x1ae4] ;  /* 0x001ae40001027983 */ /* 0x001ea80000300800 */
        /* <DEDUP_REMOVED lines=14> */
[----:B0-----:R-:W3:Y:S04]  /*e020*/  LDL.LU R20, [R1+0x1ad8] ;  /* 0x001ad80001147983 */ /* 0x001ee80000300800 */
        /* <DEDUP_REMOVED lines=42> */
[----:B------:R0:W-:Y:S04]  /*e2d0*/  STL [R1+0x1998], R10 ;  /* 0x0019980a01007387 */ /* 0x0001e80000100800 */
[----:B0-----:R-:W3:Y:S04]  /*e2e0*/  LDL.LU R10, [R1+0x1ab4] ;  /* 0x001ab400010a7983 */ /* 0x001ee80000300800 */
[----:B------:R2:W-:Y:S02]  /*e2f0*/  STL [R1+0x1964], R29 ;  /* 0x0019641d01007387 */ /* 0x0005e40000100800 */
[----:B--2---:R-:W-:-:S05]  /*e300*/  LEA R29, P5, R24, R7, 0x1 ;  /* 0x00000007181d7211 */ /* 0x004fca00078a08ff */
[----:B------:R0:W-:Y:S04]  /*e310*/  STL [R1+0x19a0], R29 ;  /* 0x0019a01d01007387 */ /* 0x0001e80000100800 */
[----:B0-----:R-:W2:Y:S01]  /*e320*/  LDL.LU R29, [R1+0x1ab0] ;  /* 0x001ab000011d7983 */ /* 0x001ea20000300800 */
[----:B------:R-:W-:-:S05]  /*e330*/  LEA.HI.X.SX32 R3, R3, R4, 0x1, P6 ;  /* 0x0000000403037211 */ /* 0x000fca00030f0eff */
        /* <DEDUP_REMOVED lines=30> */
[----:B------:R2:W-:Y:S01]  /*e520*/  STL [R1+0x199c], R24 ;  /* 0x00199c1801007387 */ /* 0x0005e20000100800 */
[-C--:B------:R-:W-:Y:S02]  /*e530*/  LEA.HI.X.SX32 R23, R23, R4.reuse, 0x1, P3 ;  /* 0x0000000417177211 */ /* 0x080fe400018f0eff */
[----:B------:R-:W-:Y:S02]  /*e540*/  LEA.HI.X.SX32 R6, R6, R4, 0x1, P4 ;  /* 0x0000000406067211 */ /* 0x000fe400020f0eff */
[----:B--2---:R-:W-:-:S05]  /*e550*/  LEA R24, P5, R8, R7, 0x1 ;  /* 0x0000000708187211 */ /* 0x004fca00078a08ff */
[----:B------:R0:W-:Y:S02]  /*e560*/  STL [R1+0x19d8], R24 ;  /* 0x0019d81801007387 */ /* 0x0001e40000100800 */
[----:B0-----:R-:W-:Y:S02]  /*e570*/  LEA.HI.X.SX32 R24, R29, R4, 0x1, P6 ;  /* 0x000000041d187211 */ /* 0x001fe400030f0eff */
[----:B------:R-:W2:Y:S04]  /*e580*/  LDL.LU R29, [R1+0x1a94] ;  /* 0x001a9400011d7983 */ /* 0x000ea80000300800 */
[----:B------:R3:W-:Y:S02]  /*e590*/  STL [R1+0x19a4], R24 ;  /* 0x0019a41801007387 */ /* 0x0007e40000100800 */
[----:B---3--:R-:W-:-:S05]  /*e5a0*/  LEA R24, P6, R10, R7, 0x1 ;  /* 0x000000070a187211 */ /* 0x008fca00078c08ff */
[----:B------:R0:W-:Y:S02]  /*e5b0*/  STL [R1+0x19e0], R24 ;  /* 0x0019e01801007387 */ /* 0x0001e40000100800 */
[----:B0-----:R-:W-:Y:S02]  /*e5c0*/  LEA.HI.X.SX32 R24, R3, R4, 0x1, P0 ;  /* 0x0000000403187211 */ /* 0x001fe400000f0eff */
[----:B------:R-:W3:Y:S04]  /*e5d0*/  LDL.LU R3, [R1+0x1a90] ;  /* 0x001a900001037983 */ /* 0x000ee80000300800 */
[----:B------:R0:W-:Y:S02]  /*e5e0*/  STL [R1+0x19ac], R24 ;  /* 0x0019ac1801007387 */ /* 0x0001e40000100800 */
[----:B0-----:R-:W-:-:S05]  /*e5f0*/  LEA R24, P0, R11, R7, 0x1 ;  /* 0x000000070b187211 */ /* 0x001fca00078008ff */
[----:B------:R0:W-:Y:S02]  /*e600*/  STL [R1+0x19e8], R24 ;  /* 0x0019e81801007387 */ /* 0x0001e40000100800 */
[----:B0-----:R-:W-:Y:S02]  /*e610*/  LEA.HI.X.SX32 R24, R28, R4, 0x1, P1 ;  /* 0x000000041c187211 */ /* 0x001fe400008f0eff */
[----:B------:R-:W3:Y:S04]  /*e620*/  LDL.LU R28, [R1+0x1a8c] ;  /* 0x001a8c00011c7983 */ /* 0x000ee80000300800 */
[----:B------:R0:W-:Y:S02]  /*e630*/  STL [R1+0x19b4], R24 ;  /* 0x0019b41801007387 */ /* 0x0001e40000100800 */
[----:B0-----:R-:W-:-:S05]  /*e640*/  LEA R24, P1, R13, R7, 0x1 ;  /* 0x000000070d187211 */ /* 0x001fca00078208ff */
[----:B------:R0:W-:Y:S02]  /*e650*/  STL [R1+0x19f0], R24 ;  /* 0x0019f01801007387 */ /* 0x0001e40000100800 */
[----:B0-----:R-:W-:Y:S02]  /*e660*/  LEA.HI.X.SX32 R24, R27, R4, 0x1, P2 ;  /* 0x000000041b187211 */ /* 0x001fe400010f0eff */
[----:B------:R-:W-:-:S03]  /*e670*/  LEA R27, P2, R14, R7, 0x1 ;  /* 0x000000070e1b7211 */ /* 0x000fc600078408ff */
[----:B------:R0:W-:Y:S01]  /*e680*/  STL [R1+0x19bc], R24 ;  /* 0x0019bc1801007387 */ /* 0x0001e20000100800 */
[----:B------:R-:W-:-:S03]  /*e690*/  LEA.HI.X.SX32 R8, R8, R4, 0x1, P5 ;  /* 0x0000000408087211 */ /* 0x000fc600028f0eff */
[----:B------:R-:W-:Y:S01]  /*e6a0*/  STL [R1+0x19f8], R27 ;  /* 0x0019f81b01007387 */ /* 0x000fe20000100800 */
[----:B0-----:R-:W-:-:S03]  /*e6b0*/  LEA R24, P3, R15, R7, 0x1 ;  /* 0x000000070f187211 */ /* 0x001fc600078608ff */
[----:B------:R0:W-:Y:S01]  /*e6c0*/  STL [R1+0x19c4], R23 ;  /* 0x0019c41701007387 */ /* 0x0001e20000100800 */
[----:B------:R-:W-:-:S03]  /*e6d0*/  LEA.HI.X.SX32 R10, R10, R4, 0x1, P6 ;  /* 0x000000040a0a7211 */ /* 0x000fc600030f0eff */
[----:B------:R-:W-:Y:S04]  /*e6e0*/  STL [R1+0x1a00], R24 ;  /* 0x001a001801007387 */ /* 0x000fe80000100800 */
[----:B------:R1:W-:Y:S01]  /*e6f0*/  STL [R1+0x19cc], R6 ;  /* 0x0019cc0601007387 */ /* 0x0003e20000100800 */
[----:B0-----:R-:W-:-:S05]  /*e700*/  LEA R23, P4, R16, R7, 0x1 ;  /* 0x0000000710177211 */ /* 0x001fca00078808ff */
[----:B------:R-:W-:Y:S01]  /*e710*/  STL [R1+0x1a08], R23 ;  /* 0x001a081701007387 */ /* 0x000fe20000100800 */
[----:B-1----:R-:W-:-:S03]  /*e720*/  LEA R6, P5, R17, R7, 0x1 ;  /* 0x0000000711067211 */ /* 0x002fc600078a08ff */
[----:B------:R0:W-:Y:S04]  /*e730*/  STL [R1+0x19d4], R8 ;  /* 0x0019d40801007387 */ /* 0x0001e80000100800 */
[----:B------:R1:W-:Y:S04]  /*e740*/  STL [R1+0x1a10], R6 ;  /* 0x001a100601007387 */ /* 0x0003e80000100800 */
[----:B------:R4:W-:Y:S04]  /*e750*/  STL [R1+0x19dc], R10 ;  /* 0x0019dc0a01007387 */ /* 0x0009e80000100800 */
[----:B------:R-:W3:Y:S01]  /*e760*/  LDL.LU R27, [R1+0x210] ;  /* 0x00021000011b7983 */ /* 0x000ee20000300800 */
[----:B0-----:R-:W-:-:S02]  /*e770*/  LEA R8, P6, R18, R7, 0x1 ;  /* 0x0000000712087211 */ /* 0x001fc400078c08ff */
[----:B-1----:R-:W-:-:S03]  /*e780*/  LEA.HI.X.SX32 R6, R11, R4, 0x1, P0 ;  /* 0x000000040b067211 */ /* 0x002fc600000f0eff */
[----:B------:R0:W-:Y:S01]  /*e790*/  STL [R1+0x1a18], R8 ;  /* 0x001a180801007387 */ /* 0x0001e20000100800 */
[----:B----4-:R-:W-:-:S03]  /*e7a0*/  LEA R10, P0, R19, R7, 0x1 ;  /* 0x00000007130a7211 */ /* 0x010fc600078008ff */
[----:B------:R1:W-:Y:S01]  /*e7b0*/  STL [R1+0x19e4], R6 ;  /* 0x0019e40601007387 */ /* 0x0003e20000100800 */
[----:B0-----:R-:W-:-:S03]  /*e7c0*/  LEA.HI.X.SX32 R8, R13, R4, 0x1, P1 ;  /* 0x000000040d087211 */ /* 0x001fc600008f0eff */
[----:B------:R0:W-:Y:S01]  /*e7d0*/  STL [R1+0x1a20], R10 ;  /* 0x001a200a01007387 */ /* 0x0001e20000100800 */
[----:B-1----:R-:W-:-:S03]  /*e7e0*/  LEA R6, P1, R20, R7, 0x1 ;  /* 0x0000000714067211 */ /* 0x002fc600078208ff */
[----:B------:R1:W-:Y:S04]  /*e7f0*/  STL [R1+0x19ec], R8 ;  /* 0x0019ec0801007387 */ /* 0x0003e80000100800 */
[----:B------:R4:W-:Y:S01]  /*e800*/  STL [R1+0x1a28], R6 ;  /* 0x001a280601007387 */ /* 0x0009e20000100800 */
[----:B0-----:R-:W-:Y:S02]  /*e810*/  LEA.HI.X.SX32 R10, R14, R4, 0x1, P2 ;  /* 0x000000040e0a7211 */ /* 0x001fe400010f0eff */
[----:B-1----:R-:W-:-:S03]  /*e820*/  LEA R8, P2, R21, R7, 0x1 ;  /* 0x0000000715087211 */ /* 0x002fc600078408ff */
[----:B------:R0:W-:Y:S01]  /*e830*/  STL [R1+0x19f4], R10 ;  /* 0x0019f40a01007387 */ /* 0x0001e20000100800 */
[----:B----4-:R-:W-:-:S03]  /*e840*/  LEA.HI.X.SX32 R6, R15, R4, 0x1, P3 ;  /* 0x000000040f067211 */ /* 0x010fc600018f0eff */
[----:B------:R1:W-:Y:S04]  /*e850*/  STL [R1+0x1a30], R8 ;  /* 0x001a300801007387 */ /* 0x0003e80000100800 */
[----:B------:R4:W-:Y:S01]  /*e860*/  STL [R1+0x19fc], R6 ;  /* 0x0019fc0601007387 */ /* 0x0009e20000100800 */
[----:B0-----:R-:W-:Y:S02]  /*e870*/  LEA R10, P3, R0, R7, 0x1 ;  /* 0x00000007000a7211 */ /* 0x001fe400078608ff */
[----:B-1----:R-:W-:-:S03]  /*e880*/  LEA.HI.X.SX32 R8, R16, R4, 0x1, P4 ;  /* 0x0000000410087211 */ /* 0x002fc600020f0eff */
[----:B------:R0:W-:Y:S01]  /*e890*/  STL [R1+0x1a38], R10 ;  /* 0x001a380a01007387 */ /* 0x0001e20000100800 */
[----:B----4-:R-:W-:-:S03]  /*e8a0*/  LEA R6, P4, R2, R7, 0x1 ;  /* 0x0000000702067211 */ /* 0x010fc600078808ff */
[----:B------:R1:W-:Y:S01]  /*e8b0*/  STL [R1+0x1a04], R8 ;  /* 0x001a040801007387 */ /* 0x0003e20000100800 */
[----:B------:R-:W-:-:S03]  /*e8c0*/  IMAD R12, R12, c[0x0][0x190], RZ ;  /* 0x000064000c0c7a24 */ /* 0x000fc600078e02ff */
[----:B------:R4:W-:Y:S01]  /*e8d0*/  STL [R1+0x1a3c], R6 ;  /* 0x001a3c0601007387 */ /* 0x0009e20000100800 */
[----:B0-----:R-:W-:Y:S02]  /*e8e0*/  LEA.HI.X.SX32 R10, R17, R4, 0x1, P5 ;  /* 0x00000004110a7211 */ /* 0x001fe400028f0eff */
[----:B-1----:R-:W-:-:S03]  /*e8f0*/  LEA R8, P5, R5, R7, 0x1 ;  /* 0x0000000705087211 */ /* 0x002fc600078a08ff */
[----:B------:R0:W-:Y:S01]  /*e900*/  STL [R1+0x1a0c], R10 ;  /* 0x001a0c0a01007387 */ /* 0x0001e20000100800 */
[----:B----4-:R-:W-:-:S03]  /*e910*/  LEA.HI.X.SX32 R6, R18, R4, 0x1, P6 ;  /* 0x0000000412067211 */ /* 0x010fc600030f0eff */
[----:B------:R1:W-:Y:S01]  /*e920*/  STL [R1+0x1a40], R8 ;  /* 0x001a400801007387 */ /* 0x0003e20000100800 */
[----:B------:R-:W-:-:S03]  /*e930*/  IMAD R26, R26, c[0x0][0x190], RZ ;  /* 0x000064001a1a7a24 */ /* 0x000fc600078e02ff */
        /* <DEDUP_REMOVED lines=8> */
[----:B0-----:R-:W-:Y:S01]  /*e9c0*/  LEA.HI.X.SX32 R10, R20, R4, 0x1, P1 ;  /* 0x00000004140a7211 */ /* 0x001fe200008f0eff */
[----:B------:R-:W-:Y:S01]  /*e9d0*/  IMAD R22, R22, c[0x0][0x190], RZ ;  /* 0x0000640016167a24 */ /* 0x000fe200078e02ff */
[----:B-1----:R-:W-:-:S03]  /*e9e0*/  LEA R8, P1, R26, R7, 0x1 ;  /* 0x000000071a087211 */ /* 0x002fc600078208ff */
[----:B------:R0:W-:Y:S01]  /*e9f0*/  STL [R1+0x1a24], R10 ;  /* 0x001a240a01007387 */ /* 0x0001e20000100800 */
[----:B----4-:R-:W-:-:S03]  /*ea00*/  LEA.HI.X.SX32 R6, R21, R4, 0x1, P2 ;  /* 0x0000000415067211 */ /* 0x010fc600010f0eff */
[----:B------:R1:W-:Y:S04]  /*ea10*/  STL [R1+0x1a4c], R8 ;  /* 0x001a4c0801007387 */ /* 0x0003e80000100800 */
[----:B------:R4:W-:Y:S01]  /*ea20*/  STL [R1+0x1a2c], R6 ;  /* 0x001a2c0601007387 */ /* 0x0009e20000100800 */
[-C--:B0-----:R-:W-:Y:S02]  /*ea30*/  LEA R10, P2, R25, R7.reuse, 0x1 ;  /* 0x00000007190a7211 */ /* 0x081fe400078408ff */
[-C--:B-1----:R-:W-:Y:S02]  /*ea40*/  LEA.HI.X.SX32 R8, R0, R4.reuse, 0x1, P3 ;  /* 0x0000000400087211 */ /* 0x082fe400018f0eff */
[-C--:B------:R-:W-:Y:S02]  /*ea50*/  LEA.HI.X.SX32 R0, R2, R4.reuse, 0x1, P4 ;  /* 0x0000000402007211 */ /* 0x080fe400020f0eff */
[----:B----4-:R-:W-:Y:S01]  /*ea60*/  LEA R6, P3, R22, R7, 0x1 ;  /* 0x0000000716067211 */ /* 0x010fe200078608ff */
[----:B------:R-:W-:Y:S01]  /*ea70*/  STL [R1+0x1a50], R10 ;  /* 0x001a500a01007387 */ /* 0x000fe20000100800 */
[----:B------:R-:W-:-:S03]  /*ea80*/  LEA.HI.X.SX32 R2, R5, R4, 0x1, P5 ;  /* 0x0000000405027211 */ /* 0x000fc600028f0eff */
[----:B------:R-:W-:Y:S01]  /*ea90*/  STL [R1+0x1a34], R8 ;  /* 0x001a340801007387 */ /* 0x000fe20000100800 */
[----:B------:R-:W-:-:S03]  /*eaa0*/  LEA.HI.X.SX32 R5, R12, R4, 0x1, P0 ;  /* 0x000000040c057211 */ /* 0x000fc600000f0eff */
[----:B------:R-:W-:Y:S04]  /*eab0*/  STL [R1+0x1678], R6 ;  /* 0x0016780601007387 */ /* 0x000fe80000100800 */
[----:B------:R0:W-:Y:S04]  /*eac0*/  STL [R1+0x1660], R0 ;  /* 0x0016600001007387 */ /* 0x0001e80000100800 */
[----:B------:R1:W-:Y:S01]  /*ead0*/  STL [R1+0x1664], R2 ;  /* 0x0016640201007387 */ /* 0x0003e20000100800 */
[-C--:B0-----:R-:W-:Y:S02]  /*eae0*/  LEA.HI.X.SX32 R0, R9, R4.reuse, 0x1, P6 ;  /* 0x0000000409007211 */ /* 0x081fe400030f0eff */
[----:B-1----:R-:W-:-:S03]  /*eaf0*/  LEA.HI.X.SX32 R2, R26, R4, 0x1, P1 ;  /* 0x000000041a027211 */ /* 0x002fc600008f0eff */
[----:B------:R0:W-:Y:S04]  /*eb00*/  STL [R1+0x1668], R0 ;  /* 0x0016680001007387 */ /* 0x0001e80000100800 */
[----:B------:R-:W-:Y:S04]  /*eb10*/  STL [R1+0x166c], R5 ;  /* 0x00166c0501007387 */ /* 0x000fe80000100800 */
[----:B------:R1:W-:Y:S01]  /*eb20*/  STL [R1+0x1670], R2 ;  /* 0x0016700201007387 */ /* 0x0003e20000100800 */
[-C--:B0-----:R-:W-:Y:S01]  /*eb30*/  LEA.HI.X.SX32 R0, R25, R4.reuse, 0x1, P2 ;  /* 0x0000000419007211 */ /* 0x081fe200010f0eff */
[----:B------:R-:W-:Y:S01]  /*eb40*/  IMAD.MOV.U32 R24, RZ, RZ, 0x1f ;  /* 0x0000001fff187424 */ /* 0x000fe200078e00ff */
[----:B-1----:R-:W-:-:S03]  /*eb50*/  LEA.HI.X.SX32 R2, R22, R4, 0x1, P3 ;  /* 0x0000000416027211 */ /* 0x002fc600018f0eff */
[----:B------:R-:W-:Y:S04]  /*eb60*/  STL [R1+0x1674], R0 ;  /* 0x0016740001007387 */ /* 0x000fe80000100800 */
[----:B------:R3:W-:Y:S01]  /*eb70*/  STL [R1+0x127c], R2 ;  /* 0x00127c0201007387 */ /* 0x0007e20000100800 */
[----:B--2---:R-:W-:Y:S01]  /*eb80*/  LEA R20, P4, R29, c[0x0][0x160], 0x1 ;  /* 0x000058001d147a11 */ /* 0x004fe200078808ff */
[----:B------:R-:W-:-:S03]  /*eb90*/  IMAD R10, R24, c[0x0][0x188], RZ ;  /* 0x00006200180a7a24 */ /* 0x000fc600078e02ff */
[----:B------:R-:W-:Y:S02]  /*eba0*/  LEA.HI.X.SX32 R21, R29, c[0x0][0x164], 0x1, P4 ;  /* 0x000059001d157a11 */ /* 0x000fe400020f0eff */
[----:B------:R0:W5:Y:S03]  /*ebb0*/  LDL.LU R29, [R1+0x1a88] ;  /* 0x001a8800011d7983 */ /* 0x0001660000300800 */
[----:B------:R-:W-:-:S04]  /*ebc0*/  IMAD.WIDE R4, R10, 0x2, R20 ;  /* 0x000000020a047825 */ /* 0x000fc800078e0214 */
[----:B------:R-:W-:Y:S02]  /*ebd0*/  IMAD.MOV.U32 R14, RZ, RZ, c[0x0][0x188] ;  /* 0x00006200ff0e7624 */ /* 0x000fe400078e00ff */
[----:B---3--:R-:W-:-:S05]  /*ebe0*/  IMAD R2, R3, c[0x0][0x184], RZ ;  /* 0x0000610003027a24 */ /* 0x008fca00078e02ff */
[----:B------:R-:W-:-:S04]  /*ebf0*/  LEA R8, P2, R2, c[0x0][0x160], 0x1 ;  /* 0x0000580002087a11 */ /* 0x000fc800078408ff */
[----:B------:R-:W-:Y:S01]  /*ec00*/  LEA.HI.X.SX32 R2, R2, c[0x0][0x164], 0x1, P2 ;  /* 0x0000590002027a11 */ /* 0x000fe200010f0eff */
[----:B------:R-:W-:Y:S02]  /*ec10*/  IMAD R6, R28, c[0x0][0x184], RZ ;  /* 0x000061001c067a24 */ /* 0x000fe400078e02ff */
[----:B------:R0:W5:Y:S03]  /*ec20*/  LDL.LU R28, [R1+0x1a84] ;  /* 0x001a8400011c7983 */ /* 0x0001660000300800 */
[C---:B------:R-:W-:Y:S01]  /*ec30*/  LEA R16, P1, R6.reuse, c[0x0][0x160], 0x1 ;  /* 0x0000580006107a11 */ /* 0x040fe200078208ff */
[----:B------:R0:W5:Y:S03]  /*ec40*/  LDL.LU R3, [R1+0x1a80] ;  /* 0x001a800001037983 */ /* 0x0001660000300800 */
[----:B------:R-:W-:Y:S01]  /*ec50*/  LEA.HI.X.SX32 R17, R6, c[0x0][0x164], 0x1, P1 ;  /* 0x0000590006117a11 */ /* 0x000fe200008f0eff */
[----:B------:R-:W-:Y:S04]  /*ec60*/  STL.64 [R1+0x10d0], R20 ;  /* 0x0010d01401007387 */ /* 0x000fe80000100a00 */
[----:B------:R1:W-:Y:S04]  /*ec70*/  STL [R1+0x129c], R4 ;  /* 0x00129c0401007387 */ /* 0x0003e80000100800 */
[----:B------:R2:W-:Y:S04]  /*ec80*/  STL [R1+0x1280], R5 ;  /* 0x0012800501007387 */ /* 0x0005e80000100800 */
[----:B------:R3:W-:Y:S01]  /*ec90*/  STL [R1+0x1278], R8 ;  /* 0x0012780801007387 */ /* 0x0007e20000100800 */
[----:B-1----:R-:W-:-:S02]  /*eca0*/  IMAD.MOV.U32 R4, RZ, RZ, R8 ;  /* 0x000000ffff047224 */ /* 0x002fc400078e0008 */
[----:B--2---:R-:W-:Y:S02]  /*ecb0*/  IMAD.MOV.U32 R5, RZ, RZ, R2 ;  /* 0x000000ffff057224 */ /* 0x004fe400078e0002 */
[----:B---3--:R-:W-:-:S04]  /*ecc0*/  IMAD.WIDE R8, R10, 0x2, R16 ;  /* 0x000000020a087825 */ /* 0x008fc800078e0210 */
[----:B------:R-:W-:-:S05]  /*ecd0*/  IMAD R0, R27, c[0x0][0x184], RZ ;  /* 0x000061001b007a24 */ /* 0x000fca00078e02ff */
[----:B------:R-:W-:-:S04]  /*ece0*/  LEA R18, P0, R0, c[0x0][0x160], 0x1 ;  /* 0x0000580000127a11 */ /* 0x000fc800078008ff */
[----:B------:R-:W-:Y:S01]  /*ecf0*/  LEA.HI.X.SX32 R19, R0, c[0x0][0x164], 0x1, P0 ;  /* 0x0000590000137a11 */ /* 0x000fe200000f0eff */
[----:B------:R-:W-:-:S04]  /*ed00*/  IMAD R0, R14, 0x1e, RZ ;  /* 0x0000001e0e007824 */ /* 0x000fc800078e02ff */
[C---:B------:R-:W-:Y:S01]  /*ed10*/  IMAD.WIDE R6, R10.reuse, 0x2, R18 ;  /* 0x000000020a067825 */ /* 0x040fe200078e0212 */
[----:B------:R-:W-:Y:S04]  /*ed20*/  STL.64 [R1+0x10e0], R18 ;  /* 0x0010e01201007387 */ /* 0x000fe80000100a00 */
[----:B------:R-:W-:Y:S01]  /*ed30*/  STL.64 [R1+0x10d8], R16 ;  /* 0x0010d81001007387 */ /* 0x000fe20000100a00 */
[----:B------:R-:W-:-:S03]  /*ed40*/  IMAD.WIDE R10, R10, 0x2, R4 ;  /* 0x000000020a0a7825 */ /* 0x000fc600078e0204 */
[----:B------:R-:W-:Y:S04]  /*ed50*/  STL [R1+0x1274], R2 ;  /* 0x0012740201007387 */ /* 0x000fe80000100800 */
[----:B------:R-:W-:Y:S04]  /*ed60*/  STL [R1+0x12a4], R6 ;  /* 0x0012a40601007387 */ /* 0x000fe80000100800 */
[----:B------:R1:W-:Y:S04]  /*ed70*/  STL [R1+0x12a0], R7 ;  /* 0x0012a00701007387 */ /* 0x0003e80000100800 */
[----:B------:R-:W-:Y:S04]  /*ed80*/  STL [R1+0x12ac], R8 ;  /* 0x0012ac0801007387 */ /* 0x000fe80000100800 */
[----:B------:R2:W-:Y:S01]  /*ed90*/  STL [R1+0x12a8], R9 ;  /* 0x0012a80901007387 */ /* 0x0005e20000100800 */
[----:B-1----:R-:W-:-:S03]  /*eda0*/  IMAD.WIDE R6, R0, 0x2, R20 ;  /* 0x0000000200067825 */ /* 0x002fc600078e0214 */
[----:B------:R-:W-:Y:S04]  /*edb0*/  STL [R1+0x12b4], R10 ;  /* 0x0012b40a01007387 */ /* 0x000fe80000100800 */
[----:B------:R1:W-:Y:S01]  /*edc0*/  STL [R1+0x12b0], R11 ;  /* 0x0012b00b01007387 */ /* 0x0003e20000100800 */
[----:B--2---:R-:W-:-:S03]  /*edd0*/  IMAD.WIDE R8, R0, 0x2, R18 ;  /* 0x0000000200087825 */ /* 0x004fc600078e0212 */
[----:B------:R-:W-:Y:S01]  /*ede0*/  STL [R1+0x12bc], R6 ;  /* 0x0012bc0601007387 */ /* 0x000fe20000100800 */
[----:B------:R-:W-:-:S03]  /*edf0*/  IMAD R2, R14, 0x1d, RZ ;  /* 0x0000001d0e027824 */ /* 0x000fc600078e02ff */
[----:B------:R2:W-:Y:S01]  /*ee00*/  STL [R1+0x12b8], R7 ;  /* 0x0012b80701007387 */ /* 0x0005e20000100800 */
[----:B-1----:R-:W-:-:S03]  /*ee10*/  IMAD.WIDE R10, R0, 0x2, R4 ;  /* 0x00000002000a7825 */ /* 0x002fc600078e0204 */
[----:B------:R-:W-:Y:S01]  /*ee20*/  STL [R1+0x12c4], R8 ;  /* 0x0012c40801007387 */ /* 0x000fe20000100800 */
[----:B--2---:R-:W-:-:S03]  /*ee30*/  IMAD.WIDE R6, R0, 0x2, R16 ;  /* 0x0000000200067825 */ /* 0x004fc600078e0210 */
        /* <DEDUP_REMOVED lines=164> */
[----:B------:R-:W-:-:S03]  /*f880*/  IMAD.SHL.U32 R0, R14, 0x10, RZ ;  /* 0x000000100e007824 */ /* 0x000fc600078e00ff */
        /* <DEDUP_REMOVED lines=182> */
[----:B------:R2:W-:Y:S04]  /*103f0*/  STL [R1+0x1618], R9 ;  /* 0x0016180901007387 */ /* 0x0005e80000100800 */
[----:B------:R-:W3:Y:S01]  /*10400*/  S2R R27, SR_TID.X ;  /* 0x00000000001b7919 */ /* 0x000ee20000002100 */
[----:B-1----:R-:W-:-:S04]  /*10410*/  IMAD.WIDE R10, R2, 0x2, R4 ;  /* 0x00000002020a7825 */ /* 0x002fc800078e0204 */
[----:B--2---:R-:W-:Y:S01]  /*10420*/  IMAD.WIDE R8, R2, 0x2, R16 ;  /* 0x0000000202087825 */ /* 0x004fe200078e0210 */
        /* <DEDUP_REMOVED lines=8> */
[----:B------:R-:W-:Y:S04]  /*104b0*/  STL [R1+0x163c], R6 ;  /* 0x00163c0601007387 */ /* 0x000fe80000100800 */
[----:B------:R2:W-:Y:S01]  /*104c0*/  STL [R1+0x1638], R7 ;  /* 0x0016380701007387 */ /* 0x0005e20000100800 */
[----:B-1----:R-:W-:-:S03]  /*104d0*/  IMAD.WIDE R10, R12, 0x2, R16 ;  /* 0x000000020c0a7825 */ /* 0x002fc600078e0210 */
[----:B------:R-:W-:Y:S01]  /*104e0*/  STL [R1+0x1644], R8 ;  /* 0x0016440801007387 */ /* 0x000fe20000100800 */
[----:B------:R-:W-:-:S03]  /*104f0*/  IMAD.WIDE R12, R12, 0x2, R4 ;  /* 0x000000020c0c7825 */ /* 0x000fc600078e0204 */
[----:B------:R1:W-:Y:S01]  /*10500*/  STL [R1+0x1640], R9 ;  /* 0x0016400901007387 */ /* 0x0003e20000100800 */
[----:B--2---:R-:W-:-:S03]  /*10510*/  IMAD.WIDE R6, R14, 0x2, R20 ;  /* 0x000000020e067825 */ /* 0x004fc600078e0214 */
[----:B------:R-:W-:Y:S04]  /*10520*/  STL [R1+0x164c], R10 ;  /* 0x00164c0a01007387 */ /* 0x000fe80000100800 */
[----:B------:R2:W-:Y:S01]  /*10530*/  STL [R1+0x1648], R11 ;  /* 0x0016480b01007387 */ /* 0x0005e20000100800 */
[----:B-1----:R-:W-:-:S03]  /*10540*/  IMAD.WIDE R8, R14, 0x2, R18 ;  /* 0x000000020e087825 */ /* 0x002fc600078e0212 */
[----:B------:R-:W-:Y:S01]  /*10550*/  STL [R1+0x1654], R12 ;  /* 0x0016540c01007387 */ /* 0x000fe20000100800 */
[----:B------:R-:W-:-:S03]  /*10560*/  IMAD.WIDE R4, R14, 0x2, R4 ;  /* 0x000000020e047825 */ /* 0x000fc600078e0204 */
[----:B------:R-:W-:Y:S01]  /*10570*/  STL [R1+0x1650], R13 ;  /* 0x0016500d01007387 */ /* 0x000fe20000100800 */
[----:B--2---:R-:W-:-:S03]  /*10580*/  IMAD.WIDE R10, R14, 0x2, R16 ;  /* 0x000000020e0a7825 */ /* 0x004fc600078e0210 */
[----:B------:R3:W-:Y:S04]  /*10590*/  STL [R1+0x165c], R6 ;  /* 0x00165c0601007387 */ /* 0x0007e80000100800 */
[----:B------:R-:W-:Y:S04]  /*105a0*/  STL [R1+0x1658], R7 ;  /* 0x0016580701007387 */ /* 0x000fe80000100800 */
[----:B------:R-:W-:Y:S04]  /*105b0*/  STL [R1+0x1288], R8 ;  /* 0x0012880801007387 */ /* 0x000fe80000100800 */
[----:B------:R-:W-:Y:S01]  /*105c0*/  STL [R1+0x1284], R9 ;  /* 0x0012840901007387 */ /* 0x000fe20000100800 */
[----:B---3--:R-:W-:-:S03]  /*105d0*/  IMAD.SHL.U32 R6, R27, 0x100, RZ ;  /* 0x000001001b067824 */ /* 0x008fc600078e00ff */
[----:B------:R-:W-:Y:S04]  /*105e0*/  STL [R1+0x1290], R10 ;  /* 0x0012900a01007387 */ /* 0x000fe80000100800 */
[----:B------:R-:W-:Y:S04]  /*105f0*/  STL [R1+0x128c], R11 ;  /* 0x00128c0b01007387 */ /* 0x000fe80000100800 */
[----:B------:R-:W-:Y:S04]  /*10600*/  STL [R1+0x1298], R4 ;  /* 0x0012980401007387 */ /* 0x000fe80000100800 */
[----:B------:R1:W-:Y:S04]  /*10610*/  STL [R1+0x1294], R5 ;  /* 0x0012940501007387 */ /* 0x0003e80000100800 */
[----:B------:R-:W-:Y:S04]  /*10620*/  STL [R1+0x1270], RZ ;  /* 0x001270ff01007387 */ /* 0x000fe80000100800 */
[----:B------:R-:W-:Y:S04]  /*10630*/  STL [R1+0x10b0], RZ ;  /* 0x0010b0ff01007387 */ /* 0x000fe80000100800 */
[----:B------:R2:W-:Y:S04]  /*10640*/  STL [R1+0x1a7c], R6 ;  /* 0x001a7c0601007387 */ /* 0x0005e80000100800 */
[----:B------:R-:W-:Y:S04]  /*10650*/  STL [R1+0x10b4], RZ ;  /* 0x0010b4ff01007387 */ /* 0x000fe80000100800 */
        /* <DEDUP_REMOVED lines=909> */
[----:B------:R-:W-:Y:S01]  /*13f30*/  STL [R1+0x2ec], RZ ;  /* 0x0002ecff01007387 */ /* 0x000fe20000100800 */
[----:B------:R-:W-:-:S03]  /*13f40*/  LOP3.LUT R24, R27, 0x3f, RZ, 0xc0, !PT ;  /* 0x0000003f1b187812 */ /* 0x000fc600078ec0ff */
[----:B------:R-:W-:Y:S04]  /*13f50*/  STL [R1+0x2d0], RZ ;  /* 0x0002d0ff01007387 */ /* 0x000fe80000100800 */
[----:B------:R-:W-:Y:S04]  /*13f60*/  STL [R1+0x2d4], RZ ;  /* 0x0002d4ff01007387 */ /* 0x000fe80000100800 */
[----:B------:R-:W-:Y:S04]  /*13f70*/  STL [R1+0x2d8], RZ ;  /* 0x0002d8ff01007387 */ /* 0x000fe80000100800 */
[----:B------:R-:W-:Y:S04]  /*13f80*/  STL [R1+0x2dc], RZ ;  /* 0x0002dcff01007387 */ /* 0x000fe80000100800 */
[----:B------:R-:W3:Y:S01]  /*13f90*/  LDL.LU R27, [R1+0x220] ;  /* 0x00022000011b7983 */ /* 0x000ee20000300800 */
[----:B------:R-:W-:-:S03]  /*13fa0*/  IMAD.SHL.U32 R2, R24, 0x2, RZ ;  /* 0x0000000218027824 */ /* 0x000fc600078e00ff */
[----:B------:R-:W-:Y:S04]  /*13fb0*/  STL [R1+0x2c0], RZ ;  /* 0x0002c0ff01007387 */ /* 0x000fe80000100800 */
[----:B------:R-:W-:Y:S04]  /*13fc0*/  STL [R1+0x2c4], RZ ;  /* 0x0002c4ff01007387 */ /* 0x000fe80000100800 */
[----:B------:R-:W-:Y:S04]  /*13fd0*/  STL [R1+0x2c8], RZ ;  /* 0x0002c8ff01007387 */ /* 0x000fe80000100800 */
[----:B------:R-:W-:Y:S04]  /*13fe0*/  STL [R1+0x2cc], RZ ;  /* 0x0002ccff01007387 */ /* 0x000fe80000100800 */
[----:B------:R-:W4:Y:S04]  /*13ff0*/  LDL.LU R24, [R1+0x224] ;  /* 0x0002240001187983 */ /* 0x000f280000300800 */
        /* <DEDUP_REMOVED lines=25> */
[----:B-1----:R-:W-:-:S02]  /*14190*/  LOP3.LUT R5, R2, 0x30, RZ, 0x3c, !PT ;  /* 0x0000003002057812 */ /* 0x002fc400078e3cff */
[----:B------:R-:W-:Y:S01]  /*141a0*/  LOP3.LUT R5, R2, 0x60, RZ, 0x3c, !PT ;  /* 0x0000006002057812 */ /* 0x000fe200078e3cff */
[----:B------:R-:W-:Y:S01]  /*141b0*/  IMAD.SHL.U32 R14, R14, 0x20, RZ ;  /* 0x000000200e0e7824 */ /* 0x000fe200078e00ff */
[----:B------:R-:W-:Y:S02]  /*141c0*/  ULDC UR4, c[0x0][0x18c] ;  /* 0x0000630000047ab9 */ /* 0x000fe40000000800 */
[----:B------:R-:W-:Y:S02]  /*141d0*/  USHF.L.U32 UR4, UR4, 0x5, URZ ;  /* 0x0000000504047899 */ /* 0x000fe4000800063f */
[----:B------:R-:W-:Y:S02]  /*141e0*/  SHF.R.S32.HI R0, RZ, 0x1f, R14 ;  /* 0x0000001fff007819 */ /* 0x000fe4000001140e */
[C---:B------:R-:W-:Y:S01]  /*141f0*/  LOP3.LUT R7, R2.reuse, 0x10, RZ, 0x3c, !PT ;  /* 0x0000001002077812 */ /* 0x040fe200078e3cff */
[----:B------:R-:W-:Y:S01]  /*14200*/  USHF.R.S32.HI UR5, URZ, 0x1f, UR4 ;  /* 0x0000001f3f057899 */ /* 0x000fe20008011404 */
[----:B------:R-:W-:-:S02]  /*14210*/  LOP3.LUT R7, R2, 0x40, RZ, 0x3c, !PT ;  /* 0x0000004002077812 */ /* 0x000fc400078e3cff */
[----:B------:R-:W-:Y:S02]  /*14220*/  SHF.L.U64.HI R0, R14, 0x1, R0 ;  /* 0x000000010e007819 */ /* 0x000fe40000010200 */
[----:B------:R-:W-:Y:S01]  /*14230*/  LOP3.LUT R7, R2, 0x70, RZ, 0x3c, !PT ;  /* 0x0000007002077812 */ /* 0x000fe200078e3cff */
[----:B------:R-:W-:Y:S02]  /*14240*/  USHF.L.U32 UR8, UR4, 0x1, URZ ;  /* 0x0000000104087899 */ /* 0x000fe4000800063f */
[----:B------:R-:W-:Y:S01]  /*14250*/  USHF.L.U64.HI UR5, UR4, 0x1, UR5 ;  /* 0x0000000104057899 */ /* 0x000fe20008010205 */
[----:B---3--:R-:W-:Y:S02]  /*14260*/  SHF.R.S32.HI R4, RZ, 0x5, R27 ;  /* 0x00000005ff047819 */ /* 0x008fe4000001141b */
[----:B----4-:R-:W-:-:S05]  /*14270*/  LOP3.LUT R4, R24, 0x1000, R6, 0xf8, !PT ;  /* 0x0000100018047812 */ /* 0x010fca00078ef806 */
[----:B------:R1:W-:Y:S04]  /*14280*/  STL [R1+0x10e8], R4 ;  /* 0x0010e80401007387 */ /* 0x0003e80000100800 */
        /* <DEDUP_REMOVED lines=69> */
[----:B--2---:R-:W-:-:S03]  /*146e0*/  LOP3.LUT R6, R2, 0x20, RZ, 0x3c, !PT ;  /* 0x0000002002067812 */ /* 0x004fc600078e3cff */
[----:B------:R0:W-:Y:S01]  /*146f0*/  STL [R1+0x158], RZ ;  /* 0x000158ff01007387 */ /* 0x0001e20000100800 */
[----:B------:R-:W-:-:S03]  /*14700*/  LOP3.LUT R6, R2, 0x50, RZ, 0x3c, !PT ;  /* 0x0000005002067812 */ /* 0x000fc600078e3cff */
[----:B------:R0:W-:Y:S01]  /*14710*/  STL [R1+0x15c], RZ ;  /* 0x00015cff01007387 */ /* 0x0001e20000100800 */
[----:B------:R-:W-:-:S03]  /*14720*/  LOP3.LUT R6, R4, 0x20, RZ, 0x3c, !PT ;  /* 0x0000002004067812 */ /* 0x000fc600078e3cff */
[----:B------:R0:W-:Y:S01]  /*14730*/  STL [R1+0x140], RZ ;  /* 0x000140ff01007387 */ /* 0x0001e20000100800 */
[----:B------:R-:W-:-:S03]  /*14740*/  LOP3.LUT R5, R4, 0x40, RZ, 0x3c, !PT ;  /* 0x0000004004057812 */ /* 0x000fc600078e3cff */
[----:B------:R0:W-:Y:S01]  /*14750*/  STL [R1+0x144], RZ ;  /* 0x000144ff01007387 */ /* 0x0001e20000100800 */
[----:B-1----:R-:W-:-:S03]  /*14760*/  LOP3.LUT R4, R4, 0x60, RZ, 0x3c, !PT ;  /* 0x0000006004047812 */ /* 0x002fc600078e3cff */
[----:B------:R0:W-:Y:S04]  /*14770*/  STL [R1+0x148], RZ ;  /* 0x000148ff01007387 */ /* 0x0001e80000100800 */
[----:B------:R0:W-:Y:S04]  /*14780*/  STL [R1+0x14c], RZ ;  /* 0x00014cff01007387 */ /* 0x0001e80000100800 */
[----:B------:R0:W-:Y:S04]  /*14790*/  STL [R1+0xc0], RZ ;  /* 0x0000c0ff01007387 */ /* 0x0001e80000100800 */
[----:B------:R0:W-:Y:S04]  /*147a0*/  STL [R1+0xc4], RZ ;  /* 0x0000c4ff01007387 */ /* 0x0001e80000100800 */
[----:B------:R0:W-:Y:S04]  /*147b0*/  STL [R1+0xc8], RZ ;  /* 0x0000c8ff01007387 */ /* 0x0001e80000100800 */
[----:B------:R0:W-:Y:S04]  /*147c0*/  STL [R1+0xcc], RZ ;  /* 0x0000ccff01007387 */ /* 0x0001e80000100800 */
[----:B------:R0:W-:Y:S04]  /*147d0*/  STL [R1+0x10f4], R6 ;  /* 0x0010f40601007387 */ /* 0x0001e80000100800 */
[----:B------:R0:W-:Y:S04]  /*147e0*/  STL [R1+0x10ec], R4 ;  /* 0x0010ec0401007387 */ /* 0x0001e80000100800 */
[----:B------:R0:W-:Y:S02]  /*147f0*/  STL [R1+0x10f0], R5 ;  /* 0x0010f00501007387 */ /* 0x0001e40000100800 */
.L_x_3:
[----:B-----5:R-:W2:Y:S01]  /*14800*/  LDL R7, [R1+0x1274] ;  /* 0x0012740001077983 */ /* 0x020ea20000100800 */
[----:B0-----:R-:W-:-:S03]  /*14810*/  IMAD.MOV.U32 R4, RZ, RZ, -0x20 ;  /* 0xffffffe0ff047424 */ /* 0x001fc600078e00ff */
[----:B--2---:R0:W-:Y:S04]  /*14820*/  STL [R1+0x3f88], R7 ;  /* 0x003f880701007387 */ /* 0x0041e80000100800 */
[----:B------:R-:W2:Y:S04]  /*14830*/  LDL R6, [R1+0x1278] ;  /* 0x0012780001067983 */ /* 0x000ea80000100800 */
[----:B0-----:R-:W3:Y:S04]  /*14840*/  LDL R7, [R1+0x1270] ;  /* 0x0012700001077983 */ /* 0x001ee80000100800 */
[----:B------:R-:W-:Y:S04]  /*14850*/  STL [R1+0x3f10], R27 ;  /* 0x003f101b01007387 */ /* 0x000fe80000100800 */
        /* <DEDUP_REMOVED lines=50> */
[----:B------:R0:W-:Y:S04]  /*14b80*/  STL [R1+0x3f84], R17 ;  /* 0x003f841101007387 */ /* 0x0001e80000100800 */
        /* <DEDUP_REMOVED lines=51> */
[----:B-----5:R-:W-:Y:S04]  /*14ec0*/  STL [R1+0x3c28], R29 ;  /* 0x003c281d01007387 */ /* 0x020fe80000100800 */
        /* <DEDUP_REMOVED lines=33> */
[----:B------:R-:W-:Y:S01]  /*150e0*/  STL [R1+0x3d5c], R0 ;  /* 0x003d5c0001007387 */ /* 0x000fe20000100800 */
[----:B---3--:R-:W-:-:S03]  /*150f0*/  IMAD R4, R7, R4, c[0x0][0x180] ;  /* 0x0000600007047624 */ /* 0x008fc600078e0204 */
[----:B------:R-:W-:Y:S04]  /*15100*/  STL [R1+0x3d60], R0 ;  /* 0x003d600001007387 */ /* 0x000fe80000100800 */
[----:B------:R-:W-:Y:S04]  /*15110*/  STL [R1+0x1a84], R28 ;  /* 0x001a841c01007387 */ /* 0x000fe80000100800 */
[----:B------:R-:W-:Y:S04]  /*15120*/  STL [R1+0x1a80], R3 ;  /* 0x001a800301007387 */ /* 0x000fe80000100800 */
[----:B------:R-:W-:Y:S04]  /*15130*/  STL [R1+0x3dd4], R3 ;  /* 0x003dd40301007387 */ /* 0x000fe80000100800 */
[----:B------:R-:W2:Y:S01]  /*15140*/  LDL.LU R7, [R1+0x3f88] ;  /* 0x003f880001077983 */ /* 0x000ea20000300800 */
[----:B------:R-:W-:-:S02]  /*15150*/  ISETP.GT.AND P0, PT, R4, RZ, PT ;  /* 0x000000ff0400720c */ /* 0x000fc40003f04270 */
[----:B0-----:R-:W-:-:S11]  /*15160*/  PRMT R17, RZ, 0x7610, R17 ;  /* 0x00007610ff117816 */ /* 0x001fd60000000011 */
[----:B--2---:R-:W2:Y:S01]  /*15170*/  @P0 LDG.E.U16 R17, [R6.64] ;  /* 0x0000000606110981 */ /* 0x004ea2000c1e1500 */
[----:B------:R-:W-:-:S03]  /*15180*/  PRMT R27, RZ, 0x7610, R27 ;  /* 0x00007610ff1b7816 */ /* 0x000fc6000000001b */
[----:B--2---:R0:W-:Y:S04]  /*15190*/  STL [R1+0x1c], R17 ;  /* 0x00001c1101007387 */ /* 0x0041e80000100800 */
[----:B0-----:R-:W2:Y:S04]  /*151a0*/  LDL.LU R17, [R1+0x3f84] ;  /* 0x003f840001117983 */ /* 0x001ea80000300800 */
[----:B------:R-:W3:Y:S04]  /*151b0*/  LDL.64 R6, [R1+0x10d8] ;  /* 0x0010d80001067983 */ /* 0x000ee80000100a00 */
[----:B---3--:R-:W3:Y:S01]  /*151c0*/  @P0 LDG.E.U16 R27, [R6.64] ;  /* 0x00000006061b0981 */ /* 0x008ee2000c1e1500 */
[----:B--2---:R-:W-:-:S03]  /*151d0*/  PRMT R17, RZ, 0x7610, R17 ;  /* 0x00007610ff117816 */ /* 0x004fc60000000011 */
[----:B---3--:R0:W-:Y:S04]  /*151e0*/  STL [R1+0x20], R27 ;  /* 0x0000201b01007387 */ /* 0x0081e80000100800 */
        /* <DEDUP_REMOVED lines=8> */
[----:B------:R-:W-:-:S03]  /*15270*/  ISETP.GT.AND P1, PT, R4, 0x1, PT ;  /* 0x000000010400780c */ /* 0x000fc60003f24270 */
[----:B---3--:R0:W-:Y:S04]  /*15280*/  STL [R1+0x28], R27 ;  /* 0x0000281b01007387 */ /* 0x0081e80000100800 */
[----:B0-----:R-:W3:Y:S04]  /*15290*/  LDL.LU R27, [R1+0x3f78] ;  /* 0x003f7800011b7983 */ /* 0x001ee80000300800 */
[----:B------:R-:W4:Y:S04]  /*152a0*/  LDL R6, [R1+0x1294] ;  /* 0x0012940001067983 */ /* 0x000f280000100800 */
[----:B------:R-:W4:Y:S01]  /*152b0*/  LDL R7, [R1+0x1298] ;  /* 0x0012980001077983 */ /* 0x000f220000100800 */
[----:B--2---:R-:W-:-:S02]  /*152c0*/  PRMT R17, RZ, 0x7610, R17 ;  /* 0x00007610ff117816 */ /* 0x004fc40000000011 */
[----:B----4-:R-:W-:-:S04]  /*152d0*/  @P1 LOP3.LUT R7, R7, R6, RZ, 0x3c, !PT ;  /* 0x0000000607071212 */ /* 0x010fc800078e3cff */
[----:B------:R-:W-:-:S04]  /*152e0*/  @P1 LOP3.LUT R6, R7, R6, RZ, 0x3c, !PT ;  /* 0x0000000607061212 */ /* 0x000fc800078e3cff */
[----:B------:R-:W-:-:S05]  /*152f0*/  @P1 LOP3.LUT R7, R7, R6, RZ, 0x3c, !PT ;  /* 0x0000000607071212 */ /* 0x000fca00078e3cff */
[----:B------:R-:W2:Y:S04]  /*15300*/  @P1 LDG.E.U16 R17, [R6.64] ;  /* 0x0000000606111981 */ /* 0x000ea8000c1e1500 */
[----:B--2---:R0:W-:Y:S04]  /*15310*/  STL [R1+0x2c], R17 ;  /* 0x00002c1101007387 */ /* 0x0041e80000100800 */
[----:B0-----:R-:W2:Y:S04]  /*15320*/  LDL.LU R17, [R1+0x3f74] ;  /* 0x003f740001117983 */ /* 0x001ea80000300800 */
[----:B------:R-:W4:Y:S04]  /*15330*/  LDL R6, [R1+0x128c] ;  /* 0x00128c0001067983 */ /* 0x000f280000100800 */
[----:B------:R-:W4:Y:S01]  /*15340*/  LDL R7, [R1+0x1290] ;  /* 0x0012900001077983 */ /* 0x000f220000100800 */
[----:B---3--:R-:W-:-:S02]  /*15350*/  PRMT R27, RZ, 0x7610, R27 ;  /* 0x00007610ff1b7816 */ /* 0x008fc4000000001b */
[----:B----4-:R-:W-:-:S04]  /*15360*/  @P1 LOP3.LUT R7, R7, R6, RZ, 0x3c, !PT ;  /* 0x0000000607071212 */ /* 0x010fc800078e3cff */
[----:B------:R-:W-:-:S04]  /*15370*/  @P1 LOP3.LUT R6, R7, R6, RZ, 0x3c, !PT ;  /* 0x0000000607061212 */ /* 0x000fc800078e3cff */
[----:B------:R-:W-:-:S05]  /*15380*/  @P1 LOP3.LUT R7, R7, R6, RZ, 0x3c, !PT ;  /* 0x0000000607071212 */ /* 0x000fca00078e3cff */
[----:B------:R-:W3:Y:S04]  /*15390*/  @P1 LDG.E.U16 R27, [R6.64] ;  /* 0x00000006061b1981 */ /* 0x000ee8000c1e1500 */
[----:B---3--:R0:W-:Y:S04]  /*153a0*/  STL [R1+0x30], R27 ;  /* 0x0000301b01007387 */ /* 0x0081e80000100800 */
[----:B0-----:R-:W3:Y:S04]  /*153b0*/  LDL.LU R27, [R1+0x3f70] ;  /* 0x003f7000011b7983 */ /* 0x001ee80000300800 */
[----:B------:R-:W4:Y:S04]  /*153c0*/  LDL R6, [R1+0x1284] ;  /* 0x0012840001067983 */ /* 0x000f280000100800 */
[----:B------:R-:W4:Y:S01]  /*153d0*/  LDL R7, [R1+0x1288] ;  /* 0x0012880001077983 */ /* 0x000f220000100800 */
[----:B------:R-:W-:-:S02]  /*153e0*/  PRMT R29, RZ, 0x7610, R29 ;  /* 0x00007610ff1d7816 */ /* 0x000fc4000000001d */
[----:B----4-:R-:W-:-:S04]  /*153f0*/  @P1 LOP3.LUT R7, R7, R6, RZ, 0x3c, !PT ;  /* 0x0000000607071212 */ /* 0x010fc800078e3cff */
[----:B------:R-:W-:-:S04]  /*15400*/  @P1 LOP3.LUT R6, R7, R6, RZ, 0x3c, !PT ;  /* 0x0000000607061212 */ /* 0x000fc800078e3cff */
[----:B------:R-:W-:-:S05]  /*15410*/  @P1 LOP3.LUT R7, R7, R6, RZ, 0x3c, !PT ;  /* 0x0000000607071212 */ /* 0x000fca00078e3cff */
[----:B------:R0:W4:Y:S04]  /*15420*/  @P1 LDG.E.U16 R29, [R6.64] ;  /* 0x00000006061d1981 */ /* 0x000128000c1e1500 */
[----:B0-----:R-:W3:Y:S04]  /*15430*/  LDL R6, [R1+0x1658] ;  /* 0x0016580001067983 */ /* 0x001ee80000100800 */
[----:B------:R-:W3:Y:S01]  /*15440*/  LDL R7, [R1+0x165c] ;  /* 0x00165c0001077983 */ /* 0x000ee20000100800 */
[----:B--2---:R-:W-:Y:S02]  /*15450*/  PRMT R17, RZ, 0x7610, R17 ;  /* 0x00007610ff117816 */ /* 0x004fe40000000011 */
[----:B---3--:R-:W-:-:S04]  /*15460*/  @P1 LOP3.LUT R7, R7, R6, RZ, 0x3c, !PT ;  /* 0x0000000607071212 */ /* 0x008fc800078e3cff */
[----:B------:R-:W-:-:S04]  /*15470*/  @P1 LOP3.LUT R6, R7, R6, RZ, 0x3c, !PT ;  /* 0x0000000607061212 */ /* 0x000fc800078e3cff */
[----:B------:R-:W-:-:S05]  /*15480*/  @P1 LOP3.LUT R7, R7, R6, RZ, 0x3c, !PT ;  /* 0x0000000607071212 */ /* 0x000fca00078e3cff */
[----:B------:R-:W2:Y:S04]  /*15490*/  @P1 LDG.E.U16 R17, [R6.64] ;  /* 0x0000000606111981 */ /* 0x000ea8000c1e1500 */
[----:B----4-:R-:W-:Y:S04]  /*154a0*/  STL [R1+0x3dc8], R29 ;  /* 0x003dc81d01007387 */ /* 0x010fe80000100800 */
[----:B------:R-:W-:Y:S01]  /*154b0*/  STL [R1+0x3e00], R29 ;  /* 0x003e001d01007387 */ /* 0x000fe20000100800 */
[----:B------:R-:W-:-:S03]  /*154c0*/  ISETP.GT.AND P0, PT, R4, 0x2, PT ;  /* 0x000000020400780c */ /* 0x000fc60003f04270 */
[----:B--2---:R0:W-:Y:S04]  /*154d0*/  STL [R1+0x38], R17 ;  /* 0x0000381101007387 */ /* 0x0041e80000100800 */
[----:B0-----:R-:W2:Y:S04]  /*154e0*/  LDL.LU R17, [R1+0x3f6c] ;  /* 0x003f6c0001117983 */ /* 0x001ea80000300800 */
[----:B------:R-:W3:Y:S04]  /*154f0*/  LDL R6, [R1+0x1650] ;  /* 0x0016500001067983 */ /* 0x000ee80000100800 */
[----:B------:R-:W3:Y:S01]  /*15500*/  LDL R7, [R1+0x1654] ;  /* 0x0016540001077983 */ /* 0x000ee20000100800 */
[----:B------:R-:W-:-:S02]  /*15510*/  PRMT R27, RZ, 0x7610, R27 ;  /* 0x00007610ff1b7816 */ /* 0x000fc4000000001b */
[----:B---3--:R-:W-:-:S04]  /*15520*/  @P0 LOP3.LUT R7, R7, R6, RZ, 0x3c, !PT ;  /* 0x0000000607070212 */ /* 0x008fc800078e3cff */
[----:B------:R-:W-:-:S04]  /*15530*/  @P0 LOP3.LUT R6, R7, R6, RZ, 0x3c, !PT ;  /* 0x0000000607060212 */ /* 0x000fc800078e3cff */
[----:B------:R-:W-:-:S05]  /*15540*/  @P0 LOP3.LUT R7, R7, R6, RZ, 0x3c, !PT ;  /* 0x0000000607070212 */ /* 0x000fca00078e3cff */
[----:B------:R-:W3:Y:S04]  /*15550*/  @P0 LDG.E.U16 R27, [R6.64] ;  /* 0x00000006061b0981 */ /* 0x000ee8000c1e1500 */
        /* <DEDUP_REMOVED lines=26> */
[----:B------:R-:W2:Y:S01]  /*15700*/  @P0 LDG.E.U16 R17, [R6.64] ;  /* 0x0000000606110981 */ /* 0x000ea2000c1e1500 */
[----:B------:R-:W-:-:S03]  /*15710*/  ISETP.GT.AND P1, PT, R4, 0x3, PT ;  /* 0x000000030400780c */ /* 0x000fc60003f24270 */
        /* <DEDUP_REMOVED lines=38> */
[----:B------:R-:W-:Y:S02]  /*15980*/  ISETP.GT.AND P0, PT, R4, 0x4, PT ;  /* 0x000000040400780c */ /* 0x000fe40003f04270 */
[----:B--2---:R-:W-:-:S11]  /*15990*/  PRMT R17, RZ, 0x7610, R17 ;  /* 0x00007610ff117816 */ /* 0x004fd60000000011 */
[----:B---3--:R-:W-:-:S04]  /*159a0*/  @P0 LOP3.LUT R7, R7, R6, RZ, 0x3c, !PT ;  /* 0x0000000607070212 */ /* 0x008fc800078e3cff */
[----:B------:R-:W-:-:S04]  /*159b0*/  @P0 LOP3.LUT R6, R7, R6, RZ, 0x3c, !PT ;  /* 0x0000000607060212 */ /* 0x000fc800078e3cff */
[----:B------:R-:W-:-:S05]  /*159c0*/  @P0 LOP3.LUT R7, R7, R6, RZ, 0x3c, !PT ;  /* 0x0000000607070212 */ /* 0x000fca00078e3cff */
[----:B------:R-:W2:Y:S04]  /*159d0*/  @P0 LDG.E.U16 R17, [R6.64] ;  /* 0x0000000606110981 */ /* 0x000ea8000c1e1500 */
[----:B----4-:R-:W-:Y:S04]  /*159e0*/  STL [R1+0x3d58], R28 ;  /* 0x003d581c01007387 */ /* 0x010fe80000100800 */
        /* <DEDUP_REMOVED lines=26> */
[----:B------:R-:W3:Y:S01]  /*15b90*/  @P0 LDG.E.U16 R27, [R6.64] ;  /* 0x00000006061b0981 */ /* 0x000ee2000c1e1500 */
        /* <DEDUP_REMOVED lines=120> */
[----:B------:R0:W3:Y:S04]  /*16320*/  @P0 LDG.E.U16 R27, [R6.64] ;  /* 0x00000006061b0981 */ /* 0x0000e8000c1e1500 */
[----:B0-----:R-:W4:Y:S04]  /*16330*/  LDL R6, [R1+0x1588] ;  /* 0x0015880001067983 */ /* 0x001f280000100800 */
[----:B------:R-:W4:Y:S01]  /*16340*/  LDL R7, [R1+0x158c] ;  /* 0x00158c0001077983 */ /* 0x000f220000100800 */
[----:B--2---:R-:W-:Y:S02]  /*16350*/  PRMT R17, RZ, 0x7610, R17 ;  /* 0x00007610ff117816 */ /* 0x004fe40000000011 */
[----:B----4-:R-:W-:-:S04]  /*16360*/  @P0 LOP3.LUT R7, R7, R6, RZ, 0x3c, !PT ;  /* 0x0000000607070212 */ /* 0x010fc800078e3cff */
[----:B------:R-:W-:-:S04]  /*16370*/  @P0 LOP3.LUT R6, R7, R6, RZ, 0x3c, !PT ;  /* 0x0000000607060212 */ /* 0x000fc800078e3cff */
[----:B------:R-:W-:-:S05]  /*16380*/  @P0 LOP3.LUT R7, R7, R6, RZ, 0x3c, !PT ;  /* 0x0000000607070212 */ /* 0x000fca00078e3cff */
[----:B------:R-:W2:Y:S04]  /*16390*/  @P0 LDG.E.U16 R17, [R6.64] ;  /* 0x0000000606110981 */ /* 0x000ea8000c1e1500 */
[----:B---3--:R-:W-:Y:S04]  /*163a0*/  STL [R1+0x3ddc], R27 ;  /* 0x003ddc1b01007387 */ /* 0x008fe80000100800 */
[----:B--2---:R0:W-:Y:S04]  /*163b0*/  STL [R1], R17 ;  /* 0x0000001101007387 */ /* 0x0041e80000100800 */
[----:B0-----:R-:W2:Y:S04]  /*163c0*/  LDL.LU R17, [R1+0x3f0c] ;  /* 0x003f0c0001117983 */ /* 0x001ea80000300800 */
[----:B------:R-:W3:Y:S04]  /*163d0*/  LDL R6, [R1+0x1580] ;  /* 0x0015800001067983 */ /* 0x000ee80000100800 */
[----:B------:R-:W3:Y:S01]  /*163e0*/  LDL R7, [R1+0x1584] ;  /* 0x0015840001077983 */ /* 0x000ee20000100800 */
[----:B--2---:R-:W-:-:S02]  /*163f0*/  PRMT R17, RZ, 0x7610, R17 ;  /* 0x00007610ff117816 */ /* 0x004fc40000000011 */
[----:B---3--:R-:W-:-:S04]  /*16400*/  @P0 LOP3.LUT R7, R7, R6, RZ, 0x3c, !PT ;  /* 0x0000000607070212 */ /* 0x008fc800078e3cff */
[----:B------:R-:W-:-:S04]  /*16410*/  @P0 LOP3.LUT R6, R7, R6, RZ, 0x3c, !PT ;  /* 0x0000000607060212 */ /* 0x000fc800078e3cff */
[----:B------:R-:W-:-:S05]  /*16420*/  @P0 LOP3.LUT R7, R7, R6, RZ, 0x3c, !PT ;  /* 0x0000000607070212 */ /* 0x000fca00078e3cff */
[----:B------:R-:W2:Y:S04]  /*16430*/  @P0 LDG.E.U16 R17, [R6.64] ;  /* 0x0000000606110981 */ /* 0x000ea8000c1e1500 */
        /* <DEDUP_REMOVED lines=8> */
[----:B------:R0:W3:Y:S04]  /*164c0*/  @P0 LDG.E.U16 R3, [R6.64] ;  /* 0x0000000606030981 */ /* 0x0000e8000c1e1500 */
[----:B0-----:R-:W4:Y:S04]  /*164d0*/  LDL R6, [R1+0x1570] ;  /* 0x0015700001067983 */ /* 0x001f280000100800 */
[----:B------:R-:W4:Y:S01]  /*164e0*/  LDL R7, [R1+0x1574] ;  /* 0x0015740001077983 */ /* 0x000f220000100800 */
[----:B------:R-:W-:Y:S02]  /*164f0*/  ISETP.GT.AND P1, PT, R4, 0x9, PT ;  /* 0x000000090400780c */ /* 0x000fe40003f24270 */
[----:B--2---:R-:W-:-:S11]  /*16500*/  PRMT R17, RZ, 0x7610, R17 ;  /* 0x00007610ff117816 */ /* 0x004fd60000000011 */
[----:B----4-:R-:W-:-:S04]  /*16510*/  @P1 LOP3.LUT R7, R7, R6, RZ, 0x3c, !PT ;  /* 0x0000000607071212 */ /* 0x010fc800078e3cff */
[----:B------:R-:W-:-:S04]  /*16520*/  @P1 LOP3.LUT R6, R7, R6, RZ, 0x3c, !PT ;  /* 0x0000000607061212 */ /* 0x000fc800078e3cff */
[----:B------:R-:W-:-:S05]  /*16530*/  @P1 LOP3.LUT R7, R7, R6, RZ, 0x3c, !PT ;  /* 0x0000000607071212 */ /* 0x000fca00078e3cff */
[----:B------:R-:W2:Y:S04]  /*16540*/  @P1 LDG.E.U16 R17, [R6.64] ;  /* 0x0000000606111981 */ /* 0x000ea8000c1e1500 */
[----:B---3--:R-:W-:Y:S04]  /*16550*/  STL [R1+0x3dd8], R3 ;  /* 0x003dd80301007387 */ /* 0x008fe80000100800 */
[----:B--2---:R0:W-:Y:S04]  /*16560*/  STL [R1+0xc], R17 ;  /* 0x00000c1101007387 */ /* 0x0041e80000100800 */
        /* <DEDUP_REMOVED lines=25> */
[----:B------:R-:W2:Y:S01]  /*16700*/  @P1 LDG.E.U16 R17, [R6.64] ;  /* 0x0000000606111981 */ /* 0x000ea2000c1e1500 */
[----:B------:R-:W-:-:S03]  /*16710*/  ISETP.GT.AND P0, PT, R4, 0xa, PT ;  /* 0x0000000a0400780c */ /* 0x000fc60003f04270 */
        /* <DEDUP_REMOVED lines=45> */
[----:B------:R-:W-:Y:S04]  /*169f0*/  STL [R1+0x3d68], R0 ;  /* 0x003d680001007387 */ /* 0x000fe80000100800 */
[----:B------:R-:W-:Y:S04]  /*16a00*/  STL [R1+0x3d98], R0 ;  /* 0x003d980001007387 */ /* 0x000fe80000100800 */
[----:B------:R-:W-:Y:S04]  /*16a10*/  STL [R1+0x3d9c], R0 ;  /* 0x003d9c0001007387 */ /* 0x000fe80000100800 */
[----:B------:R-:W-:Y:S04]  /*16a20*/  STL [R1+0x3da0], R0 ;  /* 0x003da00001007387 */ /* 0x000fe80000100800 */
[----:B------:R-:W-:Y:S04]  /*16a30*/  STL [R1+0x3da4], R0 ;  /* 0x003da40001007387 */ /* 0x000fe80000100800 */
[----:B------:R-:W-:Y:S04]  /*16a40*/  STL [R1+0x3de0], R0 ;  /* 0x003de00001007387 */ /* 0x000fe80000100800 */
        /* <DEDUP_REMOVED lines=128> */
[----:B------:R-:W4:Y:S04]  /*17250*/  @P0 LDG.E.U16 R18, [R6.64] ;  /* 0x0000000606120981 */ /* 0x000f28000c1e1500 */
[----:B----4-:R0:W-:Y:S04]  /*17260*/  STL [R1+0x11e4], R18 ;  /* 0x0011e41201007387 */ /* 0x0101e80000100800 */
[----:B0-----:R-:W4:Y:S04]  /*17270*/  LDL.LU R18, [R1+0x3eb0] ;  /* 0x003eb00001127983 */ /* 0x001f280000300800 */
[----:B------:R-:W2:Y:S04]  /*17280*/  LDL R6, [R1+0x14b8] ;  /* 0x0014b80001067983 */ /* 0x000ea80000100800 */
[----:B------:R-:W2:Y:S01]  /*17290*/  LDL R7, [R1+0x14bc] ;  /* 0x0014bc0001077983 */ /* 0x000ea20000100800 */
[----:B------:R-:W-:-:S02]  /*172a0*/  PRMT R19, RZ, 0x7610, R19 ;  /* 0x00007610ff137816 */ /* 0x000fc40000000013 */
[----:B--2---:R-:W-:-:S04]  /*172b0*/  @P0 LOP3.LUT R7, R7, R6, RZ, 0x3c, !PT ;  /* 0x0000000607070212 */ /* 0x004fc800078e3cff */
[----:B------:R-:W-:-:S04]  /*172c0*/  @P0 LOP3.LUT R6, R7, R6, RZ, 0x3c, !PT ;  /* 0x0000000607060212 */ /* 0x000fc800078e3cff */
[----:B------:R-:W-:-:S05]  /*172d0*/  @P0 LOP3.LUT R7, R7, R6, RZ, 0x3c, !PT ;  /* 0x0000000607070212 */ /* 0x000fca00078e3cff */
[----:B------:R-:W2:Y:S01]  /*172e0*/  @P0 LDG.E.U16 R19, [R6.64] ;  /* 0x0000000606130981 */ /* 0x000ea2000c1e1500 */
[----:B------:R-:W-:-:S03]  /*172f0*/  ISETP.GT.AND P1, PT, R4, 0xf, PT ;  /* 0x0000000f0400780c */ /* 0x000fc60003f24270 */
[----:B--2---:R0:W-:Y:S04]  /*17300*/  STL [R1+0x11dc], R19 ;  /* 0x0011dc1301007387 */ /* 0x0041e80000100800 */
[----:B0-----:R-:W2:Y:S04]  /*17310*/  LDL.LU R19, [R1+0x3eac] ;  /* 0x003eac0001137983 */ /* 0x001ea80000300800 */
[----:B------:R-:W2:Y:S04]  /*17320*/  LDL R6, [R1+0x14b0] ;  /* 0x0014b00001067983 */ /* 0x000ea80000100800 */
[----:B------:R-:W2:Y:S01]  /*17330*/  LDL R7, [R1+0x14b4] ;  /* 0x0014b40001077983 */ /* 0x000ea20000100800 */
[----:B------:R-:W-:-:S02]  /*17340*/  PRMT R23, RZ, 0x7610, R23 ;  /* 0x00007610ff177816 */ /* 0x000fc40000000017 */
[----:B--2---:R-:W-:-:S04]  /*17350*/  @P1 LOP3.LUT R7, R7, R6, RZ, 0x3c, !PT ;  /* 0x0000000607071212 */ /* 0x004fc800078e3cff */
[----:B------:R-:W-:-:S04]  /*17360*/  @P1 LOP3.LUT R6, R7, R6, RZ, 0x3c, !PT ;  /* 0x0000000607061212 */ /* 0x000fc800078e3cff */
[----:B------:R-:W-:-:S05]  /*17370*/  @P1 LOP3.LUT R7, R7, R6, RZ, 0x3c, !PT ;  /* 0x0000000607071212 */ /* 0x000fca00078e3cff */
[----:B------:R-:W2:Y:S04]  /*17380*/  @P1 LDG.E.U16 R23, [R6.64] ;  /* 0x0000000606171981 */ /* 0x000ea8000c1e1500 */
        /* <DEDUP_REMOVED lines=36> */
[----:B------:R0:W2:Y:S04]  /*175d0*/  @P0 LDG.E.U16 R17, [R6.64] ;  /* 0x0000000606110981 */ /* 0x0000a8000c1e1500 */
[----:B0-----:R-:W4:Y:S04]  /*175e0*/  LDL R6, [R1+0x1488] ;  /* 0x0014880001067983 */ /* 0x001f280000100800 */
[----:B------:R-:W4:Y:S01]  /*175f0*/  LDL R7, [R1+0x148c] ;  /* 0x00148c0001077983 */ /* 0x000f220000100800 */
[----:B---3--:R-:W-:-:S03]  /*17600*/  PRMT R16, RZ, 0x7610, R16 ;  /* 0x00007610ff107816 */ /* 0x008fc60000000010 */
[----:B--2---:R-:W-:Y:S01]  /*17610*/  STL [R1+0x3de4], R17 ;  /* 0x003de41101007387 */ /* 0x004fe20000100800 */
[----:B----4-:R-:W-:-:S04]  /*17620*/  @P0 LOP3.LUT R7, R7, R6, RZ, 0x3c, !PT ;  /* 0x0000000607070212 */ /* 0x010fc800078e3cff */
[----:B------:R-:W-:-:S04]  /*17630*/  @P0 LOP3.LUT R6, R7, R6, RZ, 0x3c, !PT ;  /* 0x0000000607060212 */ /* 0x000fc800078e3cff */
[----:B------:R-:W-:-:S05]  /*17640*/  @P0 LOP3.LUT R7, R7, R6, RZ, 0x3c, !PT ;  /* 0x0000000607070212 */ /* 0x000fca00078e3cff */
[----:B------:R0:W2:Y:S04]  /*17650*/  @P0 LDG.E.U16 R16, [R6.64] ;  /* 0x0000000606100981 */ /* 0x0000a8000c1e1500 */
[----:B0-----:R-:W3:Y:S04]  /*17660*/  LDL R6, [R1+0x1480] ;  /* 0x0014800001067983 */ /* 0x001ee80000100800 */
[----:B------:R-:W3:Y:S01]  /*17670*/  LDL R7, [R1+0x1484] ;  /* 0x0014840001077983 */ /* 0x000ee20000100800 */
[----:B------:R-:W-:Y:S02]  /*17680*/  PRMT R18, RZ, 0x7610, R18 ;  /* 0x00007610ff127816 */ /* 0x000fe40000000012 */
[----:B---3--:R-:W-:-:S04]  /*17690*/  @P0 LOP3.LUT R7, R7, R6, RZ, 0x3c, !PT ;  /* 0x0000000607070212 */ /* 0x008fc800078e3cff */
[----:B------:R-:W-:-:S04]  /*176a0*/  @P0 LOP3.LUT R6, R7, R6, RZ, 0x3c, !PT ;  /* 0x0000000607060212 */ /* 0x000fc800078e3cff */
[----:B------:R-:W-:-:S05]  /*176b0*/  @P0 LOP3.LUT R7, R7, R6, RZ, 0x3c, !PT ;  /* 0x0000000607070212 */ /* 0x000fca00078e3cff */
[----:B------:R0:W3:Y:S04]  /*176c0*/  @P0 LDG.E.U16 R18, [R6.64] ;  /* 0x0000000606120981 */ /* 0x0000e8000c1e1500 */
[----:B0-----:R-:W4:Y:S04]  /*176d0*/  LDL R6, [R1+0x1478] ;  /* 0x0014780001067983 */ /* 0x001f280000100800 */
[----:B------:R-:W4:Y:S01]  /*176e0*/  LDL R7, [R1+0x147c] ;  /* 0x00147c0001077983 */ /* 0x000f220000100800 */
[----:B------:R-:W-:Y:S02]  /*176f0*/  PRMT R19, RZ, 0x7610, R19 ;  /* 0x00007610ff137816 */ /* 0x000fe40000000013 */
[----:B----4-:R-:W-:-:S04]  /*17700*/  @P0 LOP3.LUT R7, R7, R6, RZ, 0x3c, !PT ;  /* 0x0000000607070212 */ /* 0x010fc800078e3cff */
[----:B------:R-:W-:-:S04]  /*17710*/  @P0 LOP3.LUT R6, R7, R6, RZ, 0x3c, !PT ;  /* 0x0000000607060212 */ /* 0x000fc800078e3cff */
[----:B------:R-:W-:-:S05]  /*17720*/  @P0 LOP3.LUT R7, R7, R6, RZ, 0x3c, !PT ;  /* 0x0000000607070212 */ /* 0x000fca00078e3cff */
[----:B------:R0:W4:Y:S04]  /*17730*/  @P0 LDG.E.U16 R19, [R6.64] ;  /* 0x0000000606130981 */ /* 0x000128000c1e1500 */
[----:B0-----:R-:W2:Y:S04]  /*17740*/  LDL R6, [R1+0x1470] ;  /* 0x0014700001067983 */ /* 0x001ea80000100800 */
[----:B------:R-:W2:Y:S01]  /*17750*/  LDL R7, [R1+0x1474] ;  /* 0x0014740001077983 */ /* 0x000ea20000100800 */
[----:B------:R-:W-:Y:S02]  /*17760*/  ISETP.GT.AND P1, PT, R4, 0x11, PT ;  /* 0x000000110400780c */ /* 0x000fe40003f24270 */
[----:B------:R-:W-:-:S11]  /*17770*/  PRMT R23, RZ, 0x7610, R23 ;  /* 0x00007610ff177816 */ /* 0x000fd60000000017 */
[----:B--2---:R-:W-:-:S04]  /*17780*/  @P1 LOP3.LUT R7, R7, R6, RZ, 0x3c, !PT ;  /* 0x0000000607071212 */ /* 0x004fc800078e3cff */
[----:B------:R-:W-:-:S04]  /*17790*/  @P1 LOP3.LUT R6, R7, R6, RZ, 0x3c, !PT ;  /* 0x0000000607061212 */ /* 0x000fc800078e3cff */
[----:B------:R-:W-:-:S05]  /*177a0*/  @P1 LOP3.LUT R7, R7, R6, RZ, 0x3c, !PT ;  /* 0x0000000607071212 */ /* 0x000fca00078e3cff */
[----:B------:R0:W2:Y:S04]  /*177b0*/  @P1 LDG.E.U16 R23, [R6.64] ;  /* 0x0000000606171981 */ /* 0x0000a8000c1e1500 */
[----:B0-----:R-:W3:Y:S04]  /*177c0*/  LDL R6, [R1+0x1468] ;  /* 0x0014680001067983 */ /* 0x001ee80000100800 */
[----:B------:R-:W3:Y:S01]  /*177d0*/  LDL R7, [R1+0x146c] ;  /* 0x00146c0001077983 */ /* 0x000ee20000100800 */
[----:B------:R-:W-:-:S03]  /*177e0*/  PRMT R24, RZ, 0x7610, R24 ;  /* 0x00007610ff187816 */ /* 0x000fc60000000018 */
[----:B--2---:R-:W-:Y:S01]  /*177f0*/  STL [R1+0x3da8], R23 ;  /* 0x003da81701007387 */ /* 0x004fe20000100800 */
[----:B---3--:R-:W-:-:S04]  /*17800*/  @P1 LOP3.LUT R7, R7, R6, RZ, 0x3c, !PT ;  /* 0x0000000607071212 */ /* 0x008fc800078e3cff */
[----:B------:R-:W-:-:S04]  /*17810*/  @P1 LOP3.LUT R6, R7, R6, RZ, 0x3c, !PT ;  /* 0x0000000607061212 */ /* 0x000fc800078e3cff */
[----:B------:R-:W-:Y:S01]  /*17820*/  @P1 LOP3.LUT R7, R7, R6, RZ, 0x3c, !PT ;  /* 0x0000000607071212 */ /* 0x000fe200078e3cff */
[----:B------:R-:W-:Y:S04]  /*17830*/  STL [R1+0x3dac], R23 ;  /* 0x003dac1701007387 */ /* 0x000fe80000100800 */
[----:B------:R-:W-:Y:S04]  /*17840*/  STL [R1+0x3db0], R23 ;  /* 0x003db01701007387 */ /* 0x000fe80000100800 */
        /* <DEDUP_REMOVED lines=21> */
[----:B------:R-:W-:-:S02]  /*179a0*/  ISETP.GT.AND P0, PT, R4, 0x12, PT ;  /* 0x000000120400780c */ /* 0x000fc40003f04270 */
[----:B------:R-:W-:-:S11]  /*179b0*/  PRMT R11, RZ, 0x7610, R11 ;  /* 0x00007610ff0b7816 */ /* 0x000fd6000000000b */
[----:B---3--:R-:W-:-:S04]  /*179c0*/  @P0 LOP3.LUT R7, R7, R6, RZ, 0x3c, !PT ;  /* 0x0000000607070212 */ /* 0x008fc800078e3cff */
[----:B------:R-:W-:-:S04]  /*179d0*/  @P0 LOP3.LUT R6, R7, R6, RZ, 0x3c, !PT ;  /* 0x0000000607060212 */ /* 0x000fc800078e3cff */
[----:B------:R-:W-:-:S05]  /*179e0*/  @P0 LOP3.LUT R7, R7, R6, RZ, 0x3c, !PT ;  /* 0x0000000607070212 */ /* 0x000fca00078e3cff */
[----:B------:R-:W3:Y:S04]  /*179f0*/  @P0 LDG.E.U16 R11, [R6.64] ;  /* 0x00000006060b0981 */ /* 0x000ee8000c1e1500 */
[----:B--2---:R-:W-:Y:S04]  /*17a00*/  STL [R1+0x3dc4], R26 ;  /* 0x003dc41a01007387 */ /* 0x004fe80000100800 */
[----:B------:R-:W-:Y:S04]  /*17a10*/  STL [R1+0x3dcc], R26 ;  /* 0x003dcc1a01007387 */ /* 0x000fe80000100800 */
[----:B------:R-:W-:Y:S04]  /*17a20*/  STL [R1+0x3dd0], R26 ;  /* 0x003dd01a01007387 */ /* 0x000fe80000100800 */
[----:B---3--:R0:W-:Y:S04]  /*17a30*/  STL [R1+0x1150], R11 ;  /* 0x0011500b01007387 */ /* 0x0081e80000100800 */
        /* <DEDUP_REMOVED lines=221> */
[----:B0-----:R-:W2:Y:S04]  /*18810*/  LDL R6, [R1+0x1388] ;  /* 0x0013880001067983 */ /* 0x001ea80000100800 */
[----:B------:R-:W2:Y:S01]  /*18820*/  LDL R7, [R1+0x138c] ;  /* 0x00138c0001077983 */ /* 0x000ea20000100800 */
[----:B---3--:R-:W-:Y:S02]  /*18830*/  PRMT R10, RZ, 0x7610, R10 ;  /* 0x00007610ff0a7816 */ /* 0x008fe4000000000a */
[----:B--2---:R-:W-:-:S04]  /*18840*/  @P0 LOP3.LUT R7, R7, R6, RZ, 0x3c, !PT ;  /* 0x0000000607070212 */ /* 0x004fc800078e3cff */
        /* <DEDUP_REMOVED lines=10> */
[----:B0-----:R-:W2:Y:S04]  /*188f0*/  LDL R6, [R1+0x1378] ;  /* 0x0013780001067983 */ /* 0x001ea80000100800 */
[----:B------:R-:W2:Y:S01]  /*18900*/  LDL R7, [R1+0x137c] ;  /* 0x00137c0001077983 */ /* 0x000ea20000100800 */
[----:B------:R-:W-:Y:S02]  /*18910*/  PRMT R8, RZ, 0x7610, R8 ;  /* 0x00007610ff087816 */ /* 0x000fe40000000008 */
[----:B--2---:R-:W-:-:S04]  /*18920*/  @P0 LOP3.LUT R7, R7, R6, RZ, 0x3c, !PT ;  /* 0x0000000607070212 */ /* 0x004fc800078e3cff */
[----:B------:R-:W-:-:S04]  /*18930*/  @P0 LOP3.LUT R6, R7, R6, RZ, 0x3c, !PT ;  /* 0x0000000607060212 */ /* 0x000fc800078e3cff */
[----:B------:R-:W-:-:S05]  /*18940*/  @P0 LOP3.LUT R7, R7, R6, RZ, 0x3c, !PT ;  /* 0x0000000607070212 */ /* 0x000fca00078e3cff */
[----:B------:R0:W2:Y:S04]  /*18950*/  @P0 LDG.E.U16 R8, [R6.64] ;  /* 0x0000000606080981 */ /* 0x0000a8000c1e1500 */
        /* <DEDUP_REMOVED lines=202> */
[----:B------:R-:W3:Y:S04]  /*19600*/  @P0 LDG.E.U16 R2, [R6.64] ;  /* 0x0000000606020981 */ /* 0x000ee8000c1e1500 */
[----:B--2---:R0:W-:Y:S04]  /*19610*/  STL [R1+0x1118], R5 ;  /* 0x0011180501007387 */ /* 0x0041e80000100800 */
[----:B0-----:R-:W2:Y:S04]  /*19620*/  LDL R5, [R1+0x12a4] ;  /* 0x0012a40001057983 */ /* 0x001ea80000100800 */
        /* <DEDUP_REMOVED lines=11> */
[----:B------:R-:W-:Y:S02]  /*196e0*/  ISETP.GT.AND P1, PT, R4, 0x1f, PT ;  /* 0x0000001f0400780c */ /* 0x000fe40003f24270 */
[----:B---3--:R-:W-:-:S11]  /*196f0*/  PRMT R2, RZ, 0x7610, R2 ;  /* 0x00007610ff027816 */ /* 0x008fd60000000002 */
[----:B--2---:R-:W-:-:S04]  /*19700*/  @P1 LOP3.LUT R7, R7, R6, RZ, 0x3c, !PT ;  /* 0x0000000607071212 */ /* 0x004fc800078e3cff */
[----:B------:R-:W-:-:S04]  /*19710*/  @P1 LOP3.LUT R6, R7, R6, RZ, 0x3c, !PT ;  /* 0x0000000607061212 */ /* 0x000fc800078e3cff */
[----:B------:R-:W-:-:S05]  /*19720*/  @P1 LOP3.LUT R7, R7, R6, RZ, 0x3c, !PT ;  /* 0x0000000607071212 */ /* 0x000fca00078e3cff */
[----:B------:R-:W2:Y:S04]  /*19730*/  @P1 LDG.E.U16 R2, [R6.64] ;  /* 0x0000000606021981 */ /* 0x000ea8000c1e1500 */
[----:B------:R0:W-:Y:S04]  /*19740*/  STL [R1+0x1110], R3 ;  /* 0x0011100301007387 */ /* 0x0001e80000100800 */
[----:B0-----:R-:W3:Y:S04]  /*19750*/  LDL R3, [R1+0x1a58] ;  /* 0x001a580001037983 */ /* 0x001ee80000100800 */
[----:B--2---:R0:W-:Y:S04]  /*19760*/  STL [R1+0x110c], R2 ;  /* 0x00110c0201007387 */ /* 0x0041e80000100800 */
[----:B------:R-:W2:Y:S04]  /*19770*/  LDL R6, [R1+0x12a8] ;  /* 0x0012a80001067983 */ /* 0x000ea80000100800 */
[----:B------:R-:W2:Y:S01]  /*19780*/  LDL R7, [R1+0x12ac] ;  /* 0x0012ac0001077983 */ /* 0x000ea20000100800 */
[----:B------:R-:W-:-:S03]  /*19790*/  PRMT R29, RZ, 0x7610, R29 ;  /* 0x00007610ff1d7816 */ /* 0x000fc6000000001d */
[----:B0-----:R-:W0:Y:S01]  /*197a0*/  S2R R2, SR_TID.X ;  /* 0x0000000000027919 */ /* 0x001e220000002100 */
[----:B--2---:R-:W-:-:S04]  /*197b0*/  @P1 LOP3.LUT R7, R7, R6, RZ, 0x3c, !PT ;  /* 0x0000000607071212 */ /* 0x004fc800078e3cff */
[----:B------:R-:W-:-:S04]  /*197c0*/  @P1 LOP3.LUT R6, R7, R6, RZ, 0x3c, !PT ;  /* 0x0000000607061212 */ /* 0x000fc800078e3cff */
[----:B------:R-:W-:-:S05]  /*197d0*/  @P1 LOP3.LUT R7, R7, R6, RZ, 0x3c, !PT ;  /* 0x0000000607071212 */ /* 0x000fca00078e3cff */
[----:B------:R-:W2:Y:S01]  /*197e0*/  @P1 LDG.E.U16 R29, [R6.64] ;  /* 0x00000006061d1981 */ /* 0x000ea2000c1e1500 */
[----:B0-----:R-:W-:-:S04]  /*197f0*/  LOP3.LUT R2, R2, 0x1f, RZ, 0xc0, !PT ;  /* 0x0000001f02027812 */ /* 0x001fc800078ec0ff */
[----:B------:R-:W-:Y:S01]  /*19800*/  ISETP.GE.AND P0, PT, R2, R4, PT ;  /* 0x000000040200720c */ /* 0x000fe20003f06270 */
[----:B--2---:R0:W-:Y:S04]  /*19810*/  STL [R1+0x1108], R29 ;  /* 0x0011081d01007387 */ /* 0x0041e80000100800 */
[----:B0-----:R-:W2:Y:S04]  /*19820*/  LDL.LU R29, [R1+0x3e00] ;  /* 0x003e0000011d7983 */ /* 0x001ea80000300800 */
[----:B------:R-:W-:Y:S04]  /*19830*/  STL [R1+0x3d94], R7 ;  /* 0x003d940701007387 */ /* 0x000fe80000100800 */
[----:B------:R-:W2:Y:S04]  /*19840*/  LDL.LU R2, [R1+0x3dfc] ;  /* 0x003dfc0001027983 */ /* 0x000ea80000300800 */
[----:B------:R-:W2:Y:S02]  /*19850*/  LDL R4, [R1+0x12a0] ;  /* 0x0012a00001047983 */ /* 0x000ea40000100800 */
[----:B--2---:R-:W-:-:S04]  /*19860*/  @P1 LOP3.LUT R5, R5, R4, RZ, 0x3c, !PT ;  /* 0x0000000405051212 */ /* 0x004fc800078e3cff */
[C---:B------:R-:W-:Y:S02]  /*19870*/  @P1 LOP3.LUT R4, R5.reuse, R4, RZ, 0x3c, !PT ;  /* 0x0000000405041212 */ /* 0x040fe400078e3cff */
[----:B------:R-:W-:Y:S02]  /*19880*/  PRMT R2, RZ, 0x7610, R2 ;  /* 0x00007610ff027816 */ /* 0x000fe40000000002 */
        /* <DEDUP_REMOVED lines=11> */
[----:B0-----:R-:W4:Y:S01]  /*19940*/  LDL R5, [R1+0x1a54] ;  /* 0x001a540001057983 */ /* 0x001f220000100800 */
[----:B------:R-:W-:Y:S01]  /*19950*/  PRMT R0, RZ, 0x7610, R0 ;  /* 0x00007610ff007816 */ /* 0x000fe20000000000 */
[----:B---3--:R-:W-:Y:S02]  /*19960*/  @!P0 IMAD.MOV.U32 R4, RZ, RZ, R3 ;  /* 0x000000ffff048224 */ /* 0x008fe400078e0003 */
[----:B------:R-:W-:Y:S06]  /*19970*/  BAR.SYNC.DEFER_BLOCKING 0x0 ;  /* 0x0000000000007b1d */ /* 0x000fec0000010000 */
[----:B--2---:R0:W-:Y:S04]  /*19980*/  STL [R1+0x1100], R17 ;  /* 0x0011001101007387 */ /* 0x0041e80000100800 */
[----:B0-----:R-:W2:Y:S04]  /*19990*/  LDL.LU R17, [R1+0x1c] ;  /* 0x00001c0001117983 */ /* 0x001ea80000300800 */
[----:B----4-:R0:W3:Y:S01]  /*199a0*/  @!P0 LDG.E.U16 R0, [R4.64] ;  /* 0x0000000604008981 */ /* 0x0100e2000c1e1500 */
[----:B------:R-:W-:-:S03]  /*199b0*/  PRMT R29, RZ, 0x7610, R29 ;  /* 0x00007610ff1d7816 */ /* 0x000fc6000000001d */
[----:B------:R-:W4:Y:S04]  /*199c0*/  LDL R3, [R1+0x19d8] ;  /* 0x0019d80001037983 */ /* 0x000f280000100800 */
[----:B0-----:R-:W2:Y:S04]  /*199d0*/  LDL R4, [R1+0x166c] ;  /* 0x00166c0001047983 */ /* 0x001ea80000100800 */
[----:B------:R-:W2:Y:S04]  /*199e0*/  LDL R5, [R1+0x1a48] ;  /* 0x001a480001057983 */ /* 0x000ea80000100800 */
[----:B---3--:R0:W-:Y:S04]  /*199f0*/  STL [R1+0x10fc], R0 ;  /* 0x0010fc0001007387 */ /* 0x0081e80000100800 */
[----:B0-----:R-:W3:Y:S01]  /*19a00*/  LDL.LU R0, [R1+0x20] ;  /* 0x0000200001007983 */ /* 0x001ee20000300800 */
[----:B--2---:R-:W-:-:S04]  /*19a10*/  @!P0 LOP3.LUT R5, R5, R4, RZ, 0x3c, !PT ;  /* 0x0000000405058212 */ /* 0x004fc800078e3cff */
[----:B------:R-:W-:-:S04]  /*19a20*/  @!P0 LOP3.LUT R4, R5, R4, RZ, 0x3c, !PT ;  /* 0x0000000405048212 */ /* 0x000fc800078e3cff */
[----:B------:R-:W-:-:S05]  /*19a30*/  @!P0 LOP3.LUT R5, R5, R4, RZ, 0x3c, !PT ;  /* 0x0000000405058212 */ /* 0x000fca00078e3cff */
[----:B------:R0:W2:Y:S04]  /*19a40*/  @!P0 LDG.E.U16 R29, [R4.64] ;  /* 0x00000006041d8981 */ /* 0x0000a8000c1e1500 */
[----:B0-----:R-:W3:Y:S04]  /*19a50*/  LDL R4, [R1+0x1a34] ;  /* 0x001a340001047983 */ /* 0x001ee80000100800 */
[----:B------:R-:W3:Y:S01]  /*19a60*/  LDL R5, [R1+0x1a38] ;  /* 0x001a380001057983 */ /* 0x000ee20000100800 */
[----:B------:R-:W-:-:S03]  /*19a70*/  PRMT R27, RZ, 0x7610, R27 ;  /* 0x00007610ff1b7816 */ /* 0x000fc6000000001b */
[----:B--2---:R0:W-:Y:S04]  /*19a80*/  STL [R1+0x10f8], R29 ;  /* 0x0010f81d01007387 */ /* 0x0041e80000100800 */
[----:B0-----:R-:W2:Y:S01]  /*19a90*/  LDL.LU R29, [R1+0x24] ;  /* 0x00002400011d7983 */ /* 0x001ea20000300800 */
[----:B---3--:R-:W-:-:S04]  /*19aa0*/  @!P0 LOP3.LUT R5, R5, R4, RZ, 0x3c, !PT ;  /* 0x0000000405058212 */ /* 0x008fc800078e3cff */
[----:B------:R-:W-:-:S04]  /*19ab0*/  @!P0 LOP3.LUT R4, R5, R4, RZ, 0x3c, !PT ;  /* 0x0000000405048212 */ /* 0x000fc800078e3cff */
[----:B------:R-:W-:-:S05]  /*19ac0*/  @!P0 LOP3.LUT R5, R5, R4, RZ, 0x3c, !PT ;  /* 0x0000000405058212 */ /* 0x000fca00078e3cff */
[----:B------:R0:W3:Y:S04]  /*19ad0*/  @!P0 LDG.E.U16 R27, [R4.64] ;  /* 0x00000006041b8981 */ /* 0x0000e8000c1e1500 */
[----:B0-----:R-:W2:Y:S04]  /*19ae0*/  LDL R4, [R1+0x1a14] ;  /* 0x001a140001047983 */ /* 0x001ea80000100800 */
[----:B------:R-:W2:Y:S01]  /*19af0*/  LDL R5, [R1+0x1a18] ;  /* 0x001a180001057983 */ /* 0x000ea20000100800 */
[----:B------:R-:W-:Y:S02]  /*19b00*/  PRMT R2, RZ, 0x7610, R2 ;  /* 0x00007610ff027816 */ /* 0x000fe40000000002 */
[----:B--2---:R-:W-:-:S04]  /*19b10*/  @!P0 LOP3.LUT R5, R5, R4, RZ, 0x3c, !PT ;  /* 0x0000000405058212 */ /* 0x004fc800078e3cff */
[----:B------:R-:W-:-:S04]  /*19b20*/  @!P0 LOP3.LUT R4, R5, R4, RZ, 0x3c, !PT ;  /* 0x0000000405048212 */ /* 0x000fc800078e3cff */
[----:B------:R-:W-:-:S05]  /*19b30*/  @!P0 LOP3.LUT R5, R5, R4, RZ, 0x3c, !PT ;  /* 0x0000000405058212 */ /* 0x000fca00078e3cff */
[----:B------:R-:W2:Y:S04]  /*19b40*/  @!P0 LDG.E.U16 R2, [R4.64] ;  /* 0x0000000604028981 */ /* 0x000ea8000c1e1500 */
[----:B---3--:R0:W-:Y:S04]  /*19b50*/  STL [R1+0xbc], R27 ;  /* 0x0000bc1b01007387 */ /* 0x0081e80000100800 */
[----:B0-----:R-:W3:Y:S04]  /*19b60*/  LDL.LU R27, [R1+0x28] ;  /* 0x00002800011b7983 */ /* 0x001ee80000300800 */
[----:B--2---:R0:W-:Y:S04]  /*19b70*/  STL [R1+0xb4], R2 ;  /* 0x0000b40201007387 */ /* 0x0041e80000100800 */
[----:B0-----:R-:W2:Y:S04]  /*19b80*/  LDL.LU R2, [R1+0x3df4] ;  /* 0x003df40001027983 */ /* 0x001ea80000300800 */
[----:B------:R-:W3:Y:S04]  /*19b90*/  LDL R4, [R1+0x19f4] ;  /* 0x0019f40001047983 */ /* 0x000ee80000100800 */
[----:B------:R-:W3:Y:S01]  /*19ba0*/  LDL R5, [R1+0x19f8] ;  /* 0x0019f80001057983 */ /* 0x000ee20000100800 */
[----:B--2---:R-:W-:-:S02]  /*19bb0*/  PRMT R2, RZ, 0x7610, R2 ;  /* 0x00007610ff027816 */ /* 0x004fc40000000002 */
[----:B---3--:R-:W-:-:S04]  /*19bc0*/  @!P0 LOP3.LUT R5, R5, R4, RZ, 0x3c, !PT ;  /* 0x0000000405058212 */ /* 0x008fc800078e3cff */
[----:B------:R-:W-:-:S04]  /*19bd0*/  @!P0 LOP3.LUT R4, R5, R4, RZ, 0x3c, !PT ;  /* 0x0000000405048212 */ /* 0x000fc800078e3cff */
[----:B------:R-:W-:-:S05]  /*19be0*/  @!P0 LOP3.LUT R5, R5, R4, RZ, 0x3c, !PT ;  /* 0x0000000405058212 */ /* 0x000fca00078e3cff */
[----:B------:R-:W2:Y:S04]  /*19bf0*/  @!P0 LDG.E.U16 R2, [R4.64] ;  /* 0x0000000604028981 */ /* 0x000ea8000c1e1500 */
[----:B--2---:R0:W-:Y:S04]  /*19c00*/  STL [R1+0xb0], R2 ;  /* 0x0000b00201007387 */ /* 0x0041e80000100800 */
[----:B0-----:R-:W2:Y:S04]  /*19c10*/  LDL.LU R2, [R1+0x3df0] ;  /* 0x003df00001027983 */ /* 0x001ea80000300800 */
[----:B------:R-:W3:Y:S01]  /*19c20*/  LDL R5, [R1+0x19d4] ;  /* 0x0019d40001057983 */ /* 0x000ee20000100800 */
[----:B----4-:R-:W-:-:S03]  /*19c30*/  @!P0 IMAD.MOV.U32 R4, RZ, RZ, R3 ;  /* 0x000000ffff048224 */ /* 0x010fc600078e0003 */
[----:B------:R-:W4:Y:S01]  /*19c40*/  LDL.LU R3, [R1] ;  /* 0x0000000001037983 */ /* 0x000f220000300800 */
[----:B--2---:R-:W-:-:S06]  /*19c50*/  PRMT R2, RZ, 0x7610, R2 ;  /* 0x00007610ff027816 */ /* 0x004fcc0000000002 */
[----:B---3--:R-:W2:Y:S04]  /*19c60*/  @!P0 LDG.E.U16 R2, [R4.64] ;  /* 0x0000000604028981 */ /* 0x008ea8000c1e1500 */
        /* <DEDUP_REMOVED lines=19> */
[----:B------:R-:W2:Y:S04]  /*19da0*/  LDL R4, [R1+0x1974] ;  /* 0x0019740001047983 */ /* 0x000ea80000100800 */
[----:B------:R-:W2:Y:S04]  /*19db0*/  LDL R5, [R1+0x1978] ;  /* 0x0019780001057983 */ /* 0x000ea80000100800 */
[----:B0-----:R-:W0:Y:S02]  /*19dc0*/  S2R R2, SR_TID.X ;  /* 0x0000000000027919 */ /* 0x001e240000002100 */
[----:B0-----:R-:W-:-:S05]  /*19dd0*/  LOP3.LUT R2, R2, 0x3f, RZ, 0xc0, !PT ;  /* 0x0000003f02027812 */ /* 0x001fca00078ec0ff */
[----:B------:R-:W-:-:S05]  /*19de0*/  IMAD.SHL.U32 R2, R2, 0x2, RZ ;  /* 0x0000000202027824 */ /* 0x000fca00078e00ff */
[----:B------:R0:W-:Y:S02]  /*19df0*/  STS.U16 [R2], R17 ;  /* 0x0000001102007388 */ /* 0x0001e40000000400 */
[----:B0-----:R-:W-:Y:S02]  /*19e00*/  PRMT R2, RZ, 0x7610, R2 ;  /* 0x00007610ff027816 */ /* 0x001fe40000000002 */
[----:B------:R-:W3:Y:S01]  /*19e10*/  LDL.LU R17, [R1+0x3de4] ;  /* 0x003de40001117983 */ /* 0x000ee20000300800 */
[----:B--2---:R-:W-:-:S04]  /*19e20*/  @!P0 LOP3.LUT R5, R5, R4, RZ, 0x3c, !PT ;  /* 0x0000000405058212 */ /* 0x004fc800078e3cff */
        /* <DEDUP_REMOVED lines=9> */
[----:B------:R0:W-:Y:S02]  /*19ec0*/  STS.U16 [R2+0x80], R0 ;  /* 0x0000800002007388 */ /* 0x0001e40000000400 */
        /* <DEDUP_REMOVED lines=14> */
[----:B------:R-:W3:Y:S01]  /*19fb0*/  LDL R29, [R1+0x18b8] ;  /* 0x0018b800011d7983 */ /* 0x000ee20000100800 */
        /* <DEDUP_REMOVED lines=23> */
[----:B---3--:R0:W-:Y:S02]  /*1a130*/  STS.U16 [R2+0x1000], R27 ;  /* 0x0010001b02007388 */ /* 0x0081e40000000400 */
[----:B0-----:R-:W-:Y:S02]  /*1a140*/  PRMT R2, RZ, 0x7610, R2 ;  /* 0x00007610ff027816 */ /* 0x001fe40000000002 */
        /* <DEDUP_REMOVED lines=10> */
[----:B----4-:R0:W-:Y:S02]  /*1a1f0*/  STS.U16 [R2+0x1080], R3 ;  /* 0x0010800302007388 */ /* 0x0101e40000000400 */
[----:B0-----:R-:W-:Y:S02]  /*1a200*/  PRMT R2, RZ, 0x7610, R2 ;  /* 0x00007610ff027816 */ /* 0x001fe40000000002 */
[----:B------:R-:W3:Y:S01]  /*1a210*/  LDL.LU R3, [R1+0x3dd8] ;  /* 0x003dd80001037983 */ /* 0x000ee20000300800 */
[----:B--2---:R-:W-:-:S04]  /*1a220*/  @!P0 LOP3.LUT R5, R5, R4, RZ, 0x3c, !PT ;  /* 0x0000000405058212 */ /* 0x004fc800078e3cff */
[----:B------:R-:W-:-:S04]  /*1a230*/  @!P0 LOP3.LUT R4, R5, R4, RZ, 0x3c, !PT ;  /* 0x0000000405048212 */ /* 0x000fc800078e3cff */
[----:B------:R-:W-:-:S05]  /*1a240*/  @!P0 LOP3.LUT R5, R5, R4, RZ, 0x3c, !PT ;  /* 0x0000000405058212 */ /* 0x000fca00078e3cff */
[----:B------:R-:W2:Y:S04]  /*1a250*/  @!P0 LDG.E.U16 R2, [R4.64] ;  /* 0x0000000604028981 */ /* 0x000ea8000c1e1500 */
[----:B--2---:R0:W-:Y:S04]  /*1a260*/  STL [R1+0x8c], R2 ;  /* 0x00008c0201007387 */ /* 0x0041e80000100800 */
[----:B------:R-:W2:Y:S04]  /*1a270*/  LDL.LU R4, [R1+0x4] ;  /* 0x0000040001047983 */ /* 0x000ea80000300800 */
[----:B------:R-:W4:Y:S04]  /*1a280*/  LDL R5, [R1+0x18b4] ;  /* 0x0018b40001057983 */ /* 0x000f280000100800 */
[----:B0-----:R-:W0:Y:S02]  /*1a290*/  S2R R2, SR_TID.X ;  /* 0x0000000000027919 */ /* 0x001e240000002100 */
[----:B0-----:R-:W-:-:S05]  /*1a2a0*/  LOP3.LUT R2, R2, 0x3f, RZ, 0xc0, !PT ;  /* 0x0000003f02027812 */ /* 0x001fca00078ec0ff */
[----:B------:R-:W-:-:S05]  /*1a2b0*/  IMAD.SHL.U32 R2, R2, 0x2, RZ ;  /* 0x0000000202027824 */ /* 0x000fca00078e00ff */
[----:B--2---:R0:W-:Y:S02]  /*1a2c0*/  STS.U16 [R2+0x1100], R4 ;  /* 0x0011000402007388 */ /* 0x0041e40000000400 */
[----:B0-----:R-:W-:Y:S01]  /*1a2d0*/  PRMT R2, RZ, 0x7610, R2 ;  /* 0x00007610ff027816 */ /* 0x001fe20000000002 */
[----:B------:R-:W-:Y:S02]  /*1a2e0*/  @!P0 IMAD.MOV.U32 R4, RZ, RZ, R29 ;  /* 0x000000ffff048224 */ /* 0x000fe400078e001d */
[----:B------:R-:W2:Y:S04]  /*1a2f0*/  LDL R29, [R1+0x1838] ;  /* 0x00183800011d7983 */ /* 0x000ea80000100800 */
[----:B----4-:R-:W4:Y:S04]  /*1a300*/  @!P0 LDG.E.U16 R2, [R4.64] ;  /* 0x0000000604028981 */ /* 0x010f28000c1e1500 */
[----:B----4-:R0:W-:Y:S04]  /*1a310*/  STL [R1+0x88], R2 ;  /* 0x0000880201007387 */ /* 0x0101e80000100800 */
[----:B------:R-:W4:Y:S04]  /*1a320*/  LDL R4, [R1+0x1894] ;  /* 0x0018940001047983 */ /* 0x000f280000100800 */
[----:B------:R-:W4:Y:S04]  /*1a330*/  LDL R5, [R1+0x1898] ;  /* 0x0018980001057983 */ /* 0x000f280000100800 */
[----:B0-----:R-:W0:Y:S02]  /*1a340*/  S2R R2, SR_TID.X ;  /* 0x0000000000027919 */ /* 0x001e240000002100 */
[----:B0-----:R-:W-:-:S05]  /*1a350*/  LOP3.LUT R2, R2, 0x3f, RZ, 0xc0, !PT ;  /* 0x0000003f02027812 */ /* 0x001fca00078ec0ff */
[----:B------:R-:W-:-:S05]  /*1a360*/  IMAD.SHL.U32 R2, R2, 0x2, RZ ;  /* 0x0000000202027824 */ /* 0x000fca00078e00ff */
[----:B---3--:R0:W-:Y:S02]  /*1a370*/  STS.U16 [R2+0x1180], R3 ;  /* 0x0011800302007388 */ /* 0x0081e40000000400 */
[----:B0-----:R-:W-:Y:S02]  /*1a380*/  PRMT R2, RZ, 0x7610, R2 ;  /* 0x00007610ff027816 */ /* 0x001fe40000000002 */
[----:B------:R-:W3:Y:S01]  /*1a390*/  LDL.LU R3, [R1+0x3dd4] ;  /* 0x003dd40001037983 */ /* 0x000ee20000300800 */
[----:B----4-:R-:W-:-:S04]  /*1a3a0*/  @!P0 LOP3.LUT R5, R5, R4, RZ, 0x3c, !PT ;  /* 0x0000000405058212 */ /* 0x010fc800078e3cff */
[----:B------:R-:W-:-:S04]  /*1a3b0*/  @!P0 LOP3.LUT R4, R5, R4, RZ, 0x3c, !PT ;  /* 0x0000000405048212 */ /* 0x000fc800078e3cff */
[----:B------:R-:W-:-:S05]  /*1a3c0*/  @!P0 LOP3.LUT R5, R5, R4, RZ, 0x3c, !PT ;  /* 0x0000000405058212 */ /* 0x000fca00078e3cff */
[----:B------:R-:W4:Y:S04]  /*1a3d0*/  @!P0 LDG.E.U16 R2, [R4.64] ;  /* 0x0000000604028981 */ /* 0x000f28000c1e1500 */
[----:B----4-:R0:W-:Y:S04]  /*1a3e0*/  STL [R1+0x84], R2 ;  /* 0x0000840201007387 */ /* 0x0101e80000100800 */
[----:B------:R-:W4:Y:S04]  /*1a3f0*/  LDL R4, [R1+0x1874] ;  /* 0x0018740001047983 */ /* 0x000f280000100800 */
[----:B------:R-:W4:Y:S04]  /*1a400*/  LDL R5, [R1+0x1878] ;  /* 0x0018780001057983 */ /* 0x000f280000100800 */
[----:B0-----:R-:W0:Y:S02]  /*1a410*/  S2R R2, SR_TID.X ;  /* 0x0000000000027919 */ /* 0x001e240000002100 */
[----:B0-----:R-:W-:-:S05]  /*1a420*/  LOP3.LUT R2, R2, 0x3f, RZ, 0xc0, !PT ;  /* 0x0000003f02027812 */ /* 0x001fca00078ec0ff */
[----:B------:R-:W-:-:S05]  /*1a430*/  IMAD.SHL.U32 R2, R2, 0x2, RZ ;  /* 0x0000000202027824 */ /* 0x000fca00078e00ff */
[----:B------:R0:W-:Y:S02]  /*1a440*/  STS.U16 [R2+0x2000], R17 ;  /* 0x0020001102007388 */ /* 0x0001e40000000400 */
[----:B0-----:R-:W-:Y:S02]  /*1a450*/  PRMT R2, RZ, 0x7610, R2 ;  /* 0x00007610ff027816 */ /* 0x001fe40000000002 */
[----:B----4-:R-:W-:-:S04]  /*1a460*/  @!P0 LOP3.LUT R5, R5, R4, RZ, 0x3c, !PT ;  /* 0x0000000405058212 */ /* 0x010fc800078e3cff */
[----:B------:R-:W-:-:S04]  /*1a470*/  @!P0 LOP3.LUT R4, R5, R4, RZ, 0x3c, !PT ;  /* 0x0000000405048212 */ /* 0x000fc800078e3cff */
[----:B------:R-:W-:-:S05]  /*1a480*/  @!P0 LOP3.LUT R5, R5, R4, RZ, 0x3c, !PT ;  /* 0x0000000405058212 */ /* 0x000fca00078e3cff */
[----:B------:R-:W4:Y:S04]  /*1a490*/  @!P0 LDG.E.U16 R2, [R4.64] ;  /* 0x0000000604028981 */ /* 0x000f28000c1e1500 */
[----:B----4-:R0:W-:Y:S04]  /*1a4a0*/  STL [R1+0x80], R2 ;  /* 0x0000800201007387 */ /* 0x0101e80000100800 */
[----:B------:R-:W4:Y:S04]  /*1a4b0*/  LDL R4, [R1+0x1854] ;  /* 0x0018540001047983 */ /* 0x000f280000100800 */
[----:B------:R-:W4:Y:S01]  /*1a4c0*/  LDL R5, [R1+0x1858] ;  /* 0x0018580001057983 */ /* 0x000f220000100800 */
[----:B------:R-:W-:-:S02]  /*1a4d0*/  PRMT R0, RZ, 0x7610, R0 ;  /* 0x00007610ff007816 */ /* 0x000fc40000000000 */
[----:B----4-:R-:W-:-:S04]  /*1a4e0*/  @!P0 LOP3.LUT R5, R5, R4, RZ, 0x3c, !PT ;  /* 0x0000000405058212 */ /* 0x010fc800078e3cff */
[----:B------:R-:W-:-:S04]  /*1a4f0*/  @!P0 LOP3.LUT R4, R5, R4, RZ, 0x3c, !PT ;  /* 0x0000000405048212 */ /* 0x000fc800078e3cff */
[----:B------:R-:W-:-:S05]  /*1a500*/  @!P0 LOP3.LUT R5, R5, R4, RZ, 0x3c, !PT ;  /* 0x0000000405058212 */ /* 0x000fca00078e3cff */
[----:B------:R1:W4:Y:S04]  /*1a510*/  @!P0 LDG.E.U16 R0, [R4.64] ;  /* 0x0000000604008981 */ /* 0x000328000c1e1500 */
[----:B-1----:R-:W3:Y:S01]  /*1a520*/  LDL R5, [R1+0x1834] ;  /* 0x0018340001057983 */ /* 0x002ee20000100800 */
[----:B------:R-:W-:Y:S01]  /*1a530*/  PRMT R23, RZ, 0x7610, R23 ;  /* 0x00007610ff177816 */ /* 0x000fe20000000017 */
[----:B--2---:R-:W-:Y:S02]  /*1a540*/  @!P0 IMAD.MOV.U32 R4, RZ, RZ, R29 ;  /* 0x000000ffff048224 */ /* 0x004fe400078e001d */
[----:B0-----:R-:W0:Y:S04]  /*1a550*/  S2R R2, SR_TID.X ;  /* 0x0000000000027919 */ /* 0x001e280000002100 */
[----:B----4-:R1:W-:Y:S04]  /*1a560*/  STL [R1+0x7c], R0 ;  /* 0x00007c0001007387 */ /* 0x0103e80000100800 */
[----:B-1----:R-:W2:Y:S04]  /*1a570*/  LDL.LU R0, [R1+0x2c] ;  /* 0x00002c0001007983 */ /* 0x002ea80000300800 */
[----:B---3--:R1:W3:Y:S04]  /*1a580*/  @!P0 LDG.E.U16 R23, [R4.64] ;  /* 0x0000000604178981 */ /* 0x0082e8000c1e1500 */
[----:B-1----:R-:W4:Y:S04]  /*1a590*/  LDL R4, [R1+0x1814] ;  /* 0x0018140001047983 */ /* 0x002f280000100800 */
[----:B------:R-:W4:Y:S01]  /*1a5a0*/  LDL R5, [R1+0x1818] ;  /* 0x0018180001057983 */ /* 0x000f220000100800 */
[----:B0-----:R-:W-:-:S05]  /*1a5b0*/  LOP3.LUT R2, R2, 0x3f, RZ, 0xc0, !PT ;  /* 0x0000003f02027812 */ /* 0x001fca00078ec0ff */
[----:B------:R-:W-:-:S05]  /*1a5c0*/  IMAD.SHL.U32 R2, R2, 0x2, RZ ;  /* 0x0000000202027824 */ /* 0x000fca00078e00ff */
[----:B------:R-:W-:Y:S04]  /*1a5d0*/  STS.U16 [R2+0x2080], R16 ;  /* 0x0020801002007388 */ /* 0x000fe80000000400 */
[----:B------:R-:W-:Y:S04]  /*1a5e0*/  STS.U16 [R2+0x2100], R18 ;  /* 0x0021001202007388 */ /* 0x000fe80000000400 */
[----:B------:R0:W-:Y:S02]  /*1a5f0*/  STS.U16 [R2+0x2180], R19 ;  /* 0x0021801302007388 */ /* 0x0001e40000000400 */
[----:B0-----:R-:W-:-:S02]  /*1a600*/  PRMT R2, RZ, 0x7610, R2 ;  /* 0x00007610ff027816 */ /* 0x001fc40000000002 */
[----:B----4-:R-:W-:-:S04]  /*1a610*/  @!P0 LOP3.LUT R5, R5, R4, RZ, 0x3c, !PT ;  /* 0x0000000405058212 */ /* 0x010fc800078e3cff */
[----:B------:R-:W-:-:S04]  /*1a620*/  @!P0 LOP3.LUT R4, R5, R4, RZ, 0x3c, !PT ;  /* 0x0000000405048212 */ /* 0x000fc800078e3cff */
[----:B------:R-:W-:-:S05]  /*1a630*/  @!P0 LOP3.LUT R5, R5, R4, RZ, 0x3c, !PT ;  /* 0x0000000405058212 */ /* 0x000fca00078e3cff */
[----:B------:R-:W4:Y:S04]  /*1a640*/  @!P0 LDG.E.U16 R2, [R4.64] ;  /* 0x0000000604028981 */ /* 0x000f28000c1e1500 */
[----:B---3--:R0:W-:Y:S04]  /*1a650*/  STL [R1+0x78], R23 ;  /* 0x0000781701007387 */ /* 0x0081e80000100800 */
[----:B0-----:R-:W3:Y:S04]  /*1a660*/  LDL R23, [R1+0x17b8] ;  /* 0x0017b80001177983 */ /* 0x001ee80000100800 */
[----:B------:R-:W2:Y:S04]  /*1a670*/  LDL.LU R29, [R1+0x30] ;  /* 0x00003000011d7983 */ /* 0x000ea80000300800 */
[----:B----4-:R-:W-:Y:S04]  /*1a680*/  STL [R1+0x74], R2 ;  /* 0x0000740201007387 */ /* 0x010fe80000100800 */
[----:B------:R-:W4:Y:S04]  /*1a690*/  LDL R4, [R1+0x17f4] ;  /* 0x0017f40001047983 */ /* 0x000f280000100800 */
[----:B------:R-:W4:Y:S01]  /*1a6a0*/  LDL R5, [R1+0x17f8] ;  /* 0x0017f80001057983 */ /* 0x000f220000100800 */
[----:B------:R-:W-:-:S02]  /*1a6b0*/  PRMT R25, RZ, 0x7610, R25 ;  /* 0x00007610ff197816 */ /* 0x000fc40000000019 */
[----:B----4-:R-:W-:-:S04]  /*1a6c0*/  @!P0 LOP3.LUT R5, R5, R4, RZ, 0x3c, !PT ;  /* 0x0000000405058212 */ /* 0x010fc800078e3cff */
[----:B------:R-:W-:-:S04]  /*1a6d0*/  @!P0 LOP3.LUT R4, R5, R4, RZ, 0x3c, !PT ;  /* 0x0000000405048212 */ /* 0x000fc800078e3cff */
[----:B------:R-:W-:-:S05]  /*1a6e0*/  @!P0 LOP3.LUT R5, R5, R4, RZ, 0x3c, !PT ;  /* 0x0000000405058212 */ /* 0x000fca00078e3cff */
[----:B------:R0:W4:Y:S04]  /*1a6f0*/  @!P0 LDG.E.U16 R25, [R4.64] ;  /* 0x0000000604198981 */ /* 0x000128000c1e1500 */
[----:B0-----:R-:W2:Y:S04]  /*1a700*/  LDL R4, [R1+0x17d4] ;  /* 0x0017d40001047983 */ /* 0x001ea80000100800 */
[----:B------:R-:W2:Y:S01]  /*1a710*/  LDL R5, [R1+0x17d8] ;  /* 0x0017d80001057983 */ /* 0x000ea20000100800 */
[----:B------:R-:W-:-:S03]  /*1a720*/  PRMT R24, RZ, 0x7610, R24 ;  /* 0x00007610ff187816 */ /* 0x000fc60000000018 */
[----:B----4-:R0:W-:Y:S04]  /*1a730*/  STL [R1+0x70], R25 ;  /* 0x0000701901007387 */ /* 0x0101e80000100800 */
[----:B0-----:R-:W4:Y:S01]  /*1a740*/  LDL.LU R25, [R1+0x38] ;  /* 0x0000380001197983 */ /* 0x001f220000300800 */
[----:B--2---:R-:W-:-:S04]  /*1a750*/  @!P0 LOP3.LUT R5, R5, R4, RZ, 0x3c, !PT ;  /* 0x0000000405058212 */ /* 0x004fc800078e3cff */
[----:B------:R-:W-:-:S04]  /*1a760*/  @!P0 LOP3.LUT R4, R5, R4, RZ, 0x3c, !PT ;  /* 0x0000000405048212 */ /* 0x000fc800078e3cff */
[----:B------:R-:W-:-:S05]  /*1a770*/  @!P0 LOP3.LUT R5, R5, R4, RZ, 0x3c, !PT ;  /* 0x0000000405058212 */ /* 0x000fca00078e3cff */
[----:B------:R0:W2:Y:S04]  /*1a780*/  @!P0 LDG.E.U16 R24, [R4.64] ;  /* 0x0000000604188981 */ /* 0x0000a8000c1e1500 */
[----:B0-----:R-:W4:Y:S01]  /*1a790*/  LDL R5, [R1+0x17b4] ;  /* 0x0017b40001057983 */ /* 0x001f220000100800 */
[----:B------:R-:W-:Y:S01]  /*1a7a0*/  PRMT R3, RZ, 0x7610, R3 ;  /* 0x00007610ff037816 */ /* 0x000fe20000000003 */
[----:B---3--:R-:W-:Y:S02]  /*1a7b0*/  @!P0 IMAD.MOV.U32 R4, RZ, RZ, R23 ;  /* 0x000000ffff048224 */ /* 0x008fe400078e0017 */
[----:B--2---:R0:W-:Y:S04]  /*1a7c0*/  STL [R1+0x6c], R24 ;  /* 0x00006c1801007387 */ /* 0x0041e80000100800 */
[----:B0-----:R-:W2:Y:S04]  /*1a7d0*/  LDL.LU R24, [R1+0xc] ;  /* 0x00000c0001187983 */ /* 0x001ea80000300800 */
[----:B----4-:R0:W3:Y:S04]  /*1a7e0*/  @!P0 LDG.E.U16 R3, [R4.64] ;  /* 0x0000000604038981 */ /* 0x0100e8000c1e1500 */
[----:B0-----:R-:W4:Y:S04]  /*1a7f0*/  LDL R4, [R1+0x1794] ;  /* 0x0017940001047983 */ /* 0x001f280000100800 */
[----:B------:R-:W4:Y:S01]  /*1a800*/  LDL R5, [R1+0x1798] ;  /* 0x0017980001057983 */ /* 0x000f220000100800 */
[----:B------:R-:W-:-:S03]  /*1a810*/  PRMT R26, RZ, 0x7610, R26 ;  /* 0x00007610ff1a7816 */ /* 0x000fc6000000001a */
[----:B------:R-:W2:Y:S01]  /*1a820*/  LDL.LU R23, [R1+0x10] ;  /* 0x0000100001177983 */ /* 0x000ea20000300800 */
[----:B----4-:R-:W-:-:S04]  /*1a830*/  @!P0 LOP3.LUT R5, R5, R4, RZ, 0x3c, !PT ;  /* 0x0000000405058212 */ /* 0x010fc800078e3cff */
[----:B------:R-:W-:-:S04]  /*1a840*/  @!P0 LOP3.LUT R4, R5, R4, RZ, 0x3c, !PT ;  /* 0x0000000405048212 */ /* 0x000fc800078e3cff */
[----:B------:R-:W-:-:S05]  /*1a850*/  @!P0 LOP3.LUT R5, R5, R4, RZ, 0x3c, !PT ;  /* 0x0000000405058212 */ /* 0x000fca00078e3cff */
[----:B------:R-:W4:Y:S04]  /*1a860*/  @!P0 LDG.E.U16 R26, [R4.64] ;  /* 0x00000006041a8981 */ /* 0x000f28000c1e1500 */
[----:B---3--:R-:W-:Y:S04]  /*1a870*/  STL [R1+0x68], R3 ;  /* 0x0000680301007387 */ /* 0x008fe80000100800 */
[----:B----4-:R0:W-:Y:S04]  /*1a880*/  STL [R1+0x64], R26 ;  /* 0x0000641a01007387 */ /* 0x0101e80000100800 */
[----:B0-----:R-:W3:Y:S04]  /*1a890*/  LDL.LU R26, [R1+0x3dd0] ;  /* 0x003dd000011a7983 */ /* 0x001ee80000300800 */
[----:B------:R-:W4:Y:S04]  /*1a8a0*/  LDL R4, [R1+0x1774] ;  /* 0x0017740001047983 */ /* 0x000f280000100800 */
[----:B------:R-:W4:Y:S04]  /*1a8b0*/  LDL R5, [R1+0x1778] ;  /* 0x0017780001057983 */ /* 0x000f280000100800 */
[----:B------:R-:W0:Y:S01]  /*1a8c0*/  S2R R2, SR_TID.X ;  /* 0x0000000000027919 */ /* 0x000e220000002100 */
[----:B---3--:R-:W-:-:S02]  /*1a8d0*/  PRMT R26, RZ, 0x7610, R26 ;  /* 0x00007610ff1a7816 */ /* 0x008fc4000000001a */
[----:B----4-:R-:W-:-:S04]  /*1a8e0*/  @!P0 LOP3.LUT R5, R5, R4, RZ, 0x3c, !PT ;  /* 0x0000000405058212 */ /* 0x010fc800078e3cff */
[----:B------:R-:W-:-:S04]  /*1a8f0*/  @!P0 LOP3.LUT R4, R5, R4, RZ, 0x3c, !PT ;  /* 0x0000000405048212 */ /* 0x000fc800078e3cff */
[----:B------:R-:W-:-:S05]  /*1a900*/  @!P0 LOP3.LUT R5, R5, R4, RZ, 0x3c, !PT ;  /* 0x0000000405058212 */ /* 0x000fca00078e3cff */
[----:B------:R-:W3:Y:S01]  /*1a910*/  @!P0 LDG.E.U16 R26, [R4.64] ;  /* 0x00000006041a8981 */ /* 0x000ee2000c1e1500 */
[----:B0-----:R-:W-:-:S05]  /*1a920*/  LOP3.LUT R2, R2, 0x3f, RZ, 0xc0, !PT ;  /* 0x0000003f02027812 */ /* 0x001fca00078ec0ff */
[----:B------:R-:W-:-:S05]  /*1a930*/  IMAD.SHL.U32 R2, R2, 0x2, RZ ;  /* 0x0000000202027824 */ /* 0x000fca00078e00ff */
[----:B------:R-:W-:Y:S01]  /*1a940*/  LOP3.LUT R3, R2, 0x10, RZ, 0x3c, !PT ;  /* 0x0000001002037812 */ /* 0x000fe200078e3cff */
[----:B------:R-:W-:Y:S04]  /*1a950*/  STS.U16 [R2+0x3000], R11 ;  /* 0x0030000b02007388 */ /* 0x000fe80000000400 */
[----:B------:R-:W-:Y:S04]  /*1a960*/  STS.U16 [R2+0x3080], R10 ;  /* 0x0030800a02007388 */ /* 0x000fe80000000400 */
[----:B------:R-:W-:Y:S04]  /*1a970*/  STS.U16 [R2+0x3100], R9 ;  /* 0x0031000902007388 */ /* 0x000fe80000000400 */
[----:B------:R-:W-:Y:S04]  /*1a980*/  STS.U16 [R2+0x3180], R8 ;  /* 0x0031800802007388 */ /* 0x000fe80000000400 */
[----:B------:R0:W-:Y:S04]  /*1a990*/  STS.U16 [R3+0x200], R0 ;  /* 0x0002000003007388 */ /* 0x0001e80000000400 */
[----:B0-----:R-:W4:Y:S04]  /*1a9a0*/  LDL.LU R0, [R1+0x18] ;  /* 0x0000180001007983 */ /* 0x001f280000300800 */
[----:B---3--:R0:W-:Y:S04]  /*1a9b0*/  STL [R1+0x60], R26 ;  /* 0x0000601a01007387 */ /* 0x0081e80000100800 */
[----:B0-----:R-:W3:Y:S04]  /*1a9c0*/  LDL.LU R26, [R1+0x3dcc] ;  /* 0x003dcc00011a7983 */ /* 0x001ee80000300800 */
[----:B------:R-:W2:Y:S04]  /*1a9d0*/  LDL R4, [R1+0x1754] ;  /* 0x0017540001047983 */ /* 0x000ea80000100800 */
[----:B------:R-:W2:Y:S01]  /*1a9e0*/  LDL R5, [R1+0x1758] ;  /* 0x0017580001057983 */ /* 0x000ea20000100800 */
[----:B------:R-:W-:-:S03]  /*1a9f0*/  PRMT R28, RZ, 0x7610, R28 ;  /* 0x00007610ff1c7816 */ /* 0x000fc6000000001c */
[----:B------:R0:W-:Y:S04]  /*1aa00*/  STS.U16 [R3+0x280], R29 ;  /* 0x0002801d03007388 */ /* 0x0001e80000000400 */
[----:B0-----:R-:W3:Y:S01]  /*1aa10*/  LDL.LU R29, [R1+0x3dc8] ;  /* 0x003dc800011d7983 */ /* 0x001ee20000300800 */
[----:B--2---:R-:W-:-:S04]  /*1aa20*/  @!P0 LOP3.LUT R5, R5, R4, RZ, 0x3c, !PT ;  /* 0x0000000405058212 */ /* 0x004fc800078e3cff */
[----:B------:R-:W-:-:S04]  /*1aa30*/  @!P0 LOP3.LUT R4, R5, R4, RZ, 0x3c, !PT ;  /* 0x0000000405048212 */ /* 0x000fc800078e3cff */
[----:B------:R-:W-:-:S05]  /*1aa40*/  @!P0 LOP3.LUT R5, R5, R4, RZ, 0x3c, !PT ;  /* 0x0000000405058212 */ /* 0x000fca00078e3cff */
[----:B------:R0:W2:Y:S04]  /*1aa50*/  @!P0 LDG.E.U16 R28, [R4.64] ;  /* 0x00000006041c8981 */ /* 0x0000a8000c1e1500 */
[----:B0-----:R-:W2:Y:S04]  /*1aa60*/  LDL R4, [R1+0x1734] ;  /* 0x0017340001047983 */ /* 0x001ea80000100800 */
[----:B------:R-:W2:Y:S01]  /*1aa70*/  LDL R5, [R1+0x1738] ;  /* 0x0017380001057983 */ /* 0x000ea20000100800 */
[----:B---3--:R-:W-:Y:S02]  /*1aa80*/  PRMT R26, RZ, 0x7610, R26 ;  /* 0x00007610ff1a7816 */ /* 0x008fe4000000001a */
[----:B--2---:R-:W-:-:S04]  /*1aa90*/  @!P0 LOP3.LUT R5, R5, R4, RZ, 0x3c, !PT ;  /* 0x0000000405058212 */ /* 0x004fc800078e3cff */
[----:B------:R-:W-:-:S04]  /*1aaa0*/  @!P0 LOP3.LUT R4, R5, R4, RZ, 0x3c, !PT ;  /* 0x0000000405048212 */ /* 0x000fc800078e3cff */
[----:B------:R-:W-:-:S05]  /*1aab0*/  @!P0 LOP3.LUT R5, R5, R4, RZ, 0x3c, !PT ;  /* 0x0000000405058212 */ /* 0x000fca00078e3cff */
[----:B------:R-:W2:Y:S04]  /*1aac0*/  @!P0 LDG.E.U16 R26, [R4.64] ;  /* 0x00000006041a8981 */ /* 0x000ea8000c1e1500 */
[----:B------:R0:W-:Y:S04]  /*1aad0*/  STS.U16 [R3+0x300], R29 ;  /* 0x0003001d03007388 */ /* 0x0001e80000000400 */
[----:B0-----:R-:W3:Y:S04]  /*1aae0*/  LDL R29, [R1+0x16b4] ;  /* 0x0016b400011d7983 */ /* 0x001ee80000100800 */
[----:B------:R0:W-:Y:S04]  /*1aaf0*/  STL [R1+0x5c], R28 ;  /* 0x00005c1c01007387 */ /* 0x0001e80000100800 */
[----:B0-----:R-:W3:Y:S04]  /*1ab00*/  LDL R28, [R1+0x16b8] ;  /* 0x0016b800011c7983 */ /* 0x001ee80000100800 */
[----:B------:R-:W-:Y:S04]  /*1ab10*/  STS.U16 [R3+0x380], R25 ;  /* 0x0003801903007388 */ /* 0x000fe80000000400 */
[----:B--2---:R0:W-:Y:S04]  /*1ab20*/  STL [R1+0x58], R26 ;  /* 0x0000581a01007387 */ /* 0x0041e80000100800 */
[----:B0-----:R-:W2:Y:S04]  /*1ab30*/  LDL.LU R26, [R1+0x3dc4] ;  /* 0x003dc400011a7983 */ /* 0x001ea80000300800 */
[----:B------:R-:W2:Y:S04]  /*1ab40*/  LDL R4, [R1+0x1714] ;  /* 0x0017140001047983 */ /* 0x000ea80000100800 */
[----:B------:R-:W2:Y:S04]  /*1ab50*/  LDL R5, [R1+0x1718] ;  /* 0x0017180001057983 */ /* 0x000ea80000100800 */
[----:B------:R-:W3:Y:S01]  /*1ab60*/  LDL.LU R25, [R1+0x3dc0] ;  /* 0x003dc00001197983 */ /* 0x000ee20000300800 */
[----:B--2---:R-:W-:-:S04]  /*1ab70*/  @!P0 LOP3.LUT R5, R5, R4, RZ, 0x3c, !PT ;  /* 0x0000000405058212 */ /* 0x004fc800078e3cff */
[C---:B------:R-:W-:Y:S02]  /*1ab80*/  @!P0 LOP3.LUT R4, R5.reuse, R4, RZ, 0x3c, !PT ;  /* 0x0000000405048212 */ /* 0x040fe400078e3cff */
[----:B---3--:R-:W-:Y:S02]  /*1ab90*/  PRMT R25, RZ, 0x7610, R25 ;  /* 0x00007610ff197816 */ /* 0x008fe40000000019 */
[----:B------:R-:W-:-:S05]  /*1aba0*/  @!P0 LOP3.LUT R5, R5, R4, RZ, 0x3c, !PT ;  /* 0x0000000405058212 */ /* 0x000fca00078e3cff */
[----:B------:R-:W2:Y:S04]  /*1abb0*/  @!P0 LDG.E.U16 R25, [R4.64] ;  /* 0x0000000604198981 */ /* 0x000ea8000c1e1500 */
[----:B------:R-:W-:Y:S04]  /*1abc0*/  STS.U16 [R3+0x1200], R24 ;  /* 0x0012001803007388 */ /* 0x000fe80000000400 */
[----:B--2---:R0:W-:Y:S04]  /*1abd0*/  STL [R1+0x54], R25 ;  /* 0x0000541901007387 */ /* 0x0041e80000100800 */
[----:B0-----:R-:W2:Y:S04]  /*1abe0*/  LDL.LU R25, [R1+0x3dbc] ;  /* 0x003dbc0001197983 */ /* 0x001ea80000300800 */
[----:B------:R-:W3:Y:S04]  /*1abf0*/  LDL R4, [R1+0x16f4] ;  /* 0x0016f40001047983 */ /* 0x000ee80000100800 */
[----:B------:R-:W3:Y:S04]  /*1ac00*/  LDL R5, [R1+0x16f8] ;  /* 0x0016f80001057983 */ /* 0x000ee80000100800 */
[----:B------:R-:W2:Y:S01]  /*1ac10*/  LDL.LU R24, [R1+0x3db8] ;  /* 0x003db80001187983 */ /* 0x000ea20000300800 */
[----:B---3--:R-:W-:-:S04]  /*1ac20*/  @!P0 LOP3.LUT R5, R5, R4, RZ, 0x3c, !PT ;  /* 0x0000000405058212 */ /* 0x008fc800078e3cff */
[C---:B------:R-:W-:Y:S02]  /*1ac30*/  @!P0 LOP3.LUT R4, R5.reuse, R4, RZ, 0x3c, !PT ;  /* 0x0000000405048212 */ /* 0x040fe400078e3cff */
[----:B--2---:R-:W-:Y:S02]  /*1ac40*/  PRMT R24, RZ, 0x7610, R24 ;  /* 0x00007610ff187816 */ /* 0x004fe40000000018 */
        /* <DEDUP_REMOVED lines=13> */
[----:B--2---:R0:W-:Y:S04]  /*1ad20*/  STL [R1+0x4c], R23 ;  /* 0x00004c1701007387 */ /* 0x0041e80000100800 */
[----:B0-----:R-:W2:Y:S04]  /*1ad30*/  LDL.LU R23, [R1+0x3dac] ;  /* 0x003dac0001177983 */ /* 0x001ea80000300800 */
[----:B------:R-:W3:Y:S01]  /*1ad40*/  LDL.LU R5, [R1+0x14] ;  /* 0x0000140001057983 */ /* 0x000ee20000300800 */
[----:B------:R-:W-:-:S03]  /*1ad50*/  @!P0 IMAD.MOV.U32 R4, RZ, RZ, R28 ;  /* 0x000000ffff048224 */ /* 0x000fc600078e001c */
[----:B------:R-:W4:Y:S01]  /*1ad60*/  LDL R28, [R1+0x1a30] ;  /* 0x001a3000011c7983 */ /* 0x000f220000100800 */
[----:B--2---:R-:W-:-:S03]  /*1ad70*/  PRMT R23, RZ, 0x7610, R23 ;  /* 0x00007610ff177816 */ /* 0x004fc60000000017 */
[----:B---3--:R0:W-:Y:S02]  /*1ad80*/  STS.U16 [R3+0x1300], R5 ;  /* 0x0013000503007388 */ /* 0x0081e40000000400 */
[----:B0-----:R-:W-:Y:S02]  /*1ad90*/  @!P0 IMAD.MOV.U32 R5, RZ, RZ, R29 ;  /* 0x000000ffff058224 */ /* 0x001fe400078e001d */
[----:B------:R-:W2:Y:S04]  /*1ada0*/  LDL R29, [R1+0x1a2c] ;  /* 0x001a2c00011d7983 */ /* 0x000ea80000100800 */
[----:B------:R-:W3:Y:S04]  /*1adb0*/  @!P0 LDG.E.U16 R23, [R4.64] ;  /* 0x0000000604178981 */ /* 0x000ee8000c1e1500 */
[----:B---3--:R0:W-:Y:S04]  /*1adc0*/  STL [R1+0x48], R23 ;  /* 0x0000481701007387 */ /* 0x0081e80000100800 */
[----:B0-----:R-:W3:Y:S04]  /*1add0*/  LDL.LU R23, [R1+0x3da8] ;  /* 0x003da80001177983 */ /* 0x001ee80000300800 */
[----:B------:R-:W2:Y:S04]  /*1ade0*/  LDL R4, [R1+0x1694] ;  /* 0x0016940001047983 */ /* 0x000ea80000100800 */
[----:B------:R-:W2:Y:S01]  /*1adf0*/  LDL R5, [R1+0x1698] ;  /* 0x0016980001057983 */ /* 0x000ea20000100800 */
[----:B------:R-:W-:-:S03]  /*1ae00*/  PRMT R22, RZ, 0x7610, R22 ;  /* 0x00007610ff167816 */ /* 0x000fc60000000016 */
[----:B----4-:R0:W-:Y:S04]  /*1ae10*/  STS.U16 [R3+0x1380], R0 ;  /* 0x0013800003007388 */ /* 0x0101e80000000400 */
[----:B0-----:R-:W4:Y:S01]  /*1ae20*/  LDL.LU R0, [R1+0x3da4] ;  /* 0x003da40001007983 */ /* 0x001f220000300800 */
[----:B--2---:R-:W-:-:S04]  /*1ae30*/  @!P0 LOP3.LUT R5, R5, R4, RZ, 0x3c, !PT ;  /* 0x0000000405058212 */ /* 0x004fc800078e3cff */
[----:B------:R-:W-:-:S04]  /*1ae40*/  @!P0 LOP3.LUT R4, R5, R4, RZ, 0x3c, !PT ;  /* 0x0000000405048212 */ /* 0x000fc800078e3cff */
[----:B------:R-:W-:-:S05]  /*1ae50*/  @!P0 LOP3.LUT R5, R5, R4, RZ, 0x3c, !PT ;  /* 0x0000000405058212 */ /* 0x000fca00078e3cff */
[----:B------:R0:W2:Y:S04]  /*1ae60*/  @!P0 LDG.E.U16 R22, [R4.64] ;  /* 0x0000000604168981 */ /* 0x0000a8000c1e1500 */
[----:B0-----:R-:W2:Y:S04]  /*1ae70*/  LDL R4, [R1+0x127c] ;  /* 0x00127c0001047983 */ /* 0x001ea80000100800 */
[----:B------:R-:W2:Y:S01]  /*1ae80*/  LDL R5, [R1+0x1678] ;  /* 0x0016780001057983 */ /* 0x000ea20000100800 */
[----:B----4-:R-:W-:Y:S02]  /*1ae90*/  PRMT R0, RZ, 0x7610, R0 ;  /* 0x00007610ff007816 */ /* 0x010fe40000000000 */
[----:B--2---:R-:W-:-:S04]  /*1aea0*/  @!P0 LOP3.LUT R5, R5, R4, RZ, 0x3c, !PT ;  /* 0x0000000405058212 */ /* 0x004fc800078e3cff */
[----:B------:R-:W-:-:S04]  /*1aeb0*/  @!P0 LOP3.LUT R4, R5, R4, RZ, 0x3c, !PT ;  /* 0x0000000405048212 */ /* 0x000fc800078e3cff */
[----:B------:R-:W-:-:S05]  /*1aec0*/  @!P0 LOP3.LUT R5, R5, R4, RZ, 0x3c, !PT ;  /* 0x0000000405058212 */ /* 0x000fca00078e3cff */
[----:B------:R-:W2:Y:S04]  /*1aed0*/  @!P0 LDG.E.U16 R0, [R4.64] ;  /* 0x0000000604008981 */ /* 0x000ea8000c1e1500 */
[----:B------:R0:W-:Y:S04]  /*1aee0*/  STL [R1+0x44], R22 ;  /* 0x0000441601007387 */ /* 0x0001e80000100800 */
[----:B0-----:R-:W4:Y:S04]  /*1aef0*/  LDL R22, [R1+0x1a10] ;  /* 0x001a100001167983 */ /* 0x001f280000100800 */
        /* <DEDUP_REMOVED lines=8> */
[----:B------:R0:W2:Y:S01]  /*1af80*/  @!P0 LDG.E.U16 R0, [R4.64] ;  /* 0x0000000604008981 */ /* 0x0000a2000c1e1500 */
[----:B------:R-:W-:Y:S01]  /*1af90*/  PRMT R20, RZ, 0x7610, R20 ;  /* 0x00007610ff147816 */ /* 0x000fe20000000014 */
[----:B0-----:R-:W-:Y:S02]  /*1afa0*/  @!P0 IMAD.MOV.U32 R4, RZ, RZ, R28 ;  /* 0x000000ffff048224 */ /* 0x001fe400078e001c */
[----:B------:R-:W-:-:S05]  /*1afb0*/  @!P0 IMAD.MOV.U32 R5, RZ, RZ, R29 ;  /* 0x000000ffff058224 */ /* 0x000fca00078e001d */
[----:B------:R0:W3:Y:S04]  /*1afc0*/  @!P0 LDG.E.U16 R20, [R4.64] ;  /* 0x0000000604148981 */ /* 0x0000e8000c1e1500 */
[----:B--2---:R1:W-:Y:S04]  /*1afd0*/  STL [R1+0x3c], R0 ;  /* 0x00003c0001007387 */ /* 0x0043e80000100800 */
[----:B-1----:R-:W2:Y:S04]  /*1afe0*/  LDL.LU R0, [R1+0x3d9c] ;  /* 0x003d9c0001007983 */ /* 0x002ea80000300800 */
[----:B0-----:R-:W3:Y:S01]  /*1aff0*/  LDL R5, [R1+0x1a0c] ;  /* 0x001a0c0001057983 */ /* 0x001ee20000100800 */
[----:B----4-:R-:W-:-:S03]  /*1b000*/  @!P0 IMAD.MOV.U32 R4, RZ, RZ, R22 ;  /* 0x000000ffff048224 */ /* 0x010fc600078e0016 */
[----:B------:R-:W4:Y:S01]  /*1b010*/  LDL R29, [R1+0x19ac] ;  /* 0x0019ac00011d7983 */ /* 0x000f220000100800 */
[----:B--2---:R-:W-:-:S06]  /*1b020*/  PRMT R0, RZ, 0x7610, R0 ;  /* 0x00007610ff007816 */ /* 0x004fcc0000000000 */
[----:B---3--:R-:W2:Y:S04]  /*1b030*/  @!P0 LDG.E.U16 R0, [R4.64] ;  /* 0x0000000604008981 */ /* 0x008ea8000c1e1500 */
[----:B------:R0:W-:Y:S04]  /*1b040*/  STL [R1+0x38], R20 ;  /* 0x0000381401007387 */ /* 0x0001e80000100800 */
[----:B0-----:R-:W3:Y:S04]  /*1b050*/  LDL R20, [R1+0x19b0] ;  /* 0x0019b00001147983 */ /* 0x001ee80000100800 */
[----:B------:R-:W3:Y:S04]  /*1b060*/  LDL.LU R28, [R1+0x11f8] ;  /* 0x0011f800011c7983 */ /* 0x000ee80000300800 */
[----:B------:R-:W3:Y:S04]  /*1b070*/  LDL.LU R22, [R1+0x1200] ;  /* 0x0012000001167983 */ /* 0x000ee80000300800 */
[----:B--2---:R0:W-:Y:S04]  /*1b080*/  STL [R1+0x34], R0 ;  /* 0x0000340001007387 */ /* 0x0041e80000100800 */
[----:B0-----:R-:W2:Y:S04]  /*1b090*/  LDL.LU R0, [R1+0x3d98] ;  /* 0x003d980001007983 */ /* 0x001ea80000300800 */
[----:B------:R-:W2:Y:S04]  /*1b0a0*/  LDL R4, [R1+0x19ec] ;  /* 0x0019ec0001047983 */ /* 0x000ea80000100800 */
[----:B------:R-:W2:Y:S01]  /*1b0b0*/  LDL R5, [R1+0x19f0] ;  /* 0x0019f00001057983 */ /* 0x000ea20000100800 */
[----:B------:R-:W-:-:S02]  /*1b0c0*/  PRMT R21, RZ, 0x7610, R21 ;  /* 0x00007610ff157816 */ /* 0x000fc40000000015 */
[----:B--2---:R-:W-:-:S04]  /*1b0d0*/  @!P0 LOP3.LUT R5, R5, R4, RZ, 0x3c, !PT ;  /* 0x0000000405058212 */ /* 0x004fc800078e3cff */
[----:B------:R-:W-:-:S04]  /*1b0e0*/  @!P0 LOP3.LUT R4, R5, R4, RZ, 0x3c, !PT ;  /* 0x0000000405048212 */ /* 0x000fc800078e3cff */
[----:B------:R-:W-:-:S05]  /*1b0f0*/  @!P0 LOP3.LUT R5, R5, R4, RZ, 0x3c, !PT ;  /* 0x0000000405058212 */ /* 0x000fca00078e3cff */
[----:B------:R0:W2:Y:S04]  /*1b100*/  @!P0 LDG.E.U16 R21, [R4.64] ;  /* 0x0000000604158981 */ /* 0x0000a8000c1e1500 */
[----:B0-----:R-:W2:Y:S04]  /*1b110*/  LDL R4, [R1+0x19cc] ;  /* 0x0019cc0001047983 */ /* 0x001ea80000100800 */
[----:B------:R-:W2:Y:S01]  /*1b120*/  LDL R5, [R1+0x19d0] ;  /* 0x0019d00001057983 */ /* 0x000ea20000100800 */
[----:B------:R-:W-:Y:S02]  /*1b130*/  PRMT R2, RZ, 0x7610, R2 ;  /* 0x00007610ff027816 */ /* 0x000fe40000000002 */
[----:B--2---:R-:W-:-:S04]  /*1b140*/  @!P0 LOP3.LUT R5, R5, R4, RZ, 0x3c, !PT ;  /* 0x0000000405058212 */ /* 0x004fc800078e3cff */
[----:B------:R-:W-:-:S04]  /*1b150*/  @!P0 LOP3.LUT R4, R5, R4, RZ, 0x3c, !PT ;  /* 0x0000000405048212 */ /* 0x000fc800078e3cff */
[----:B------:R-:W-:-:S05]  /*1b160*/  @!P0 LOP3.LUT R5, R5, R4, RZ, 0x3c, !PT ;  /* 0x0000000405058212 */ /* 0x000fca00078e3cff */
[----:B------:R3:W2:Y:S01]  /*1b170*/  @!P0 LDG.E.U16 R2, [R4.64] ;  /* 0x0000000604028981 */ /* 0x0006a2000c1e1500 */
[----:B------:R-:W-:-:S03]  /*1b180*/  PRMT R0, RZ, 0x7610, R0 ;  /* 0x00007610ff007816 */ /* 0x000fc60000000000 */
[----:B------:R0:W-:Y:S01]  /*1b190*/  STL [R1+0x30], R21 ;  /* 0x0000301501007387 */ /* 0x0001e20000100800 */
[----:B---3--:R-:W-:Y:S02]  /*1b1a0*/  @!P0 IMAD.MOV.U32 R4, RZ, RZ, R20 ;  /* 0x000000ffff048224 */ /* 0x008fe400078e0014 */
[----:B----4-:R-:W-:Y:S01]  /*1b1b0*/  @!P0 IMAD.MOV.U32 R5, RZ, RZ, R29 ;  /* 0x000000ffff058224 */ /* 0x010fe200078e001d */
[----:B0-----:R-:W3:Y:S04]  /*1b1c0*/  LDL.LU R21, [R1+0x120c] ;  /* 0x00120c0001157983 */ /* 0x001ee80000300800 */
[----:B------:R0:W4:Y:S04]  /*1b1d0*/  @!P0 LDG.E.U16 R0, [R4.64] ;  /* 0x0000000604008981 */ /* 0x000128000c1e1500 */
[----:B--2---:R1:W-:Y:S04]  /*1b1e0*/  STL [R1+0x2c], R2 ;  /* 0x00002c0201007387 */ /* 0x0043e80000100800 */
[----:B0-----:R-:W2:Y:S04]  /*1b1f0*/  LDL R4, [R1+0x198c] ;  /* 0x00198c0001047983 */ /* 0x001ea80000100800 */
[----:B------:R-:W2:Y:S01]  /*1b200*/  LDL R5, [R1+0x1990] ;  /* 0x0019900001057983 */ /* 0x000ea20000100800 */
[----:B------:R-:W-:-:S03]  /*1b210*/  PRMT R7, RZ, 0x7610, R7 ;  /* 0x00007610ff077816 */ /* 0x000fc60000000007 */
[----:B-1----:R-:W0:Y:S04]  /*1b220*/  S2R R2, SR_TID.X ;  /* 0x0000000000027919 */ /* 0x002e280000002100 */
[----:B------:R-:W-:Y:S01]  /*1b230*/  STS.U16 [R3+0x2200], R23 ;  /* 0x0022001703007388 */ /* 0x000fe20000000400 */
[----:B--2---:R-:W-:-:S03]  /*1b240*/  @!P0 LOP3.LUT R5, R5, R4, RZ, 0x3c, !PT ;  /* 0x0000000405058212 */ /* 0x004fc600078e3cff */
[----:B------:R-:W2:Y:S01]  /*1b250*/  LDL.LU R20, [R1+0x11b4] ;  /* 0x0011b40001147983 */ /* 0x000ea20000300800 */
[----:B------:R-:W-:-:S04]  /*1b260*/  @!P0 LOP3.LUT R4, R5, R4, RZ, 0x3c, !PT ;  /* 0x0000000405048212 */ /* 0x000fc800078e3cff */
[----:B------:R-:W-:-:S05]  /*1b270*/  @!P0 LOP3.LUT R5, R5, R4, RZ, 0x3c, !PT ;  /* 0x0000000405058212 */ /* 0x000fca00078e3cff */
[----:B------:R-:W2:Y:S01]  /*1b280*/  @!P0 LDG.E.U16 R7, [R4.64] ;  /* 0x0000000604078981 */ /* 0x000ea2000c1e1500 */
[----:B0-----:R-:W-:-:S03]  /*1b290*/  LOP3.LUT R2, R2, 0x3f, RZ, 0xc0, !PT ;  /* 0x0000003f02027812 */ /* 0x001fc600078ec0ff */
[----:B------:R-:W-:Y:S02]  /*1b2a0*/  STS.U16 [R3+0x2280], R24 ;  /* 0x0022801803007388 */ /* 0x000fe40000000400 */
[----:B------:R-:W-:Y:S02]  /*1b2b0*/  IMAD.SHL.U32 R2, R2, 0x2, RZ ;  /* 0x0000000202027824 */ /* 0x000fe400078e00ff */
[----:B------:R-:W-:Y:S04]  /*1b2c0*/  STS.U16 [R3+0x2300], R25 ;  /* 0x0023001903007388 */ /* 0x000fe80000000400 */
[----:B------:R-:W-:Y:S04]  /*1b2d0*/  STS.U16 [R3+0x2380], R26 ;  /* 0x0023801a03007388 */ /* 0x000fe80000000400 */
[----:B------:R-:W-:Y:S01]  /*1b2e0*/  STS.U16 [R3+0x3200], R12 ;  /* 0x0032000c03007388 */ /* 0x000fe20000000400 */
[----:B------:R-:W-:-:S03]  /*1b2f0*/  LOP3.LUT R29, R2, 0x20, RZ, 0x3c, !PT ;  /* 0x00000020021d7812 */ /* 0x000fc600078e3cff */
[----:B------:R-:W-:Y:S04]  /*1b300*/  STS.U16 [R3+0x3280], R13 ;  /* 0x0032800d03007388 */ /* 0x000fe80000000400 */
[----:B----4-:R0:W-:Y:S04]  /*1b310*/  STL [R1+0x28], R0 ;  /* 0x0000280001007387 */ /* 0x0101e80000100800 */
[----:B------:R-:W-:Y:S04]  /*1b320*/  STS.U16 [R3+0x3300], R14 ;  /* 0x0033000e03007388 */ /* 0x000fe80000000400 */
[----:B------:R-:W-:Y:S04]  /*1b330*/  STS.U16 [R3+0x3380], R15 ;  /* 0x0033800f03007388 */ /* 0x000fe80000000400 */
[----:B0-----:R-:W4:Y:S04]  /*1b340*/  LDL.LU R0, [R1+0x11b8] ;  /* 0x0011b80001007983 */ /* 0x001f280000300800 */
[----:B------:R0:W-:Y:S04]  /*1b350*/  STL [R1+0x3d10], R3 ;  /* 0x003d100301007387 */ /* 0x0001e80000100800 */
[----:B0-----:R-:W3:Y:S04]  /*1b360*/  LDL.LU R3, [R1+0x11ac] ;  /* 0x0011ac0001037983 */ /* 0x001ee80000300800 */
[----:B------:R-:W3:Y:S04]  /*1b370*/  LDL R2, [R1+0x1930] ;  /* 0x0019300001027983 */ /* 0x000ee80000100800 */
        /* <DEDUP_REMOVED lines=24> */
[----:B------:R-:W3:Y:S04]  /*1b500*/  LDL.LU R4, [R1+0x1204] ;  /* 0x0012040001047983 */ /* 0x000ee80000300800 */
[----:B------:R-:W4:Y:S01]  /*1b510*/  LDL R5, [R1+0x192c] ;  /* 0x00192c0001057983 */ /* 0x000f220000100800 */
[----:B--2---:R-:W-:-:S03]  /*1b520*/  PRMT R22, RZ, 0x7610, R22 ;  /* 0x00007610ff167816 */ /* 0x004fc60000000016 */
[----:B---3--:R0:W-:Y:S02]  /*1b530*/  STS.U16 [R29+0x500], R4 ;  /* 0x000500041d007388 */ /* 0x0081e40000000400 */
[----:B0-----:R-:W-:Y:S02]  /*1b540*/  @!P0 IMAD.MOV.U32 R4, RZ, RZ, R2 ;  /* 0x000000ffff048224 */ /* 0x001fe400078e0002 */
[----:B------:R-:W2:Y:S04]  /*1b550*/  LDL.LU R2, [R1+0x1154] ;  /* 0x0011540001027983 */ /* 0x000ea80000300800 */
[----:B----4-:R-:W3:Y:S04]  /*1b560*/  @!P0 LDG.E.U16 R22, [R4.64] ;  /* 0x0000000604168981 */ /* 0x010ee8000c1e1500 */
[----:B------:R-:W-:Y:S04]  /*1b570*/  STS.U16 [R29+0x580], R21 ;  /* 0x000580151d007388 */ /* 0x000fe80000000400 */
[----:B---3--:R0:W-:Y:S04]  /*1b580*/  STL [R1+0x18], R22 ;  /* 0x0000181601007387 */ /* 0x0081e80000100800 */
[----:B0-----:R-:W3:Y:S04]  /*1b590*/  LDL.LU R22, [R1+0x3d80] ;  /* 0x003d800001167983 */ /* 0x001ee80000300800 */
[----:B------:R-:W4:Y:S04]  /*1b5a0*/  LDL R4, [R1+0x190c] ;  /* 0x00190c0001047983 */ /* 0x000f280000100800 */
[----:B------:R-:W4:Y:S04]  /*1b5b0*/  LDL R5, [R1+0x1910] ;  /* 0x0019100001057983 */ /* 0x000f280000100800 */
[----:B------:R-:W2:Y:S01]  /*1b5c0*/  LDL.LU R21, [R1+0x3d7c] ;  /* 0x003d7c0001157983 */ /* 0x000ea20000300800 */
[----:B----4-:R-:W-:-:S04]  /*1b5d0*/  @!P0 LOP3.LUT R5, R5, R4, RZ, 0x3c, !PT ;  /* 0x0000000405058212 */ /* 0x010fc800078e3cff */
[C---:B------:R-:W-:Y:S02]  /*1b5e0*/  @!P0 LOP3.LUT R4, R5.reuse, R4, RZ, 0x3c, !PT ;  /* 0x0000000405048212 */ /* 0x040fe400078e3cff */
[----:B--2---:R-:W-:Y:S02]  /*1b5f0*/  PRMT R21, RZ, 0x7610, R21 ;  /* 0x00007610ff157816 */ /* 0x004fe40000000015 */
[----:B------:R-:W-:-:S05]  /*1b600*/  @!P0 LOP3.LUT R5, R5, R4, RZ, 0x3c, !PT ;  /* 0x0000000405058212 */ /* 0x000fca00078e3cff */
[----:B------:R-:W2:Y:S04]  /*1b610*/  @!P0 LDG.E.U16 R21, [R4.64] ;  /* 0x0000000604158981 */ /* 0x000ea8000c1e1500 */
[----:B--2---:R0:W-:Y:S04]  /*1b620*/  STL [R1+0x14], R21 ;  /* 0x0000141501007387 */ /* 0x0041e80000100800 */
[----:B0-----:R-:W2:Y:S04]  /*1b630*/  LDL.LU R21, [R1+0x3d78] ;  /* 0x003d780001157983 */ /* 0x001ea80000300800 */
[----:B------:R-:W4:Y:S04]  /*1b640*/  LDL R4, [R1+0x18ec] ;  /* 0x0018ec0001047983 */ /* 0x000f280000100800 */
[----:B------:R-:W4:Y:S01]  /*1b650*/  LDL R5, [R1+0x18f0] ;  /* 0x0018f00001057983 */ /* 0x000f220000100800 */
[----:B--2---:R-:W-:-:S02]  /*1b660*/  PRMT R21, RZ, 0x7610, R21 ;  /* 0x00007610ff157816 */ /* 0x004fc40000000015 */
[----:B----4-:R-:W-:-:S04]  /*1b670*/  @!P0 LOP3.LUT R5, R5, R4, RZ, 0x3c, !PT ;  /* 0x0000000405058212 */ /* 0x010fc800078e3cff */
[----:B------:R-:W-:-:S04]  /*1b680*/  @!P0 LOP3.LUT R4, R5, R4, RZ, 0x3c, !PT ;  /* 0x0000000405048212 */ /* 0x000fc800078e3cff */
[----:B------:R-:W-:-:S05]  /*1b690*/  @!P0 LOP3.LUT R5, R5, R4, RZ, 0x3c, !PT ;  /* 0x0000000405058212 */ /* 0x000fca00078e3cff */
[----:B------:R-:W2:Y:S04]  /*1b6a0*/  @!P0 LDG.E.U16 R21, [R4.64] ;  /* 0x0000000604158981 */ /* 0x000ea8000c1e1500 */
[----:B------:R0:W-:Y:S04]  /*1b6b0*/  STS.U16 [R29+0x1400], R3 ;  /* 0x001400031d007388 */ /* 0x0001e80000000400 */
[----:B0-----:R-:W4:Y:S04]  /*1b6c0*/  LDL R3, [R1+0x1870] ;  /* 0x0018700001037983 */ /* 0x001f280000100800 */
        /* <DEDUP_REMOVED lines=24> */
[----:B------:R-:W3:Y:S04]  /*1b850*/  LDL R4, [R1+0x188c] ;  /* 0x00188c0001047983 */ /* 0x000ee80000100800 */
[----:B------:R-:W3:Y:S04]  /*1b860*/  LDL R5, [R1+0x1890] ;  /* 0x0018900001057983 */ /* 0x000ee80000100800 */
[----:B--2---:R0:W-:Y:S04]  /*1b870*/  STS.U16 [R29+0x1580], R0 ;  /* 0x001580001d007388 */ /* 0x0041e80000000400 */
[----:B0-----:R-:W2:Y:S01]  /*1b880*/  LDL.LU R0, [R1+0x3d60] ;  /* 0x003d600001007983 */ /* 0x001ea20000300800 */
[----:B---3--:R-:W-:-:S04]  /*1b890*/  @!P0 LOP3.LUT R5, R5, R4, RZ, 0x3c, !PT ;  /* 0x0000000405058212 */ /* 0x008fc800078e3cff */
[----:B------:R-:W-:-:S04]  /*1b8a0*/  @!P0 LOP3.LUT R4, R5, R4, RZ, 0x3c, !PT ;  /* 0x0000000405048212 */ /* 0x000fc800078e3cff */
[----:B------:R-:W-:Y:S02]  /*1b8b0*/  @!P0 LOP3.LUT R5, R5, R4, RZ, 0x3c, !PT ;  /* 0x0000000405058212 */ /* 0x000fe400078e3cff */
[----:B--2---:R-:W-:-:S06]  /*1b8c0*/  PRMT R0, RZ, 0x7610, R0 ;  /* 0x00007610ff007816 */ /* 0x004fcc0000000000 */
[----:B------:R-:W2:Y:S04]  /*1b8d0*/  @!P0 LDG.E.U16 R0, [R4.64] ;  /* 0x0000000604008981 */ /* 0x000ea8000c1e1500 */
[----:B--2---:R0:W-:Y:S04]  /*1b8e0*/  STL [R1+0x4], R0 ;  /* 0x0000040001007387 */ /* 0x0041e80000100800 */
[----:B0-----:R-:W2:Y:S04]  /*1b8f0*/  LDL.LU R0, [R1+0x3d5c] ;  /* 0x003d5c0001007983 */ /* 0x001ea80000300800 */
[----:B------:R-:W3:Y:S04]  /*1b900*/  LDL.LU R4, [R1+0x1150] ;  /* 0x0011500001047983 */ /* 0x000ee80000300800 */
[----:B------:R-:W4:Y:S01]  /*1b910*/  LDL R5, [R1+0x186c] ;  /* 0x00186c0001057983 */ /* 0x000f220000100800 */
[----:B--2---:R-:W-:-:S03]  /*1b920*/  PRMT R0, RZ, 0x7610, R0 ;  /* 0x00007610ff007816 */ /* 0x004fc60000000000 */
[----:B---3--:R4:W-:Y:S02]  /*1b930*/  STS.U16 [R29+0x2400], R4 ;  /* 0x002400041d007388 */ /* 0x0089e40000000400 */
[----:B----4-:R-:W-:Y:S01]  /*1b940*/  @!P0 IMAD.MOV.U32 R4, RZ, RZ, R3 ;  /* 0x000000ffff048224 */ /* 0x010fe200078e0003 */
[----:B------:R-:W-:Y:S01]  /*1b950*/  PRMT R27, RZ, 0x7610, R27 ;  /* 0x00007610ff1b7816 */ /* 0x000fe2000000001b */
[----:B------:R-:W2:Y:S04]  /*1b960*/  LDL R3, [R1+0x1810] ;  /* 0x0018100001037983 */ /* 0x000ea80000100800 */
[----:B------:R0:W3:Y:S04]  /*1b970*/  @!P0 LDG.E.U16 R0, [R4.64] ;  /* 0x0000000604008981 */ /* 0x0000e8000c1e1500 */
[----:B0-----:R-:W4:Y:S04]  /*1b980*/  LDL R4, [R1+0x184c] ;  /* 0x00184c0001047983 */ /* 0x001f280000100800 */
[----:B------:R-:W4:Y:S02]  /*1b990*/  LDL R5, [R1+0x1850] ;  /* 0x0018500001057983 */ /* 0x000f240000100800 */
[----:B----4-:R-:W-:-:S04]  /*1b9a0*/  @!P0 LOP3.LUT R5, R5, R4, RZ, 0x3c, !PT ;  /* 0x0000000405058212 */ /* 0x010fc800078e3cff */
[----:B------:R-:W-:-:S04]  /*1b9b0*/  @!P0 LOP3.LUT R4, R5, R4, RZ, 0x3c, !PT ;  /* 0x0000000405048212 */ /* 0x000fc800078e3cff */
[----:B------:R-:W-:-:S05]  /*1b9c0*/  @!P0 LOP3.LUT R5, R5, R4, RZ, 0x3c, !PT ;  /* 0x0000000405058212 */ /* 0x000fca00078e3cff */
[----:B------:R0:W4:Y:S04]  /*1b9d0*/  @!P0 LDG.E.U16 R27, [R4.64] ;  /* 0x00000006041b8981 */ /* 0x000128000c1e1500 */
[----:B---3--:R1:W-:Y:S04]  /*1b9e0*/  STL [R1+0x3ce0], R0 ;  /* 0x003ce00001007387 */ /* 0x0083e80000100800 */
[----:B0-----:R-:W3:Y:S04]  /*1b9f0*/  LDL R4, [R1+0x182c] ;  /* 0x00182c0001047983 */ /* 0x001ee80000100800 */
[----:B------:R-:W3:Y:S04]  /*1ba00*/  LDL R5, [R1+0x1830] ;  /* 0x0018300001057983 */ /* 0x000ee80000100800 */
[----:B-1----:R-:W2:Y:S04]  /*1ba10*/  LDL R0, [R1+0x180c] ;  /* 0x00180c0001007983 */ /* 0x002ea80000100800 */
[----:B----4-:R0:W-:Y:S04]  /*1ba20*/  STL [R1+0x3ce4], R27 ;  /* 0x003ce41b01007387 */ /* 0x0101e80000100800 */
[----:B0-----:R-:W4:Y:S01]  /*1ba30*/  LDL.LU R27, [R1+0x1158] ;  /* 0x00115800011b7983 */ /* 0x001f220000300800 */
[----:B---3--:R-:W-:-:S04]  /*1ba40*/  @!P0 LOP3.LUT R5, R5, R4, RZ, 0x3c, !PT ;  /* 0x0000000405058212 */ /* 0x008fc800078e3cff */
[C---:B------:R-:W-:Y:S02]  /*1ba50*/  @!P0 LOP3.LUT R4, R5.reuse, R4, RZ, 0x3c, !PT ;  /* 0x0000000405048212 */ /* 0x040fe400078e3cff */
[----:B------:R-:W-:Y:S02]  /*1ba60*/  PRMT R26, RZ, 0x7610, R26 ;  /* 0x00007610ff1a7816 */ /* 0x000fe4000000001a */
[----:B------:R-:W-:Y:S01]  /*1ba70*/  @!P0 LOP3.LUT R5, R5, R4, RZ, 0x3c, !PT ;  /* 0x0000000405058212 */ /* 0x000fe200078e3cff */
[----:B------:R-:W-:Y:S04]  /*1ba80*/  STS.U16 [R29+0x2480], R2 ;  /* 0x002480021d007388 */ /* 0x000fe80000000400 */
[----:B------:R0:W3:Y:S04]  /*1ba90*/  @!P0 LDG.E.U16 R26, [R4.64] ;  /* 0x00000006041a8981 */ /* 0x0000e8000c1e1500 */
[----:B----4-:R1:W-:Y:S04]  /*1baa0*/  STS.U16 [R29+0x2500], R27 ;  /* 0x0025001b1d007388 */ /* 0x0103e80000000400 */
[----:B-1----:R-:W4:Y:S01]  /*1bab0*/  LDL R27, [R1+0x17d0] ;  /* 0x0017d000011b7983 */ /* 0x002f220000100800 */
[----:B0-----:R-:W4:Y:S01]  /*1bac0*/  LDL.LU R5, [R1+0x115c] ;  /* 0x00115c0001057983 */ /* 0x001f220000300800 */
[----:B------:R-:W-:Y:S01]  /*1bad0*/  PRMT R25, RZ, 0x7610, R25 ;  /* 0x00007610ff197816 */ /* 0x000fe20000000019 */
[----:B--2---:R-:W-:Y:S01]  /*1bae0*/  @!P0 IMAD.MOV.U32 R4, RZ, RZ, R3 ;  /* 0x000000ffff048224 */ /* 0x004fe200078e0003 */
[----:B---3--:R0:W-:Y:S01]  /*1baf0*/  STL [R1+0x3ce8], R26 ;  /* 0x003ce81a01007387 */ /* 0x0081e20000100800 */
[----:B------:R-:W-:Y:S01]  /*1bb00*/  PRMT R24, RZ, 0x7610, R24 ;  /* 0x00007610ff187816 */ /* 0x000fe20000000018 */
[----:B------:R-:W2:Y:S02]  /*1bb10*/  LDL R3, [R1+0x17ac] ;  /* 0x0017ac0001037983 */ /* 0x000ea40000100800 */
[----:B0-----:R-:W3:Y:S04]  /*1bb20*/  LDL R26, [R1+0x17f0] ;  /* 0x0017f000011a7983 */ /* 0x001ee80000100800 */
[----:B----4-:R0:W-:Y:S02]  /*1bb30*/  STS.U16 [R29+0x2580], R5 ;  /* 0x002580051d007388 */ /* 0x0101e40000000400 */
[----:B0-----:R-:W-:-:S02]  /*1bb40*/  @!P0 IMAD.MOV.U32 R5, RZ, RZ, R0 ;  /* 0x000000ffff058224 */ /* 0x001fc400078e0000 */
[----:B------:R-:W4:Y:S04]  /*1bb50*/  LDL R0, [R1+0x17b0] ;  /* 0x0017b00001007983 */ /* 0x000f280000100800 */
[----:B------:R0:W2:Y:S04]  /*1bb60*/  @!P0 LDG.E.U16 R25, [R4.64] ;  /* 0x0000000604198981 */ /* 0x0000a8000c1e1500 */
[----:B0-----:R-:W4:Y:S01]  /*1bb70*/  LDL R5, [R1+0x17ec] ;  /* 0x0017ec0001057983 */ /* 0x001f220000100800 */
[----:B---3--:R-:W-:-:S03]  /*1bb80*/  @!P0 IMAD.MOV.U32 R4, RZ, RZ, R26 ;  /* 0x000000ffff048224 */ /* 0x008fc600078e001a */
[----:B--2---:R0:W-:Y:S04]  /*1bb90*/  STL [R1+0x3cec], R25 ;  /* 0x003cec1901007387 */ /* 0x0041e80000100800 */
[----:B0-----:R-:W2:Y:S01]  /*1bba0*/  LDL.LU R25, [R1+0x1220] ;  /* 0x0012200001197983 */ /* 0x001ea20000300800 */
[----:B------:R-:W3:Y:S03]  /*1bbb0*/  LDL.LU R26, [R1+0x1224] ;  /* 0x00122400011a7983 */ /* 0x000ee60000300800 */
[----:B----4-:R0:W4:Y:S04]  /*1bbc0*/  @!P0 LDG.E.U16 R24, [R4.64] ;  /* 0x0000000604188981 */ /* 0x010128000c1e1500 */
[----:B0-----:R-:W2:Y:S01]  /*1bbd0*/  LDL R5, [R1+0x17cc] ;  /* 0x0017cc0001057983 */ /* 0x001ea20000100800 */
[----:B------:R-:W-:Y:S01]  /*1bbe0*/  PRMT R23, RZ, 0x7610, R23 ;  /* 0x00007610ff177816 */ /* 0x000fe20000000017 */
[----:B------:R-:W-:-:S02]  /*1bbf0*/  @!P0 IMAD.MOV.U32 R4, RZ, RZ, R27 ;  /* 0x000000ffff048224 */ /* 0x000fc400078e001b */
[----:B------:R-:W-:Y:S01]  /*1bc00*/  STS.U16 [R29+0x3400], R20 ;  /* 0x003400141d007388 */ /* 0x000fe20000000400 */
[----:B------:R-:W-:Y:S02]  /*1bc10*/  STS.U16 [R29+0x3480], R21 ;  /* 0x003480151d007388 */ /* 0x000fe40000000400 */
[----:B------:R0:W-:Y:S01]  /*1bc20*/  STS.U16 [R29+0x3500], R22 ;  /* 0x003500161d007388 */ /* 0x0001e20000000400 */
[----:B--2---:R1:W2:Y:S01]  /*1bc30*/  @!P0 LDG.E.U16 R23, [R4.64] ;  /* 0x0000000604178981 */ /* 0x0042a2000c1e1500 */
[----:B0-----:R-:W-:Y:S01]  /*1bc40*/  PRMT R22, RZ, 0x7610, R22 ;  /* 0x00007610ff167816 */ /* 0x001fe20000000016 */
[----:B-1----:R-:W-:Y:S02]  /*1bc50*/  @!P0 IMAD.MOV.U32 R4, RZ, RZ, R0 ;  /* 0x000000ffff048224 */ /* 0x002fe400078e0000 */
[----:B------:R-:W-:-:S05]  /*1bc60*/  @!P0 IMAD.MOV.U32 R5, RZ, RZ, R3 ;  /* 0x000000ffff058224 */ /* 0x000fca00078e0003 */
[----:B------:R0:W3:Y:S04]  /*1bc70*/  @!P0 LDG.E.U16 R22, [R4.64] ;  /* 0x0000000604168981 */ /* 0x0000e8000c1e1500 */
[----:B----4-:R1:W-:Y:S04]  /*1bc80*/  STL [R1+0x3cf0], R24 ;  /* 0x003cf01801007387 */ /* 0x0103e80000100800 */
[----:B-1----:R-:W4:Y:S04]  /*1bc90*/  LDL.LU R24, [R1+0x1228] ;  /* 0x0012280001187983 */ /* 0x002f280000300800 */
[----:B--2---:R1:W-:Y:S01]  /*1bca0*/  STL [R1+0x3cf4], R23 ;  /* 0x003cf41701007387 */ /* 0x0043e20000100800 */
[----:B0-----:R-:W2:Y:S02]  /*1bcb0*/  LDL R5, [R1+0x178c] ;  /* 0x00178c0001057983 */ /* 0x001ea40000100800 */
[----:B------:R-:W2:Y:S01]  /*1bcc0*/  LDL R27, [R1+0x1770] ;  /* 0x00177000011b7983 */ /* 0x000ea20000100800 */
[----:B-1----:R-:W2:Y:S04]  /*1bcd0*/  LDL R23, [R1+0x1790] ;  /* 0x0017900001177983 */ /* 0x002ea80000100800 */
[----:B------:R0:W-:Y:S04]  /*1bce0*/  STS.U16 [R29+0x3580], R28 ;  /* 0x0035801c1d007388 */ /* 0x0001e80000000400 */
[----:B---3--:R-:W-:Y:S04]  /*1bcf0*/  STL [R1+0x3cf8], R22 ;  /* 0x003cf81601007387 */ /* 0x008fe80000100800 */
[----:B0-----:R-:W3:Y:S01]  /*1bd00*/  LDL.LU R28, [R1+0x3d58] ;  /* 0x003d5800011c7983 */ /* 0x001ee20000300800 */
[----:B------:R-:W3:Y:S02]  /*1bd10*/  LDL R3, [R1+0x174c] ;  /* 0x00174c0001037983 */ /* 0x000ee40000100800 */
[----:B------:R-:W3:Y:S02]  /*1bd20*/  LDL R0, [R1+0x1750] ;  /* 0x0017500001007983 */ /* 0x000ee40000100800 */
[----:B------:R0:W-:Y:S01]  /*1bd30*/  STL [R1+0x3cfc], R29 ;  /* 0x003cfc1d01007387 */ /* 0x0001e20000100800 */
[----:B------:R-:W-:Y:S01]  /*1bd40*/  PRMT R21, RZ, 0x7610, R21 ;  /* 0x00007610ff157816 */ /* 0x000fe20000000015 */
[----:B0-----:R-:W3:Y:S01]  /*1bd50*/  LDL R29, [R1+0x176c] ;  /* 0x00176c00011d7983 */ /* 0x001ee20000100800 */
[----:B--2---:R-:W-:-:S05]  /*1bd60*/  @!P0 IMAD.MOV.U32 R4, RZ, RZ, R23 ;  /* 0x000000ffff048224 */ /* 0x004fca00078e0017 */
[----:B------:R0:W2:Y:S01]  /*1bd70*/  @!P0 LDG.E.U16 R21, [R4.64] ;  /* 0x0000000604158981 */ /* 0x0000a2000c1e1500 */
[----:B------:R-:W-:Y:S02]  /*1bd80*/  PRMT R20, RZ, 0x7610, R20 ;  /* 0x00007610ff147816 */ /* 0x000fe40000000014 */
[----:B------:R-:W-:Y:S01]  /*1bd90*/  PRMT R19, RZ, 0x7610, R19 ;  /* 0x00007610ff137816 */ /* 0x000fe20000000013 */
[----:B0-----:R-:W-:Y:S02]  /*1bda0*/  @!P0 IMAD.MOV.U32 R4, RZ, RZ, R27 ;  /* 0x000000ffff048224 */ /* 0x001fe400078e001b */
[----:B---3--:R-:W-:-:S05]  /*1bdb0*/  @!P0 IMAD.MOV.U32 R5, RZ, RZ, R29 ;  /* 0x000000ffff058224 */ /* 0x008fca00078e001d */
[----:B------:R0:W3:Y:S02]  /*1bdc0*/  @!P0 LDG.E.U16 R20, [R4.64] ;  /* 0x0000000604148981 */ /* 0x0000e4000c1e1500 */
[----:B0-----:R-:W-:Y:S02]  /*1bdd0*/  @!P0 IMAD.MOV.U32 R4, RZ, RZ, R0 ;  /* 0x000000ffff048224 */ /* 0x001fe400078e0000 */
[----:B------:R-:W-:-:S05]  /*1bde0*/  @!P0 IMAD.MOV.U32 R5, RZ, RZ, R3 ;  /* 0x000000ffff058224 */ /* 0x000fca00078e0003 */
[----:B------:R-:W4:Y:S04]  /*1bdf0*/  @!P0 LDG.E.U16 R19, [R4.64] ;  /* 0x0000000604138981 */ /* 0x000f28000c1e1500 */
[----:B------:R-:W0:Y:S04]  /*1be00*/  S2R R2, SR_TID.X ;  /* 0x0000000000027919 */ /* 0x000e280000002100 */
[----:B--2---:R1:W-:Y:S01]  /*1be10*/  STL [R1+0x3d00], R21 ;  /* 0x003d001501007387 */ /* 0x0043e20000100800 */
[----:B------:R-:W2:Y:S03]  /*1be20*/  LDL R23, [R1+0x172c] ;  /* 0x00172c0001177983 */ /* 0x000ea60000100800 */
[----:B-1----:R-:W2:Y:S01]  /*1be30*/  LDL R21, [R1+0x1730] ;  /* 0x0017300001157983 */ /* 0x002ea20000100800 */
[----:B0-----:R-:W-:-:S05]  /*1be40*/  LOP3.LUT R2, R2, 0x3f, RZ, 0xc0, !PT ;  /* 0x0000003f02027812 */ /* 0x001fca00078ec0ff */
[----:B------:R-:W-:-:S05]  /*1be50*/  IMAD.SHL.U32 R2, R2, 0x2, RZ ;  /* 0x0000000202027824 */ /* 0x000fca00078e00ff */
[----:B------:R-:W-:-:S05]  /*1be60*/  LOP3.LUT R22, R2, 0x30, RZ, 0x3c, !PT ;  /* 0x0000003002167812 */ /* 0x000fca00078e3cff */
[----:B------:R0:W-:Y:S01]  /*1be70*/  STS.U16 [R22+0x600], R25 ;  /* 0x0006001916007388 */ /* 0x0001e20000000400 */
[----:B------:R1:W-:Y:S03]  /*1be80*/  STS.U16 [R22+0x680], R26 ;  /* 0x0006801a16007388 */ /* 0x0003e60000000400 */
[----:B0-----:R-:W2:Y:S01]  /*1be90*/  LDL.LU R25, [R1+0x11cc] ;  /* 0x0011cc0001197983 */ /* 0x001ea20000300800 */
[----:B------:R-:W2:Y:S02]  /*1bea0*/  LDL.LU R27, [R1+0x11d4] ;  /* 0x0011d400011b7983 */ /* 0x000ea40000300800 */
[----:B---3--:R0:W-:Y:S02]  /*1beb0*/  STL [R1+0x3d04], R20 ;  /* 0x003d041401007387 */ /* 0x0081e40000100800 */
[----:B------:R-:W3:Y:S01]  /*1bec0*/  LDL R3, [R1+0x170c] ;  /* 0x00170c0001037983 */ /* 0x000ee20000100800 */
[----:B------:R-:W3:Y:S01]  /*1bed0*/  LDL R0, [R1+0x1710] ;  /* 0x0017100001007983 */ /* 0x000ee20000100800 */
[----:B-1----:R-:W3:Y:S02]  /*1bee0*/  LDL.LU R26, [R1+0x11d8] ;  /* 0x0011d800011a7983 */ /* 0x002ee40000300800 */
[----:B----4-:R1:W-:Y:S01]  /*1bef0*/  STL [R1+0x3d08], R19 ;  /* 0x003d081301007387 */ /* 0x0103e20000100800 */
[----:B0-----:R-:W4:Y:S01]  /*1bf00*/  LDL R20, [R1+0x16f0] ;  /* 0x0016f00001147983 */ /* 0x001f220000100800 */
[----:B------:R-:W-:Y:S01]  /*1bf10*/  PRMT R18, RZ, 0x7610, R18 ;  /* 0x00007610ff127816 */ /* 0x000fe20000000012 */
[----:B--2---:R-:W-:-:S02]  /*1bf20*/  @!P0 IMAD.MOV.U32 R5, RZ, RZ, R23 ;  /* 0x000000ffff058224 */ /* 0x004fc400078e0017 */
[----:B------:R-:W-:Y:S02]  /*1bf30*/  @!P0 IMAD.MOV.U32 R4, RZ, RZ, R21 ;  /* 0x000000ffff048224 */ /* 0x000fe400078e0015 */
[----:B------:R-:W2:Y:S04]  /*1bf40*/  LDL R21, [R1+0x16ec] ;  /* 0x0016ec0001157983 */ /* 0x000ea80000100800 */
[----:B------:R3:W2:Y:S01]  /*1bf50*/  @!P0 LDG.E.U16 R18, [R4.64] ;  /* 0x0000000604128981 */ /* 0x0006a2000c1e1500 */
[----:B------:R-:W-:Y:S02]  /*1bf60*/  PRMT R17, RZ, 0x7610, R17 ;  /* 0x00007610ff117816 */ /* 0x000fe40000000011 */
[----:B------:R-:W-:Y:S01]  /*1bf70*/  PRMT R16, RZ, 0x7610, R16 ;  /* 0x00007610ff107816 */ /* 0x000fe20000000010 */
[----:B---3--:R-:W-:-:S02]  /*1bf80*/  @!P0 IMAD.MOV.U32 R5, RZ, RZ, R3 ;  /* 0x000000ffff058224 */ /* 0x008fc400078e0003 */
[----:B------:R-:W-:-:S05]  /*1bf90*/  @!P0 IMAD.MOV.U32 R4, RZ, RZ, R0 ;  /* 0x000000ffff048224 */ /* 0x000fca00078e0000 */
[----:B------:R4:W3:Y:S02]  /*1bfa0*/  @!P0 LDG.E.U16 R17, [R4.64] ;  /* 0x0000000604118981 */ /* 0x0008e4000c1e1500 */
[----:B----4-:R-:W-:Y:S02]  /*1bfb0*/  @!P0 IMAD.MOV.U32 R4, RZ, RZ, R20 ;  /* 0x000000ffff048224 */ /* 0x010fe400078e0014 */
[----:B--2---:R-:W-:-:S05]  /*1bfc0*/  @!P0 IMAD.MOV.U32 R5, RZ, RZ, R21 ;  /* 0x000000ffff058224 */ /* 0x004fca00078e0015 */
[----:B------:R-:W2:Y:S04]  /*1bfd0*/  @!P0 LDG.E.U16 R16, [R4.64] ;  /* 0x0000000604108981 */ /* 0x000ea8000c1e1500 */
[----:B------:R0:W-:Y:S01]  /*1bfe0*/  STL [R1+0x3d0c], R18 ;  /* 0x003d0c1201007387 */ /* 0x0001e20000100800 */
[----:B-1----:R-:W4:Y:S03]  /*1bff0*/  LDL R19, [R1+0x16cc] ;  /* 0x0016cc0001137983 */ /* 0x002f260000100800 */
[----:B0-----:R-:W4:Y:S04]  /*1c000*/  LDL R18, [R1+0x16d0] ;  /* 0x0016d00001127983 */ /* 0x001f280000100800 */
[----:B------:R-:W-:Y:S01]  /*1c010*/  STS.U16 [R22+0x700], R24 ;  /* 0x0007001816007388 */ /* 0x000fe20000000400 */
[----:B------:R0:W-:Y:S02]  /*1c020*/  STS.U16 [R22+0x780], R28 ;  /* 0x0007801c16007388 */ /* 0x0001e40000000400 */
[----:B------:R-:W4:Y:S01]  /*1c030*/  LDL.LU R29, [R1+0x11e0] ;  /* 0x0011e000011d7983 */ /* 0x000f220000300800 */
[----:B0-----:R-:W4:Y:S01]  /*1c040*/  LDL.LU R28, [R1+0x168c] ;  /* 0x00168c00011c7983 */ /* 0x001f220000300800 */
[----:B------:R-:W4:Y:S02]  /*1c050*/  LDL R3, [R1+0x16ac] ;  /* 0x0016ac0001037983 */ /* 0x000f240000100800 */
[----:B------:R-:W4:Y:S02]  /*1c060*/  LDL R0, [R1+0x16b0] ;  /* 0x0016b00001007983 */ /* 0x000f240000100800 */
[----:B------:R-:W4:Y:S01]  /*1c070*/  LDL.LU R23, [R1+0x1184] ;  /* 0x0011840001177983 */ /* 0x000f220000300800 */
[----:B---3--:R-:W-:Y:S01]  /*1c080*/  STL [R1+0x3d14], R17 ;  /* 0x003d141101007387 */ /* 0x008fe20000100800 */
[----:B------:R-:W-:-:S03]  /*1c090*/  PRMT R15, RZ, 0x7610, R15 ;  /* 0x00007610ff0f7816 */ /* 0x000fc6000000000f */
[----:B--2---:R0:W-:Y:S01]  /*1c0a0*/  STL [R1+0x3d18], R16 ;  /* 0x003d181001007387 */ /* 0x0041e20000100800 */
[----:B------:R-:W2:Y:S02]  /*1c0b0*/  LDL.LU R24, [R1+0x118c] ;  /* 0x00118c0001187983 */ /* 0x000ea40000300800 */
[----:B----4-:R-:W-:Y:S01]  /*1c0c0*/  @!P0 IMAD.MOV.U32 R5, RZ, RZ, R19 ;  /* 0x000000ffff058224 */ /* 0x010fe200078e0013 */
[----:B0-----:R-:W3:Y:S01]  /*1c0d0*/  LDL R16, [R1+0x1690] ;  /* 0x0016900001107983 */ /* 0x001ee20000100800 */
[----:B------:R-:W-:-:S05]  /*1c0e0*/  @!P0 IMAD.MOV.U32 R4, RZ, RZ, R18 ;  /* 0x000000ffff048224 */ /* 0x000fca00078e0012 */
[----:B------:R0:W4:Y:S01]  /*1c0f0*/  @!P0 LDG.E.U16 R15, [R4.64] ;  /* 0x00000006040f8981 */ /* 0x000122000c1e1500 */
[----:B------:R-:W-:Y:S02]  /*1c100*/  PRMT R14, RZ, 0x7610, R14 ;  /* 0x00007610ff0e7816 */ /* 0x000fe4000000000e */
[----:B------:R-:W-:Y:S01]  /*1c110*/  PRMT R13, RZ, 0x7610, R13 ;  /* 0x00007610ff0d7816 */ /* 0x000fe2000000000d */
[----:B0-----:R-:W-:Y:S02]  /*1c120*/  @!P0 IMAD.MOV.U32 R4, RZ, RZ, R0 ;  /* 0x000000ffff048224 */ /* 0x001fe400078e0000 */
[----:B------:R-:W-:-:S05]  /*1c130*/  @!P0 IMAD.MOV.U32 R5, RZ, RZ, R3 ;  /* 0x000000ffff058224 */ /* 0x000fca00078e0003 */
[----:B------:R0:W2:Y:S04]  /*1c140*/  @!P0 LDG.E.U16 R14, [R4.64] ;  /* 0x00000006040e8981 */ /* 0x0000a8000c1e1500 */
[----:B------:R-:W-:Y:S01]  /*1c150*/  STS.U16 [R22+0x1600], R25 ;  /* 0x0016001916007388 */ /* 0x000fe20000000400 */
[----:B0-----:R-:W-:-:S03]  /*1c160*/  @!P0 IMAD.MOV.U32 R5, RZ, RZ, R28 ;  /* 0x000000ffff058224 */ /* 0x001fc600078e001c */
[----:B------:R0:W-:Y:S04]  /*1c170*/  STS.U16 [R22+0x1680], R27 ;  /* 0x0016801b16007388 */ /* 0x0001e80000000400 */
[----:B0-----:R-:W2:Y:S01]  /*1c180*/  LDL.LU R27, [R1+0x1190] ;  /* 0x00119000011b7983 */ /* 0x001ea20000300800 */
[----:B---3--:R-:W-:-:S05]  /*1c190*/  @!P0 IMAD.MOV.U32 R4, RZ, RZ, R16 ;  /* 0x000000ffff048224 */ /* 0x008fca00078e0010 */
[----:B------:R-:W3:Y:S04]  /*1c1a0*/  @!P0 LDG.E.U16 R13, [R4.64] ;  /* 0x00000006040d8981 */ /* 0x000ee8000c1e1500 */
[----:B----4-:R-:W-:Y:S01]  /*1c1b0*/  STL [R1+0x3d1c], R15 ;  /* 0x003d1c0f01007387 */ /* 0x010fe20000100800 */
[----:B------:R-:W4:Y:S02]  /*1c1c0*/  LDL R18, [R1+0x1674] ;  /* 0x0016740001127983 */ /* 0x000f240000100800 */
[----:B------:R-:W4:Y:S02]  /*1c1d0*/  LDL R17, [R1+0x1a50] ;  /* 0x001a500001117983 */ /* 0x000f240000100800 */
[----:B------:R-:W4:Y:S01]  /*1c1e0*/  LDL R3, [R1+0x1664] ;  /* 0x0016640001037983 */ /* 0x000f220000100800 */
[----:B------:R-:W4:Y:S04]  /*1c1f0*/  LDL R0, [R1+0x1a40] ;  /* 0x001a400001007983 */ /* 0x000f280000100800 */
[----:B------:R0:W-:Y:S01]  /*1c200*/  STS.U16 [R22+0x1700], R26 ;  /* 0x0017001a16007388 */ /* 0x0001e20000000400 */
[----:B------:R-:W4:Y:S03]  /*1c210*/  LDL.LU R25, [R1+0x1198] ;  /* 0x0011980001197983 */ /* 0x000f260000300800 */
[----:B0-----:R-:W4:Y:S01]  /*1c220*/  LDL.LU R26, [R1+0x113c] ;  /* 0x00113c00011a7983 */ /* 0x001f220000300800 */
[----:B--2---:R0:W-:Y:S03]  /*1c230*/  STL [R1+0x3d20], R14 ;  /* 0x003d200e01007387 */ /* 0x0041e60000100800 */
[----:B------:R-:W-:Y:S01]  /*1c240*/  STL [R1+0x1a88], R28 ;  /* 0x001a881c01007387 */ /* 0x000fe20000100800 */
[----:B------:R-:W-:-:S03]  /*1c250*/  PRMT R12, RZ, 0x7610, R12 ;  /* 0x00007610ff0c7816 */ /* 0x000fc6000000000c */
[----:B---3--:R1:W-:Y:S01]  /*1c260*/  STL [R1+0x3d24], R13 ;  /* 0x003d240d01007387 */ /* 0x0083e20000100800 */
[----:B------:R-:W2:Y:S02]  /*1c270*/  LDL R16, [R1+0x1a24] ;  /* 0x001a240001107983 */ /* 0x000ea40000100800 */
[----:B------:R-:W3:Y:S02]  /*1c280*/  LDL R15, [R1+0x1a28] ;  /* 0x001a2800010f7983 */ /* 0x000ee40000100800 */
[----:B0-----:R-:W3:Y:S02]  /*1c290*/  LDL R14, [R1+0x1a04] ;  /* 0x001a0400010e7983 */ /* 0x001ee40000100800 */
[----:B----4-:R-:W-:Y:S02]  /*1c2a0*/  @!P0 IMAD.MOV.U32 R4, RZ, RZ, R17 ;  /* 0x000000ffff048224 */ /* 0x010fe400078e0011 */
[----:B------:R-:W-:Y:S01]  /*1c2b0*/  @!P0 IMAD.MOV.U32 R5, RZ, RZ, R18 ;  /* 0x000000ffff058224 */ /* 0x000fe200078e0012 */
[----:B-1----:R-:W4:Y:S04]  /*1c2c0*/  LDL R13, [R1+0x1a08] ;  /* 0x001a0800010d7983 */ /* 0x002f280000100800 */
[----:B------:R0:W4:Y:S01]  /*1c2d0*/  @!P0 LDG.E.U16 R12, [R4.64] ;  /* 0x00000006040c8981 */ /* 0x000122000c1e1500 */
[----:B------:R-:W-:-:S02]  /*1c2e0*/  PRMT R11, RZ, 0x7610, R11 ;  /* 0x00007610ff0b7816 */ /* 0x000fc4000000000b */
[----:B------:R-:W-:Y:S01]  /*1c2f0*/  PRMT R10, RZ, 0x7610, R10 ;  /* 0x00007610ff0a7816 */ /* 0x000fe2000000000a */
[----:B0-----:R-:W-:Y:S02]  /*1c300*/  @!P0 IMAD.MOV.U32 R4, RZ, RZ, R0 ;  /* 0x000000ffff048224 */ /* 0x001fe400078e0000 */
[----:B------:R-:W-:-:S05]  /*1c310*/  @!P0 IMAD.MOV.U32 R5, RZ, RZ, R3 ;  /* 0x000000ffff058224 */ /* 0x000fca00078e0003 */
[----:B------:R2:W4:Y:S01]  /*1c320*/  @!P0 LDG.E.U16 R11, [R4.64] ;  /* 0x00000006040b8981 */ /* 0x000522000c1e1500 */
[----:B------:R-:W-:Y:S01]  /*1c330*/  PRMT R9, RZ, 0x7610, R9 ;  /* 0x00007610ff097816 */ /* 0x000fe20000000009 */
[----:B--2---:R-:W-:Y:S02]  /*1c340*/  @!P0 IMAD.MOV.U32 R5, RZ, RZ, R16 ;  /* 0x000000ffff058224 */ /* 0x004fe400078e0010 */
[----:B---3--:R-:W-:-:S05]  /*1c350*/  @!P0 IMAD.MOV.U32 R4, RZ, RZ, R15 ;  /* 0x000000ffff048224 */ /* 0x008fca00078e000f */
[----:B------:R0:W2:Y:S04]  /*1c360*/  @!P0 LDG.E.U16 R10, [R4.64] ;  /* 0x00000006040a8981 */ /* 0x0000a8000c1e1500 */
[----:B----4-:R1:W-:Y:S01]  /*1c370*/  STL [R1+0x3d28], R12 ;  /* 0x003d280c01007387 */ /* 0x0103e20000100800 */
[----:B------:R-:W3:Y:S02]  /*1c380*/  LDL R3, [R1+0x19e4] ;  /* 0x0019e40001037983 */ /* 0x000ee40000100800 */
[----:B------:R-:W4:Y:S02]  /*1c390*/  LDL R0, [R1+0x19e8] ;  /* 0x0019e80001007983 */ /* 0x000f240000100800 */
[----:B0-----:R-:W-:Y:S02]  /*1c3a0*/  @!P0 IMAD.MOV.U32 R4, RZ, RZ, R13 ;  /* 0x000000ffff048224 */ /* 0x001fe400078e000d */
[----:B------:R-:W-:-:S05]  /*1c3b0*/  @!P0 IMAD.MOV.U32 R5, RZ, RZ, R14 ;  /* 0x000000ffff058224 */ /* 0x000fca00078e000e */
[----:B------:R3:W4:Y:S01]  /*1c3c0*/  @!P0 LDG.E.U16 R9, [R4.64] ;  /* 0x0000000604098981 */ /* 0x000722000c1e1500 */
[----:B-1----:R-:W-:-:S03]  /*1c3d0*/  LOP3.LUT R12, R2, 0x30, RZ, 0x3c, !PT ;  /* 0x00000030020c7812 */ /* 0x002fc600078e3cff */
[----:B------:R-:W-:Y:S01]  /*1c3e0*/  STS.U16 [R22+0x1780], R29 ;  /* 0x0017801d16007388 */ /* 0x000fe20000000400 */
[----:B------:R-:W-:Y:S03]  /*1c3f0*/  STS.U16 [R22+0x2600], R23 ;  /* 0x0026001716007388 */ /* 0x000fe60000000400 */
[----:B------:R-:W-:Y:S04]  /*1c400*/  STL [R1+0x3d2c], R11 ;  /* 0x003d2c0b01007387 */ /* 0x000fe80000100800 */
[----:B------:R-:W-:Y:S01]  /*1c410*/  STS.U16 [R12+0x2680], R24 ;  /* 0x002680180c007388 */ /* 0x000fe20000000400 */
[----:B------:R0:W-:Y:S01]  /*1c420*/  STS.U16 [R12+0x2700], R27 ;  /* 0x0027001b0c007388 */ /* 0x0001e20000000400 */
[----:B------:R-:W-:-:S02]  /*1c430*/  PRMT R8, RZ, 0x7610, R8 ;  /* 0x00007610ff087816 */ /* 0x000fc40000000008 */
[----:B0-----:R-:W4:Y:S04]  /*1c440*/  LDL.LU R27, [R1+0x1144] ;  /* 0x00114400011b7983 */ /* 0x001f280000300800 */
[----:B--2---:R0:W-:Y:S01]  /*1c450*/  STL [R1+0x3d30], R10 ;  /* 0x003d300a01007387 */ /* 0x0041e20000100800 */
[----:B---3--:R-:W-:Y:S02]  /*1c460*/  @!P0 IMAD.MOV.U32 R5, RZ, RZ, R3 ;  /* 0x000000ffff058224 */ /* 0x008fe400078e0003 */
[----:B----4-:R-:W-:-:S05]  /*1c470*/  @!P0 IMAD.MOV.U32 R4, RZ, RZ, R0 ;  /* 0x000000ffff048224 */ /* 0x010fca00078e0000 */
[----:B------:R1:W2:Y:S04]  /*1c480*/  @!P0 LDG.E.U16 R8, [R4.64] ;  /* 0x0000000604088981 */ /* 0x0002a8000c1e1500 */
[----:B------:R3:W-:Y:S01]  /*1c490*/  STL [R1+0x3d34], R9 ;  /* 0x003d340901007387 */ /* 0x0007e20000100800 */
[----:B------:R-:W4:Y:S02]  /*1c4a0*/  LDL.LU R11, [R1+0x1148] ;  /* 0x00114800010b7983 */ /* 0x000f240000300800 */
[----:B0-----:R-:W2:Y:S01]  /*1c4b0*/  LDL R10, [R1+0x19a4] ;  /* 0x0019a400010a7983 */ /* 0x001ea20000100800 */
[----:B---3--:R-:W3:Y:S01]  /*1c4c0*/  LDL R9, [R1+0x19a8] ;  /* 0x0019a80001097983 */ /* 0x008ee20000100800 */
[----:B------:R-:W2:Y:S02]  /*1c4d0*/  LDL.LU R3, [R1+0x114c] ;  /* 0x00114c0001037983 */ /* 0x000ea40000300800 */
[----:B------:R-:W2:Y:S02]  /*1c4e0*/  LDL.LU R13, [R1+0x126c] ;  /* 0x00126c00010d7983 */ /* 0x000ea40000300800 */
[----:B------:R-:W2:Y:S01]  /*1c4f0*/  LDL.LU R28, [R1+0x1268] ;  /* 0x00126800011c7983 */ /* 0x000ea20000300800 */
[----:B------:R-:W2:Y:S01]  /*1c500*/  LDL.LU R14, [R1+0x1264] ;  /* 0x00126400010e7983 */ /* 0x000ea20000300800 */
[----:B------:R-:W2:Y:S02]  /*1c510*/  LDL.LU R15, [R1+0x1260] ;  /* 0x00126000010f7983 */ /* 0x000ea40000300800 */
[----:B------:R-:W2:Y:S02]  /*1c520*/  LDL.LU R16, [R1+0x121c] ;  /* 0x00121c0001107983 */ /* 0x000ea40000300800 */
[----:B------:R-:W2:Y:S01]  /*1c530*/  LDL.LU R17, [R1+0x1218] ;  /* 0x0012180001117983 */ /* 0x000ea20000300800 */
[----:B------:R-:W2:Y:S01]  /*1c540*/  LDL.LU R18, [R1+0x1214] ;  /* 0x0012140001127983 */ /* 0x000ea20000300800 */
[----:B------:R-:W2:Y:S02]  /*1c550*/  LDL.LU R19, [R1+0x1210] ;  /* 0x0012100001137983 */ /* 0x000ea40000300800 */
[----:B------:R-:W2:Y:S02]  /*1c560*/  LDL.LU R20, [R1+0x11b0] ;  /* 0x0011b00001147983 */ /* 0x000ea40000300800 */
[----:B------:R-:W2:Y:S01]  /*1c570*/  LDL.LU R0, [R1+0x11a8] ;  /* 0x0011a80001007983 */ /* 0x000ea20000300800 */
[----:B-1----:R-:W2:Y:S04]  /*1c580*/  LDL R4, [R1+0x19c4] ;  /* 0x0019c40001047983 */ /* 0x002ea80000100800 */
[----:B------:R-:W2:Y:S01]  /*1c590*/  LDL R5, [R1+0x19c8] ;  /* 0x0019c80001057983 */ /* 0x000ea20000100800 */
[----:B------:R-:W-:-:S02]  /*1c5a0*/  PRMT R7, RZ, 0x7610, R7 ;  /* 0x00007610ff077816 */ /* 0x000fc40000000007 */
[----:B------:R-:W-:Y:S02]  /*1c5b0*/  PRMT R6, RZ, 0x7610, R6 ;  /* 0x00007610ff067816 */ /* 0x000fe40000000006 */
[----:B--2---:R-:W-:-:S04]  /*1c5c0*/  @!P0 LOP3.LUT R5, R5, R4, RZ, 0x3c, !PT ;  /* 0x0000000405058212 */ /* 0x004fc800078e3cff */
[----:B------:R-:W-:-:S04]  /*1c5d0*/  @!P0 LOP3.LUT R4, R5, R4, RZ, 0x3c, !PT ;  /* 0x0000000405048212 */ /* 0x000fc800078e3cff */
[----:B------:R-:W-:-:S05]  /*1c5e0*/  @!P0 LOP3.LUT R5, R5, R4, RZ, 0x3c, !PT ;  /* 0x0000000405058212 */ /* 0x000fca00078e3cff */
[----:B------:R3:W2:Y:S02]  /*1c5f0*/  @!P0 LDG.E.U16 R7, [R4.64] ;  /* 0x0000000604078981 */ /* 0x0006a4000c1e1500 */
[----:B---3--:R-:W-:Y:S02]  /*1c600*/  @!P0 IMAD.MOV.U32 R4, RZ, RZ, R9 ;  /* 0x000000ffff048224 */ /* 0x008fe400078e0009 */
[----:B------:R-:W-:-:S05]  /*1c610*/  @!P0 IMAD.MOV.U32 R5, RZ, RZ, R10 ;  /* 0x000000ffff058224 */ /* 0x000fca00078e000a */
[----:B------:R0:W3:Y:S04]  /*1c620*/  @!P0 LDG.E.U16 R6, [R4.64] ;  /* 0x0000000604068981 */ /* 0x0000e8000c1e1500 */
[----:B------:R1:W-:Y:S01]  /*1c630*/  STS.U16 [R12+0x2780], R25 ;  /* 0x002780190c007388 */ /* 0x0003e20000000400 */
[C---:B------:R-:W-:Y:S01]  /*1c640*/  LOP3.LUT R9, R2.reuse, 0x40, RZ, 0x3c, !PT ;  /* 0x0000004002097812 */ /* 0x040fe200078e3cff */
[----:B------:R0:W-:Y:S02]  /*1c650*/  STS.U16 [R12+0x3600], R26 ;  /* 0x0036001a0c007388 */ /* 0x0001e40000000400 */
[----:B------:R0:W-:Y:S01]  /*1c660*/  STS.U16 [R12+0x3680], R27 ;  /* 0x0036801b0c007388 */ /* 0x0001e20000000400 */
[----:B------:R-:W-:Y:S04]  /*1c670*/  STL [R1+0x3d38], R8 ;  /* 0x003d380801007387 */ /* 0x000fe80000100800 */
[----:B----4-:R-:W-:Y:S01]  /*1c680*/  STS.U16 [R12+0x3700], R11 ;  /* 0x0037000b0c007388 */ /* 0x010fe20000000400 */
[----:B------:R-:W4:Y:S02]  /*1c690*/  LDL.LU R21, [R1+0x11a4] ;  /* 0x0011a40001157983 */ /* 0x000f240000300800 */
[----:B------:R0:W-:Y:S02]  /*1c6a0*/  STS.U16 [R12+0x3780], R3 ;  /* 0x003780030c007388 */ /* 0x0001e40000000400 */
[----:B------:R-:W4:Y:S01]  /*1c6b0*/  LDL.LU R29, [R1+0x11a0] ;  /* 0x0011a000011d7983 */ /* 0x000f220000300800 */
[----:B------:R-:W-:Y:S04]  /*1c6c0*/  STS.U16 [R9+0x800], R13 ;  /* 0x0008000d09007388 */ /* 0x000fe80000000400 */
[----:B------:R-:W4:Y:S01]  /*1c6d0*/  LDL.LU R22, [R1+0x1140] ;  /* 0x0011400001167983 */ /* 0x000f220000300800 */
[----:B------:R-:W-:Y:S02]  /*1c6e0*/  STS.U16 [R9+0x880], R28 ;  /* 0x0008801c09007388 */ /* 0x000fe40000000400 */
[----:B------:R-:W4:Y:S02]  /*1c6f0*/  LDL.LU R23, [R1+0x1138] ;  /* 0x0011380001177983 */ /* 0x000f240000300800 */
[----:B------:R-:W-:Y:S01]  /*1c700*/  STS.U16 [R9+0x900], R14 ;  /* 0x0009000e09007388 */ /* 0x000fe20000000400 */
[----:B------:R-:W4:Y:S04]  /*1c710*/  LDL.LU R24, [R1+0x1134] ;  /* 0x0011340001187983 */ /* 0x000f280000300800 */
[----:B------:R-:W-:Y:S01]  /*1c720*/  STS.U16 [R9+0x980], R15 ;  /* 0x0009800f09007388 */ /* 0x000fe20000000400 */
[----:B-1----:R-:W4:Y:S02]  /*1c730*/  LDL.LU R25, [R1+0x1130] ;  /* 0x0011300001197983 */ /* 0x002f240000300800 */
[----:B------:R-:W-:Y:S02]  /*1c740*/  STS.U16 [R9+0x1800], R16 ;  /* 0x0018001009007388 */ /* 0x000fe40000000400 */
[----:B0-----:R-:W4:Y:S01]  /*1c750*/  LDL.LU R26, [R1+0x125c] ;  /* 0x00125c00011a7983 */ /* 0x001f220000300800 */
[----:B------:R-:W-:Y:S04]  /*1c760*/  STS.U16 [R9+0x1880], R17 ;  /* 0x0018801109007388 */ /* 0x000fe80000000400 */
[----:B------:R-:W4:Y:S01]  /*1c770*/  LDL.LU R27, [R1+0x1258] ;  /* 0x00125800011b7983 */ /* 0x000f220000300800 */
[----:B------:R-:W-:Y:S02]  /*1c780*/  STS.U16 [R9+0x1900], R18 ;  /* 0x0019001209007388 */ /* 0x000fe40000000400 */
[----:B------:R-:W-:Y:S02]  /*1c790*/  STS.U16 [R9+0x1980], R19 ;  /* 0x0019801309007388 */ /* 0x000fe40000000400 */
[----:B------:R-:W-:Y:S01]  /*1c7a0*/  STS.U16 [R9+0x2800], R20 ;  /* 0x0028001409007388 */ /* 0x000fe20000000400 */
[----:B------:R0:W-:Y:S01]  /*1c7b0*/  STS.U16 [R9+0x2880], R0 ;  /* 0x0028800009007388 */ /* 0x0001e20000000400 */
[----:B------:R-:W-:-:S03]  /*1c7c0*/  LOP3.LUT R4, R2, 0x50, RZ, 0x3c, !PT ;  /* 0x0000005002047812 */ /* 0x000fc600078e3cff */
[----:B--2---:R-:W-:Y:S04]  /*1c7d0*/  STL [R1+0x3d3c], R7 ;  /* 0x003d3c0701007387 */ /* 0x004fe80000100800 */
[----:B---3--:R-:W-:Y:S01]  /*1c7e0*/  STL [R1+0x3d40], R6 ;  /* 0x003d400601007387 */ /* 0x008fe20000100800 */
[----:B------:R-:W2:Y:S02]  /*1c7f0*/  LDL.LU R3, [R1+0x1254] ;  /* 0x0012540001037983 */ /* 0x000ea40000300800 */
[----:B0-----:R-:W3:Y:S02]  /*1c800*/  LDL.LU R0, [R1+0x1250] ;  /* 0x0012500001007983 */ /* 0x001ee40000300800 */
[----:B------:R-:W2:Y:S01]  /*1c810*/  LDL.LU R2, [R1+0x11fc] ;  /* 0x0011fc0001027983 */ /* 0x000ea20000300800 */
[----:B----4-:R-:W-:Y:S01]  /*1c820*/  STS.U16 [R9+0x2900], R21 ;  /* 0x0029001509007388 */ /* 0x010fe20000000400 */
[----:B------:R-:W-:Y:S03]  /*1c830*/  STS.U16 [R9+0x2980], R29 ;  /* 0x0029801d09007388 */ /* 0x000fe60000000400 */
[----:B------:R-:W-:Y:S01]  /*1c840*/  STS.U16 [R9+0x3800], R22 ;  /* 0x0038001609007388 */ /* 0x000fe20000000400 */
[----:B------:R-:W-:Y:S03]  /*1c850*/  STS.U16 [R9+0x3880], R23 ;  /* 0x0038801709007388 */ /* 0x000fe60000000400 */
[----:B------:R-:W-:Y:S01]  /*1c860*/  STS.U16 [R9+0x3900], R24 ;  /* 0x0039001809007388 */ /* 0x000fe20000000400 */
[----:B------:R-:W-:Y:S03]  /*1c870*/  STS.U16 [R9+0x3980], R25 ;  /* 0x0039801909007388 */ /* 0x000fe60000000400 */
[----:B--2---:R0:W-:Y:S04]  /*1c880*/  STL [R1+0x3d54], R2 ;  /* 0x003d540201007387 */ /* 0x0041e80000100800 */
[----:B0-----:R-:W2:Y:S01]  /*1c890*/  LDL.LU R2, [R1+0x1208] ;  /* 0x0012080001027983 */ /* 0x001ea20000300800 */
[----:B------:R-:W4:Y:S02]  /*1c8a0*/  LDL.LU R6, [R1+0x11f4] ;  /* 0x0011f40001067983 */ /* 0x000f240000300800 */
[----:B------:R-:W4:Y:S02]  /*1c8b0*/  LDL.LU R5, [R1+0x11f0] ;  /* 0x0011f00001057983 */ /* 0x000f240000300800 */
[----:B------:R-:W4:Y:S01]  /*1c8c0*/  LDL.LU R7, [R1+0x119c] ;  /* 0x00119c0001077983 */ /* 0x000f220000300800 */
[----:B------:R-:W4:Y:S01]  /*1c8d0*/  LDL.LU R8, [R1+0x1194] ;  /* 0x0011940001087983 */ /* 0x000f220000300800 */
        /* <DEDUP_REMOVED lines=8> */
[----:B------:R-:W4:Y:S03]  /*1c960*/  LDL.LU R16, [R1+0x1244] ;  /* 0x0012440001107983 */ /* 0x000f260000300800 */
[----:B------:R-:W-:Y:S01]  /*1c970*/  STS.U16 [R4+0xa00], R26 ;  /* 0x000a001a04007388 */ /* 0x000fe20000000400 */
[----:B------:R-:W4:Y:S02]  /*1c980*/  LDL.LU R17, [R1+0x1240] ;  /* 0x0012400001117983 */ /* 0x000f240000300800 */
[----:B------:R-:W-:Y:S02]  /*1c990*/  STS.U16 [R4+0xa80], R27 ;  /* 0x000a801b04007388 */ /* 0x000fe40000000400 */
[----:B------:R-:W4:Y:S01]  /*1c9a0*/  LDL.LU R18, [R1+0x11ec] ;  /* 0x0011ec0001127983 */ /* 0x000f220000300800 */
[----:B------:R0:W-:Y:S04]  /*1c9b0*/  STS.U16 [R4+0xb00], R3 ;  /* 0x000b000304007388 */ /* 0x0001e80000000400 */
[----:B------:R-:W4:Y:S04]  /*1c9c0*/  LDL.LU R19, [R1+0x11e8] ;  /* 0x0011e80001137983 */ /* 0x000f280000300800 */
[----:B0-----:R-:W4:Y:S01]  /*1c9d0*/  LDL.LU R3, [R1+0x11e4] ;  /* 0x0011e40001037983 */ /* 0x001f220000300800 */
[----:B------:R-:W4:Y:S02]  /*1c9e0*/  LDL.LU R20, [R1+0x11dc] ;  /* 0x0011dc0001147983 */ /* 0x000f240000300800 */
[----:B------:R-:W4:Y:S02]  /*1c9f0*/  LDL.LU R21, [R1+0x117c] ;  /* 0x00117c0001157983 */ /* 0x000f240000300800 */
[----:B------:R-:W4:Y:S01]  /*1ca00*/  LDL.LU R29, [R1+0x1178] ;  /* 0x00117800011d7983 */ /* 0x000f220000300800 */
[----:B------:R-:W4:Y:S01]  /*1ca10*/  LDL.LU R22, [R1+0x1174] ;  /* 0x0011740001167983 */ /* 0x000f220000300800 */
[----:B------:R-:W4:Y:S02]  /*1ca20*/  LDL.LU R23, [R1+0x1170] ;  /* 0x0011700001177983 */ /* 0x000f240000300800 */
[----:B------:R-:W4:Y:S02]  /*1ca30*/  LDL.LU R24, [R1+0x111c] ;  /* 0x00111c0001187983 */ /* 0x000f240000300800 */
[----:B------:R-:W4:Y:S01]  /*1ca40*/  LDL.LU R25, [R1+0x1118] ;  /* 0x0011180001197983 */ /* 0x000f220000300800 */
[----:B------:R-:W4:Y:S04]  /*1ca50*/  LDL.LU R26, [R1+0x1114] ;  /* 0x00111400011a7983 */ /* 0x000f280000300800 */
[----:B---3--:R0:W-:Y:S01]  /*1ca60*/  STS.U16 [R4+0xb80], R0 ;  /* 0x000b800004007388 */ /* 0x0081e20000000400 */
[----:B------:R-:W3:Y:S03]  /*1ca70*/  LDL.LU R27, [R1+0x1110] ;  /* 0x00111000011b7983 */ /* 0x000ee60000300800 */
[----:B0-----:R-:W3:Y:S04]  /*1ca80*/  LDL.LU R0, [R1+0x123c] ;  /* 0x00123c0001007983 */ /* 0x001ee80000300800 */
[----:B--2---:R0:W-:Y:S04]  /*1ca90*/  STS.U16 [R4+0x1a00], R2 ;  /* 0x001a000204007388 */ /* 0x0041e80000000400 */
[----:B0-----:R-:W2:Y:S04]  /*1caa0*/  LDL.LU R2, [R1+0x3d54] ;  /* 0x003d540001027983 */ /* 0x001ea80000300800 */
[----:B--2---:R0:W-:Y:S04]  /*1cab0*/  STS.U16 [R4+0x1a80], R2 ;  /* 0x001a800204007388 */ /* 0x0041e80000000400 */
[----:B0-----:R-:W0:Y:S01]  /*1cac0*/  S2R R2, SR_TID.X ;  /* 0x0000000000027919 */ /* 0x001e220000002100 */
[----:B----4-:R-:W-:Y:S02]  /*1cad0*/  STS.U16 [R4+0x1b00], R6 ;  /* 0x001b000604007388 */ /* 0x010fe40000000400 */
[----:B------:R1:W-:Y:S02]  /*1cae0*/  STS.U16 [R4+0x1b80], R5 ;  /* 0x001b800504007388 */ /* 0x0003e40000000400 */
[----:B------:R-:W-:Y:S01]  /*1caf0*/  STS.U16 [R4+0x2a00], R7 ;  /* 0x002a000704007388 */ /* 0x000fe20000000400 */
[----:B------:R-:W-:Y:S01]  /*1cb00*/  STS.U16 [R4+0x2a80], R8 ;  /* 0x002a800804007388 */ /* 0x000fe20000000400 */
[----:B------:R-:W-:Y:S02]  /*1cb10*/  STS.U16 [R4+0x2b00], R9 ;  /* 0x002b000904007388 */ /* 0x000fe40000000400 */
[----:B------:R-:W-:Y:S02]  /*1cb20*/  STS.U16 [R4+0x2b80], R10 ;  /* 0x002b800a04007388 */ /* 0x000fe40000000400 */
[----:B------:R-:W-:Y:S01]  /*1cb30*/  STS.U16 [R4+0x3a00], R11 ;  /* 0x003a000b04007388 */ /* 0x000fe20000000400 */
[----:B------:R-:W-:Y:S01]  /*1cb40*/  STS.U16 [R4+0x3a80], R12 ;  /* 0x003a800c04007388 */ /* 0x000fe20000000400 */
[----:B------:R-:W-:Y:S02]  /*1cb50*/  STS.U16 [R4+0x3b00], R13 ;  /* 0x003b000d04007388 */ /* 0x000fe40000000400 */
[----:B------:R2:W-:Y:S01]  /*1cb60*/  STS.U16 [R4+0x3b80], R28 ;  /* 0x003b801c04007388 */ /* 0x0005e20000000400 */
[----:B0-----:R-:W-:-:S05]  /*1cb70*/  LOP3.LUT R2, R2, 0x3f, RZ, 0xc0, !PT ;  /* 0x0000003f02027812 */ /* 0x001fca00078ec0ff */
[----:B------:R-:W-:-:S05]  /*1cb80*/  IMAD.SHL.U32 R2, R2, 0x2, RZ ;  /* 0x0000000202027824 */ /* 0x000fca00078e00ff */
[----:B-1----:R-:W-:-:S05]  /*1cb90*/  LOP3.LUT R5, R2, 0x60, RZ, 0x3c, !PT ;  /* 0x0000006002057812 */ /* 0x002fca00078e3cff */
[----:B------:R-:W-:Y:S01]  /*1cba0*/  STS.U16 [R5+0xc00], R14 ;  /* 0x000c000e05007388 */ /* 0x000fe20000000400 */
[----:B------:R-:W-:Y:S02]  /*1cbb0*/  STS.U16 [R5+0xc80], R15 ;  /* 0x000c800f05007388 */ /* 0x000fe40000000400 */
[----:B------:R-:W-:Y:S02]  /*1cbc0*/  STS.U16 [R5+0xd00], R16 ;  /* 0x000d001005007388 */ /* 0x000fe40000000400 */
[----:B------:R-:W-:Y:S01]  /*1cbd0*/  STS.U16 [R5+0xd80], R17 ;  /* 0x000d801105007388 */ /* 0x000fe20000000400 */
[----:B------:R-:W-:Y:S01]  /*1cbe0*/  STS.U16 [R5+0x1c00], R18 ;  /* 0x001c001205007388 */ /* 0x000fe20000000400 */
[----:B------:R-:W-:Y:S02]  /*1cbf0*/  STS.U16 [R5+0x1c80], R19 ;  /* 0x001c801305007388 */ /* 0x000fe40000000400 */
[----:B------:R0:W-:Y:S01]  /*1cc00*/  STS.U16 [R5+0x1d00], R3 ;  /* 0x001d000305007388 */ /* 0x0001e20000000400 */
[----:B--2---:R-:W-:Y:S01]  /*1cc10*/  LOP3.LUT R4, R2, 0x70, RZ, 0x3c, !PT ;  /* 0x0000007002047812 */ /* 0x004fe200078e3cff */
[----:B0-----:R-:W2:Y:S01]  /*1cc20*/  LDL.LU R3, [R1+0x1238] ;  /* 0x0012380001037983 */ /* 0x001ea20000300800 */
[----:B------:R-:W4:Y:S03]  /*1cc30*/  LDL.LU R2, [R1+0x11d0] ;  /* 0x0011d00001027983 */ /* 0x000f260000300800 */
[----:B----4-:R0:W-:Y:S04]  /*1cc40*/  STL [R1+0x3d4c], R2 ;  /* 0x003d4c0201007387 */ /* 0x0101e80000100800 */
[----:B0-----:R-:W4:Y:S04]  /*1cc50*/  LDL.LU R2, [R1+0x1230] ;  /* 0x0012300001027983 */ /* 0x001f280000300800 */
[----:B------:R-:W-:Y:S01]  /*1cc60*/  STS.U16 [R5+0x1d80], R20 ;  /* 0x001d801405007388 */ /* 0x000fe20000000400 */
[----:B------:R-:W-:Y:S02]  /*1cc70*/  STS.U16 [R5+0x2c00], R21 ;  /* 0x002c001505007388 */ /* 0x000fe40000000400 */
[----:B------:R-:W-:Y:S02]  /*1cc80*/  STS.U16 [R5+0x2c80], R29 ;  /* 0x002c801d05007388 */ /* 0x000fe40000000400 */
[----:B------:R-:W-:Y:S01]  /*1cc90*/  STS.U16 [R5+0x2d00], R22 ;  /* 0x002d001605007388 */ /* 0x000fe20000000400 */
[----:B------:R-:W-:Y:S01]  /*1cca0*/  STS.U16 [R5+0x2d80], R23 ;  /* 0x002d801705007388 */ /* 0x000fe20000000400 */
[----:B------:R-:W-:Y:S02]  /*1ccb0*/  STS.U16 [R5+0x3c00], R24 ;  /* 0x003c001805007388 */ /* 0x000fe40000000400 */
[----:B------:R-:W-:Y:S02]  /*1ccc0*/  STS.U16 [R5+0x3c80], R25 ;  /* 0x003c801905007388 */ /* 0x000fe40000000400 */
[----:B------:R-:W-:Y:S01]  /*1ccd0*/  STS.U16 [R5+0x3d00], R26 ;  /* 0x003d001a05007388 */ /* 0x000fe20000000400 */
[----:B---3--:R-:W-:Y:S01]  /*1cce0*/  STS.U16 [R5+0x3d80], R27 ;  /* 0x003d801b05007388 */ /* 0x008fe20000000400 */
[----:B------:R-:W-:Y:S03]  /*1ccf0*/  STS.U16 [R4+0xe00], R0 ;  /* 0x000e000004007388 */ /* 0x000fe60000000400 */
[----:B----4-:R0:W-:Y:S04]  /*1cd00*/  STL [R1+0x3d50], R2 ;  /* 0x003d500201007387 */ /* 0x0101e80000100800 */
[----:B0-----:R-:W3:Y:S01]  /*1cd10*/  LDL.LU R2, [R1+0x1234] ;  /* 0x0012340001027983 */ /* 0x001ee20000300800 */
        /* <DEDUP_REMOVED lines=25> */
[----:B--2---:R0:W-:Y:S01]  /*1ceb0*/  STS.U16 [R4+0xe80], R3 ;  /* 0x000e800304007388 */ /* 0x0041e20000000400 */
[----:B------:R-:W2:Y:S03]  /*1cec0*/  LDL.LU R27, [R1+0x88] ;  /* 0x00008800011b7983 */ /* 0x000ea60000300800 */
[----:B0-----:R-:W2:Y:S04]  /*1ced0*/  LDL.LU R3, [R1+0x84] ;  /* 0x0000840001037983 */ /* 0x001ea80000300800 */
[----:B---3--:R0:W-:Y:S04]  /*1cee0*/  STS.U16 [R4+0xf00], R2 ;  /* 0x000f000204007388 */ /* 0x0081e80000000400 */
[----:B0-----:R-:W3:Y:S04]  /*1cef0*/  LDL.LU R2, [R1+0x3d50] ;  /* 0x003d500001027983 */ /* 0x001ee80000300800 */
[----:B---3--:R0:W-:Y:S04]  /*1cf00*/  STS.U16 [R4+0xf80], R2 ;  /* 0x000f800204007388 */ /* 0x0081e80000000400 */
[----:B0-----:R-:W3:Y:S04]  /*1cf10*/  LDL.LU R2, [R1+0x3d4c] ;  /* 0x003d4c0001027983 */ /* 0x001ee80000300800 */
[----:B---3--:R0:W-:Y:S04]  /*1cf20*/  STS.U16 [R4+0x1e00], R2 ;  /* 0x001e000204007388 */ /* 0x0081e80000000400 */
[----:B0-----:R-:W0:Y:S01]  /*1cf30*/  S2R R2, SR_TID.X ;  /* 0x0000000000027919 */ /* 0x001e220000002100 */
[----:B----4-:R-:W-:Y:S02]  /*1cf40*/  STS.U16 [R4+0x1e80], R6 ;  /* 0x001e800604007388 */ /* 0x010fe40000000400 */
[----:B------:R-:W-:Y:S02]  /*1cf50*/  STS.U16 [R4+0x1f00], R5 ;  /* 0x001f000504007388 */ /* 0x000fe40000000400 */
[----:B------:R-:W-:Y:S01]  /*1cf60*/  STS.U16 [R4+0x1f80], R7 ;  /* 0x001f800704007388 */ /* 0x000fe20000000400 */
        /* <DEDUP_REMOVED lines=8> */
[----:B0-----:R-:W-:-:S05]  /*1cff0*/  LOP3.LUT R2, R2, 0x3f, RZ, 0xc0, !PT ;  /* 0x0000003f02027812 */ /* 0x001fca00078ec0ff */
[----:B------:R-:W-:-:S05]  /*1d000*/  IMAD.SHL.U32 R2, R2, 0x2, RZ ;  /* 0x0000000202027824 */ /* 0x000fca00078e00ff */
[----:B------:R0:W-:Y:S04]  /*1d010*/  STS.U16 [R2+0x4400], R0 ;  /* 0x0044000002007388 */ /* 0x0001e80000000400 */
[----:B0-----:R-:W3:Y:S01]  /*1d020*/  LDL.LU R0, [R1+0x80] ;  /* 0x0000800001007983 */ /* 0x001ee20000300800 */
[----:B------:R-:W4:Y:S03]  /*1d030*/  LDL.LU R6, [R1+0x74] ;  /* 0x0000740001067983 */ /* 0x000f260000300800 */
[----:B----4-:R0:W-:Y:S04]  /*1d040*/  STL [R1+0x3d44], R6 ;  /* 0x003d440601007387 */ /* 0x0101e80000100800 */
[----:B0-----:R-:W4:Y:S04]  /*1d050*/  LDL.LU R6, [R1+0x78] ;  /* 0x0000780001067983 */ /* 0x001f280000300800 */
[----:B------:R-:W-:Y:S04]  /*1d060*/  STS.U16 [R2+0x4000], R15 ;  /* 0x0040000f02007388 */ /* 0x000fe80000000400 */
[----:B------:R-:W-:Y:S04]  /*1d070*/  STS.U16 [R2+0x4200], R16 ;  /* 0x0042001002007388 */ /* 0x000fe80000000400 */
[----:B------:R-:W-:Y:S04]  /*1d080*/  STS.U16 [R2+0x4600], R17 ;  /* 0x0046001102007388 */ /* 0x000fe80000000400 */
[----:B--2---:R-:W-:Y:S04]  /*1d090*/  STS.U16 [R2+0x5e00], R3 ;  /* 0x005e000302007388 */ /* 0x004fe80000000400 */
[----:B------:R-:W-:Y:S04]  /*1d0a0*/  STS.U16 [R2+0x4800], R18 ;  /* 0x0048001202007388 */ /* 0x000fe80000000400 */
[----:B------:R-:W-:Y:S04]  /*1d0b0*/  STS.U16 [R2+0x4a00], R19 ;  /* 0x004a001302007388 */ /* 0x000fe80000000400 */
[----:B------:R-:W-:Y:S04]  /*1d0c0*/  STS.U16 [R2+0x4c00], R20 ;  /* 0x004c001402007388 */ /* 0x000fe80000000400 */
[----:B------:R-:W-:Y:S04]  /*1d0d0*/  STS.U16 [R2+0x4e00], R21 ;  /* 0x004e001502007388 */ /* 0x000fe80000000400 */
[----:B------:R-:W-:Y:S04]  /*1d0e0*/  STS.U16 [R2+0x5000], R29 ;  /* 0x0050001d02007388 */ /* 0x000fe80000000400 */
[----:B----4-:R0:W-:Y:S04]  /*1d0f0*/  STL [R1+0x3d48], R6 ;  /* 0x003d480601007387 */ /* 0x0101e80000100800 */
        /* <DEDUP_REMOVED lines=17> */
[----:B------:R0:W-:Y:S01]  /*1d210*/  STS.U16 [R2+0x5200], R22 ;  /* 0x0052001602007388 */ /* 0x0001e20000000400 */
[----:B------:R-:W4:Y:S03]  /*1d220*/  LDL.LU R29, [R1+0x30] ;  /* 0x00003000011d7983 */ /* 0x000f260000300800 */
[----:B------:R1:W-:Y:S04]  /*1d230*/  STS.U16 [R2+0x5400], R23 ;  /* 0x0054001702007388 */ /* 0x0003e80000000400 */
[----:B------:R1:W-:Y:S04]  /*1d240*/  STS.U16 [R2+0x5600], R24 ;  /* 0x0056001802007388 */ /* 0x0003e80000000400 */
[----:B------:R3:W-:Y:S04]  /*1d250*/  STS.U16 [R2+0x5800], R25 ;  /* 0x0058001902007388 */ /* 0x0007e80000000400 */
[----:B------:R3:W-:Y:S04]  /*1d260*/  STS.U16 [R2+0x5a00], R26 ;  /* 0x005a001a02007388 */ /* 0x0007e80000000400 */
[----:B------:R3:W-:Y:S04]  /*1d270*/  STS.U16 [R2+0x5c00], R27 ;  /* 0x005c001b02007388 */ /* 0x0007e80000000400 */
[----:B0-----:R-:W4:Y:S01]  /*1d280*/  LDL.LU R22, [R1+0x2c] ;  /* 0x00002c0001167983 */ /* 0x001f220000300800 */
[----:B-1----:R-:W4:Y:S02]  /*1d290*/  LDL.LU R23, [R1+0x28] ;  /* 0x0000280001177983 */ /* 0x002f240000300800 */
[----:B------:R-:W4:Y:S01]  /*1d2a0*/  LDL.LU R24, [R1+0x24] ;  /* 0x0000240001187983 */ /* 0x000f220000300800 */
[----:B---3--:R-:W3:Y:S01]  /*1d2b0*/  LDL.LU R25, [R1+0x20] ;  /* 0x0000200001197983 */ /* 0x008ee20000300800 */
[----:B------:R-:W3:Y:S03]  /*1d2c0*/  LDL.LU R26, [R1+0x1c] ;  /* 0x00001c00011a7983 */ /* 0x000ee60000300800 */
[----:B------:R0:W-:Y:S01]  /*1d2d0*/  STS.U16 [R2+0x6000], R0 ;  /* 0x0060000002007388 */ /* 0x0001e20000000400 */
[----:B------:R-:W3:Y:S03]  /*1d2e0*/  LDL.LU R27, [R1+0x18] ;  /* 0x00001800011b7983 */ /* 0x000ee60000300800 */
[----:B0-----:R-:W3:Y:S01]  /*1d2f0*/  LDL.LU R0, [R1+0x14] ;  /* 0x0000140001007983 */ /* 0x001ee20000300800 */
[----:B------:R-:W3:Y:S02]  /*1d300*/  LDL.LU R4, [R1+0xc] ;  /* 0x00000c0001047983 */ /* 0x000ee40000300800 */
[----:B------:R-:W3:Y:S02]  /*1d310*/  LDL.LU R5, [R1+0x8] ;  /* 0x0000080001057983 */ /* 0x000ee40000300800 */
[----:B------:R-:W3:Y:S01]  /*1d320*/  LDL.LU R28, [R1+0x4] ;  /* 0x00000400011c7983 */ /* 0x000ee20000300800 */
[----:B--2---:R0:W-:Y:S04]  /*1d330*/  STS.U16 [R2+0x6200], R6 ;  /* 0x0062000602007388 */ /* 0x0041e80000000400 */
[----:B0-----:R-:W2:Y:S04]  /*1d340*/  LDL.LU R6, [R1+0x3d48] ;  /* 0x003d480001067983 */ /* 0x001ea80000300800 */
[----:B--2---:R0:W-:Y:S04]  /*1d350*/  STS.U16 [R2+0x6400], R6 ;  /* 0x0064000602007388 */ /* 0x0041e80000000400 */
[----:B0-----:R-:W2:Y:S04]  /*1d360*/  LDL.LU R6, [R1+0x3d44] ;  /* 0x003d440001067983 */ /* 0x001ea80000300800 */
[----:B----4-:R-:W-:Y:S04]  /*1d370*/  STS.U16 [R2+0x6800], R7 ;  /* 0x0068000702007388 */ /* 0x010fe80000000400 */
[----:B------:R-:W-:Y:S04]  /*1d380*/  STS.U16 [R2+0x6a00], R8 ;  /* 0x006a000802007388 */ /* 0x000fe80000000400 */
        /* <DEDUP_REMOVED lines=10> */
[----:B--2---:R0:W-:Y:S04]  /*1d430*/  STS.U16 [R2+0x6600], R6 ;  /* 0x0066000602007388 */ /* 0x0041e80000000400 */
[----:B0-----:R-:W2:Y:S01]  /*1d440*/  LDL.LU R6, [R1+0x3d40] ;  /* 0x003d400001067983 */ /* 0x001ea20000300800 */
[----:B------:R-:W3:Y:S02]  /*1d450*/  LDL.LU R7, [R1+0x3d3c] ;  /* 0x003d3c0001077983 */ /* 0x000ee40000300800 */
        /* <DEDUP_REMOVED lines=11> */
[----:B------:R-:W3:Y:S03]  /*1d510*/  LDL.LU R2, [R1+0x10] ;  /* 0x0000100001027983 */ /* 0x000ee60000300800 */
[----:B--2---:R0:W-:Y:S01]  /*1d520*/  STS.U16 [R3+0x4080], R18 ;  /* 0x0040801203007388 */ /* 0x0041e20000000400 */
[----:B------:R1:W-:Y:S02]  /*1d530*/  STS.U16 [R3+0x4280], R19 ;  /* 0x0042801303007388 */ /* 0x0003e40000000400 */
[----:B------:R2:W-:Y:S02]  /*1d540*/  STS.U16 [R3+0x4480], R20 ;  /* 0x0044801403007388 */ /* 0x0005e40000000400 */
[----:B------:R3:W-:Y:S01]  /*1d550*/  STS.U16 [R3+0x4680], R21 ;  /* 0x0046801503007388 */ /* 0x0007e20000000400 */
[----:B------:R3:W-:Y:S01]  /*1d560*/  STS.U16 [R3+0x4880], R29 ;  /* 0x0048801d03007388 */ /* 0x0007e20000000400 */
[----:B------:R3:W-:Y:S03]  /*1d570*/  STS.U16 [R3+0x4a80], R22 ;  /* 0x004a801603007388 */ /* 0x0007e60000000400 */
[----:B0-----:R-:W4:Y:S01]  /*1d580*/  LDL.LU R18, [R1+0x3d0c] ;  /* 0x003d0c0001127983 */ /* 0x001f220000300800 */
[----:B-1----:R-:W4:Y:S02]  /*1d590*/  LDL.LU R19, [R1+0x3d08] ;  /* 0x003d080001137983 */ /* 0x002f240000300800 */
[----:B--2---:R-:W2:Y:S02]  /*1d5a0*/  LDL.LU R20, [R1+0x3d04] ;  /* 0x003d040001147983 */ /* 0x004ea40000300800 */
[----:B---3--:R-:W3:Y:S01]  /*1d5b0*/  LDL.LU R21, [R1+0x3d00] ;  /* 0x003d000001157983 */ /* 0x008ee20000300800 */
[----:B------:R-:W2:Y:S01]  /*1d5c0*/  LDL.LU R29, [R1+0x3cfc] ;  /* 0x003cfc00011d7983 */ /* 0x000ea20000300800 */
[----:B------:R-:W2:Y:S03]  /*1d5d0*/  LDL.LU R22, [R1+0x3cf8] ;  /* 0x003cf80001167983 */ /* 0x000ea60000300800 */
[----:B------:R0:W-:Y:S01]  /*1d5e0*/  STS.U16 [R3+0x4c80], R23 ;  /* 0x004c801703007388 */ /* 0x0001e20000000400 */
[----:B------:R1:W-:Y:S02]  /*1d5f0*/  STS.U16 [R3+0x4e80], R24 ;  /* 0x004e801803007388 */ /* 0x0003e40000000400 */
[----:B------:R1:W-:Y:S02]  /*1d600*/  STS.U16 [R3+0x5080], R25 ;  /* 0x0050801903007388 */ /* 0x0003e40000000400 */
[----:B------:R1:W-:Y:S01]  /*1d610*/  STS.U16 [R3+0x5280], R26 ;  /* 0x0052801a03007388 */ /* 0x0003e20000000400 */
[----:B------:R1:W-:Y:S01]  /*1d620*/  STS.U16 [R3+0x5480], R27 ;  /* 0x0054801b03007388 */ /* 0x0003e20000000400 */
[----:B------:R1:W-:Y:S03]  /*1d630*/  STS.U16 [R3+0x5680], R0 ;  /* 0x0056800003007388 */ /* 0x0003e60000000400 */
[----:B0-----:R-:W2:Y:S01]  /*1d640*/  LDL.LU R23, [R1+0x3cf4] ;  /* 0x003cf40001177983 */ /* 0x001ea20000300800 */
[----:B-1----:R-:W2:Y:S03]  /*1d650*/  LDL.LU R24, [R1+0x3cf0] ;  /* 0x003cf00001187983 */ /* 0x002ea60000300800 */
[----:B------:R-:W2:Y:S01]  /*1d660*/  LDL.LU R25, [R1+0x3cec] ;  /* 0x003cec0001197983 */ /* 0x000ea20000300800 */
[----:B------:R-:W2:Y:S03]  /*1d670*/  LDL.LU R26, [R1+0x3ce8] ;  /* 0x003ce800011a7983 */ /* 0x000ea60000300800 */
[----:B------:R-:W2:Y:S01]  /*1d680*/  LDL.LU R27, [R1+0x3ce4] ;  /* 0x003ce400011b7983 */ /* 0x000ea20000300800 */
[----:B------:R-:W2:Y:S03]  /*1d690*/  LDL.LU R0, [R1+0x3ce0] ;  /* 0x003ce00001007983 */ /* 0x000ea60000300800 */
[----:B------:R-:W-:Y:S01]  /*1d6a0*/  STS.U16 [R3+0x5880], R2 ;  /* 0x0058800203007388 */ /* 0x000fe20000000400 */
[----:B------:R-:W-:Y:S02]  /*1d6b0*/  STS.U16 [R3+0x5a80], R4 ;  /* 0x005a800403007388 */ /* 0x000fe40000000400 */
[----:B------:R-:W-:Y:S02]  /*1d6c0*/  STS.U16 [R3+0x5c80], R5 ;  /* 0x005c800503007388 */ /* 0x000fe40000000400 */
[----:B------:R-:W-:Y:S01]  /*1d6d0*/  STS.U16 [R3+0x5e80], R28 ;  /* 0x005e801c03007388 */ /* 0x000fe20000000400 */
[----:B--2---:R0:W-:Y:S04]  /*1d6e0*/  STS.U16 [R3+0x6080], R0 ;  /* 0x0060800003007388 */ /* 0x0041e80000000400 */
[----:B0-----:R-:W2:Y:S01]  /*1d6f0*/  LDL.LU R0, [R1+0x3cdc] ;  /* 0x003cdc0001007983 */ /* 0x001ea20000300800 */
[----:B------:R-:W2:Y:S02]  /*1d700*/  LDL R5, [R1+0x1670] ;  /* 0x0016700001057983 */ /* 0x000ea40000100800 */
[----:B------:R-:W2:Y:S02]  /*1d710*/  LDL R4, [R1+0x1a4c] ;  /* 0x001a4c0001047983 */ /* 0x000ea40000100800 */
[----:B------:R-:W-:Y:S01]  /*1d720*/  STL [R1+0x3c64], R27 ;  /* 0x003c641b01007387 */ /* 0x000fe20000100800 */
[----:B------:R-:W-:Y:S04]  /*1d730*/  STS.U16 [R3+0x6280], R27 ;  /* 0x0062801b03007388 */ /* 0x000fe80000000400 */
[----:B------:R0:W-:Y:S01]  /*1d740*/  STL [R1+0x3cd4], R27 ;  /* 0x003cd41b01007387 */ /* 0x0001e20000100800 */
[----:B------:R-:W-:Y:S01]  /*1d750*/  STS.U16 [R3+0x6480], R26 ;  /* 0x0064801a03007388 */ /* 0x000fe20000000400 */
[----:B0-----:R-:W-:-:S02]  /*1d760*/  PRMT R27, RZ, 0x7610, R27 ;  /* 0x00007610ff1b7816 */ /* 0x001fc4000000001b */
[----:B------:R-:W-:Y:S01]  /*1d770*/  STS.U16 [R3+0x6680], R25 ;  /* 0x0066801903007388 */ /* 0x000fe20000000400 */
[----:B------:R-:W-:Y:S02]  /*1d780*/  STS.U16 [R3+0x6880], R24 ;  /* 0x0068801803007388 */ /* 0x000fe40000000400 */
[----:B------:R-:W-:Y:S02]  /*1d790*/  STS.U16 [R3+0x6a80], R23 ;  /* 0x006a801703007388 */ /* 0x000fe40000000400 */
[----:B------:R-:W-:Y:S01]  /*1d7a0*/  STS.U16 [R3+0x6c80], R22 ;  /* 0x006c801603007388 */ /* 0x000fe20000000400 */
[----:B------:R-:W4:Y:S04]  /*1d7b0*/  LDL.LU R28, [R1+0x16bc] ;  /* 0x0016bc00011c7983 */ /* 0x000f280000300800 */
[----:B--2---:R-:W2:Y:S04]  /*1d7c0*/  @!P0 LDG.E.U16 R27, [R4.64] ;  /* 0x00000006041b8981 */ /* 0x004ea8000c1e1500 */
[----:B---3--:R-:W-:Y:S01]  /*1d7d0*/  STS.U16 [R3+0x6e80], R21 ;  /* 0x006e801503007388 */ /* 0x008fe20000000400 */
[----:B------:R-:W-:Y:S02]  /*1d7e0*/  STS.U16 [R3+0x7080], R20 ;  /* 0x0070801403007388 */ /* 0x000fe40000000400 */
[----:B----4-:R-:W-:Y:S01]  /*1d7f0*/  STS.U16 [R3+0x7280], R19 ;  /* 0x0072801303007388 */ /* 0x010fe20000000400 */
[----:B------:R-:W-:Y:S04]  /*1d800*/  STS.U16 [R3+0x7480], R18 ;  /* 0x0074801203007388 */ /* 0x000fe80000000400 */
[----:B------:R-:W-:Y:S01]  /*1d810*/  STS.U16 [R3+0x7680], R17 ;  /* 0x0076801103007388 */ /* 0x000fe20000000400 */
[----:B------:R-:W-:Y:S02]  /*1d820*/  STS.U16 [R3+0x7880], R16 ;  /* 0x0078801003007388 */ /* 0x000fe40000000400 */
[----:B------:R-:W-:Y:S02]  /*1d830*/  STS.U16 [R3+0x7a80], R15 ;  /* 0x007a800f03007388 */ /* 0x000fe40000000400 */
[----:B------:R-:W-:Y:S01]  /*1d840*/  STS.U16 [R3+0x7c80], R14 ;  /* 0x007c800e03007388 */ /* 0x000fe20000000400 */
[----:B------:R0:W-:Y:S01]  /*1d850*/  STS.U16 [R3+0x7e80], R13 ;  /* 0x007e800d03007388 */ /* 0x0001e20000000400 */
[----:B------:R-:W-:Y:S02]  /*1d860*/  STS.U16 [R29+0x4100], R12 ;  /* 0x0041000c1d007388 */ /* 0x000fe40000000400 */
[----:B------:R-:W-:Y:S02]  /*1d870*/  STS.U16 [R29+0x4300], R11 ;  /* 0x0043000b1d007388 */ /* 0x000fe40000000400 */
[----:B------:R-:W-:Y:S01]  /*1d880*/  STS.U16 [R29+0x4500], R10 ;  /* 0x0045000a1d007388 */ /* 0x000fe20000000400 */
[----:B------:R-:W-:Y:S01]  /*1d890*/  STS.U16 [R29+0x4700], R9 ;  /* 0x004700091d007388 */ /* 0x000fe20000000400 */
[----:B------:R-:W-:Y:S02]  /*1d8a0*/  STS.U16 [R29+0x4900], R8 ;  /* 0x004900081d007388 */ /* 0x000fe40000000400 */
[----:B------:R-:W-:Y:S02]  /*1d8b0*/  STS.U16 [R29+0x4b00], R7 ;  /* 0x004b00071d007388 */ /* 0x000fe40000000400 */
[----:B------:R1:W-:Y:S01]  /*1d8c0*/  STS.U16 [R29+0x4d00], R6 ;  /* 0x004d00061d007388 */ /* 0x0003e20000000400 */
[----:B0-----:R-:W3:Y:S01]  /*1d8d0*/  LDL.LU R3, [R1+0x1684] ;  /* 0x0016840001037983 */ /* 0x001ee20000300800 */
[----:B------:R-:W4:Y:S03]  /*1d8e0*/  LDL.LU R2, [R1+0x167c] ;  /* 0x00167c0001027983 */ /* 0x000f260000300800 */
[----:B-1----:R-:W3:Y:S04]  /*1d8f0*/  LDL.LU R29, [R1+0x3cd8] ;  /* 0x003cd800011d7983 */ /* 0x002ee80000300800 */
[----:B--2---:R0:W-:Y:S04]  /*1d900*/  STL [R1+0x88], R27 ;  /* 0x0000881b01007387 */ /* 0x0041e80000100800 */
[----:B0-----:R-:W2:Y:S01]  /*1d910*/  LDL.LU R27, [R1+0x3cd4] ;  /* 0x003cd400011b7983 */ /* 0x001ea20000300800 */
[----:B------:R-:W2:Y:S02]  /*1d920*/  LDL R4, [R1+0x1660] ;  /* 0x0016600001047983 */ /* 0x000ea40000100800 */
[----:B------:R-:W2:Y:S01]  /*1d930*/  LDL R5, [R1+0x1a3c] ;  /* 0x001a3c0001057983 */ /* 0x000ea20000100800 */
[----:B---3--:R-:W-:-:S02]  /*1d940*/  PRMT R29, RZ, 0x7610, R29 ;  /* 0x00007610ff1d7816 */ /* 0x008fc4000000001d */
[----:B--2---:R-:W-:-:S04]  /*1d950*/  @!P0 LOP3.LUT R5, R5, R4, RZ, 0x3c, !PT ;  /* 0x0000000405058212 */ /* 0x004fc800078e3cff */
[----:B------:R-:W-:-:S04]  /*1d960*/  @!P0 LOP3.LUT R4, R5, R4, RZ, 0x3c, !PT ;  /* 0x0000000405048212 */ /* 0x000fc800078e3cff */
[----:B------:R-:W-:-:S05]  /*1d970*/  @!P0 LOP3.LUT R5, R5, R4, RZ, 0x3c, !PT ;  /* 0x0000000405058212 */ /* 0x000fca00078e3cff */
[----:B------:R-:W2:Y:S04]  /*1d980*/  @!P0 LDG.E.U16 R29, [R4.64] ;  /* 0x00000006041d8981 */ /* 0x000ea8000c1e1500 */
[----:B--2---:R0:W-:Y:S04]  /*1d990*/  STL [R1+0x84], R29 ;  /* 0x0000841d01007387 */ /* 0x0041e80000100800 */
[----:B0-----:R-:W2:Y:S01]  /*1d9a0*/  LDL.LU R29, [R1+0x3cd0] ;  /* 0x003cd000011d7983 */ /* 0x001ea20000300800 */
[----:B------:R-:W3:Y:S02]  /*1d9b0*/  LDL R4, [R1+0x1a1c] ;  /* 0x001a1c0001047983 */ /* 0x000ee40000100800 */
[----:B------:R-:W3:Y:S01]  /*1d9c0*/  LDL R5, [R1+0x1a20] ;  /* 0x001a200001057983 */ /* 0x000ee20000100800 */
[----:B------:R-:W-:-:S02]  /*1d9d0*/  PRMT R0, RZ, 0x7610, R0 ;  /* 0x00007610ff007816 */ /* 0x000fc40000000000 */
[----:B---3--:R-:W-:-:S04]  /*1d9e0*/  @!P0 LOP3.LUT R5, R5, R4, RZ, 0x3c, !PT ;  /* 0x0000000405058212 */ /* 0x008fc800078e3cff */
[----:B------:R-:W-:-:S04]  /*1d9f0*/  @!P0 LOP3.LUT R4, R5, R4, RZ, 0x3c, !PT ;  /* 0x0000000405048212 */ /* 0x000fc800078e3cff */
[----:B------:R-:W-:-:S05]  /*1da00*/  @!P0 LOP3.LUT R5, R5, R4, RZ, 0x3c, !PT ;  /* 0x0000000405058212 */ /* 0x000fca00078e3cff */
[----:B------:R-:W3:Y:S04]  /*1da10*/  @!P0 LDG.E.U16 R0, [R4.64] ;  /* 0x0000000604008981 */ /* 0x000ee8000c1e1500 */
[----:B---3--:R0:W-:Y:S04]  /*1da20*/  STL [R1+0x80], R0 ;  /* 0x0000800001007387 */ /* 0x0081e80000100800 */
[----:B0-----:R-:W3:Y:S01]  /*1da30*/  LDL.LU R0, [R1+0x3ccc] ;  /* 0x003ccc0001007983 */ /* 0x001ee20000300800 */
[----:B------:R-:W3:Y:S02]  /*1da40*/  LDL R4, [R1+0x19fc] ;  /* 0x0019fc0001047983 */ /* 0x000ee40000100800 */
[----:B------:R-:W3:Y:S01]  /*1da50*/  LDL R5, [R1+0x1a00] ;  /* 0x001a000001057983 */ /* 0x000ee20000100800 */
[----:B--2---:R-:W-:-:S02]  /*1da60*/  PRMT R29, RZ, 0x7610, R29 ;  /* 0x00007610ff1d7816 */ /* 0x004fc4000000001d */
[----:B---3--:R-:W-:-:S04]  /*1da70*/  @!P0 LOP3.LUT R5, R5, R4, RZ, 0x3c, !PT ;  /* 0x0000000405058212 */ /* 0x008fc800078e3cff */
        /* <DEDUP_REMOVED lines=235> */
[----:B---3--:R-:W-:Y:S04]  /*1e930*/  STL [R1+0x3c2c], R0 ;  /* 0x003c2c0001007387 */ /* 0x008fe80000100800 */
        /* <DEDUP_REMOVED lines=11> */
[----:B------:R-:W2:Y:S02]  /*1e9f0*/  LDL R4, [R1+0x1804] ;  /* 0x0018040001047983 */ /* 0x000ea40000100800 */
[----:B------:R-:W2:Y:S02]  /*1ea00*/  LDL R5, [R1+0x1808] ;  /* 0x0018080001057983 */ /* 0x000ea40000100800 */
[----:B--2---:R-:W-:-:S02]  /*1ea10*/  @!P0 LOP3.LUT R5, R5, R4, RZ, 0x3c, !PT ;  /* 0x0000000405058212 */ /* 0x004fc400078e3cff */
[----:B---3--:R-:W-:Y:S02]  /*1ea20*/  PRMT R29, RZ, 0x7610, R29 ;  /* 0x00007610ff1d7816 */ /* 0x008fe4000000001d */
[----:B------:R-:W-:-:S04]  /*1ea30*/  @!P0 LOP3.LUT R4, R5, R4, RZ, 0x3c, !PT ;  /* 0x0000000405048212 */ /* 0x000fc800078e3cff */
[----:B------:R-:W-:-:S05]  /*1ea40*/  @!P0 LOP3.LUT R5, R5, R4, RZ, 0x3c, !PT ;  /* 0x0000000405058212 */ /* 0x000fca00078e3cff */
[----:B------:R-:W2:Y:S04]  /*1ea50*/  @!P0 LDG.E.U16 R29, [R4.64] ;  /* 0x00000006041d8981 */ /* 0x000ea8000c1e1500 */
[----:B--2---:R0:W-:Y:S04]  /*1ea60*/  STL [R1+0xc], R29 ;  /* 0x00000c1d01007387 */ /* 0x0041e80000100800 */
[----:B0-----:R-:W2:Y:S01]  /*1ea70*/  LDL.LU R29, [R1+0x3c5c] ;  /* 0x003c5c00011d7983 */ /* 0x001ea20000300800 */
[----:B------:R-:W3:Y:S02]  /*1ea80*/  LDL R4, [R1+0x17fc] ;  /* 0x0017fc0001047983 */ /* 0x000ee40000100800 */
[----:B------:R-:W3:Y:S02]  /*1ea90*/  LDL R5, [R1+0x1800] ;  /* 0x0018000001057983 */ /* 0x000ee40000100800 */
[----:B---3--:R-:W-:-:S02]  /*1eaa0*/  @!P0 LOP3.LUT R5, R5, R4, RZ, 0x3c, !PT ;  /* 0x0000000405058212 */ /* 0x008fc400078e3cff */
[----:B--2---:R-:W-:Y:S02]  /*1eab0*/  PRMT R29, RZ, 0x7610, R29 ;  /* 0x00007610ff1d7816 */ /* 0x004fe4000000001d */
        /* <DEDUP_REMOVED lines=12> */
[----:B0-----:R-:W3:Y:S04]  /*1eb80*/  LDL R4, [R1+0x17dc] ;  /* 0x0017dc0001047983 */ /* 0x001ee80000100800 */
[----:B------:R-:W3:Y:S01]  /*1eb90*/  LDL R5, [R1+0x17e0] ;  /* 0x0017e00001057983 */ /* 0x000ee20000100800 */
[----:B--2---:R-:W-:Y:S02]  /*1eba0*/  PRMT R29, RZ, 0x7610, R29 ;  /* 0x00007610ff1d7816 */ /* 0x004fe4000000001d */
[----:B---3--:R-:W-:-:S04]  /*1ebb0*/  @!P0 LOP3.LUT R5, R5, R4, RZ, 0x3c, !PT ;  /* 0x0000000405058212 */ /* 0x008fc800078e3cff */
[----:B------:R-:W-:-:S04]  /*1ebc0*/  @!P0 LOP3.LUT R4, R5, R4, RZ, 0x3c, !PT ;  /* 0x0000000405048212 */ /* 0x000fc800078e3cff */
[----:B------:R-:W-:Y:S01]  /*1ebd0*/  @!P0 LOP3.LUT R5, R5, R4, RZ, 0x3c, !PT ;  /* 0x0000000405058212 */ /* 0x000fe200078e3cff */
[----:B------:R0:W-:Y:S04]  /*1ebe0*/  STL [R1+0x3c40], R0 ;  /* 0x003c400001007387 */ /* 0x0001e80000100800 */
[----:B------:R1:W2:Y:S01]  /*1ebf0*/  @!P0 LDG.E.U16 R29, [R4.64] ;  /* 0x00000006041d8981 */ /* 0x0002a2000c1e1500 */
[----:B------:R-:W-:-:S03]  /*1ec00*/  PRMT R27, RZ, 0x7610, R27 ;  /* 0x00007610ff1b7816 */ /* 0x000fc6000000001b */
[----:B0-----:R-:W3:Y:S04]  /*1ec10*/  LDL R0, [R1+0x17c0] ;  /* 0x0017c00001007983 */ /* 0x001ee80000100800 */
[----:B-1----:R-:W2:Y:S04]  /*1ec20*/  LDL R4, [R1+0x17c4] ;  /* 0x0017c40001047983 */ /* 0x002ea80000100800 */
[----:B------:R-:W2:Y:S02]  /*1ec30*/  LDL R5, [R1+0x17c8] ;  /* 0x0017c80001057983 */ /* 0x000ea40000100800 */
[----:B--2---:R-:W-:-:S04]  /*1ec40*/  @!P0 LOP3.LUT R5, R5, R4, RZ, 0x3c, !PT ;  /* 0x0000000405058212 */ /* 0x004fc800078e3cff */
[----:B------:R-:W-:-:S04]  /*1ec50*/  @!P0 LOP3.LUT R4, R5, R4, RZ, 0x3c, !PT ;  /* 0x0000000405048212 */ /* 0x000fc800078e3cff */
[----:B------:R-:W-:Y:S01]  /*1ec60*/  @!P0 LOP3.LUT R5, R5, R4, RZ, 0x3c, !PT ;  /* 0x0000000405058212 */ /* 0x000fe200078e3cff */
[----:B------:R0:W-:Y:S04]  /*1ec70*/  STL [R1+0x3c30], R29 ;  /* 0x003c301d01007387 */ /* 0x0001e80000100800 */
[----:B------:R1:W2:Y:S01]  /*1ec80*/  @!P0 LDG.E.U16 R27, [R4.64] ;  /* 0x00000006041b8981 */ /* 0x0002a2000c1e1500 */
[----:B------:R-:W-:-:S03]  /*1ec90*/  PRMT R26, RZ, 0x7610, R26 ;  /* 0x00007610ff1a7816 */ /* 0x000fc6000000001a */
[----:B0-----:R-:W4:Y:S04]  /*1eca0*/  LDL R29, [R1+0x1788] ;  /* 0x00178800011d7983 */ /* 0x001f280000100800 */
[----:B-1----:R-:W4:Y:S01]  /*1ecb0*/  LDL R5, [R1+0x17bc] ;  /* 0x0017bc0001057983 */ /* 0x002f220000100800 */
[----:B---3--:R-:W-:-:S03]  /*1ecc0*/  @!P0 IMAD.MOV.U32 R4, RZ, RZ, R0 ;  /* 0x000000ffff048224 */ /* 0x008fc600078e0000 */
[----:B--2---:R0:W-:Y:S01]  /*1ecd0*/  STL [R1+0x3c44], R27 ;  /* 0x003c441b01007387 */ /* 0x0041e20000100800 */
[----:B------:R-:W-:Y:S01]  /*1ece0*/  PRMT R25, RZ, 0x7610, R25 ;  /* 0x00007610ff197816 */ /* 0x000fe20000000019 */
[----:B------:R-:W2:Y:S02]  /*1ecf0*/  LDL R0, [R1+0x1780] ;  /* 0x0017800001007983 */ /* 0x000ea40000100800 */
[----:B----4-:R1:W3:Y:S04]  /*1ed00*/  @!P0 LDG.E.U16 R26, [R4.64] ;  /* 0x00000006041a8981 */ /* 0x0102e8000c1e1500 */
[----:B0-----:R-:W4:Y:S04]  /*1ed10*/  LDL R27, [R1+0x177c] ;  /* 0x00177c00011b7983 */ /* 0x001f280000100800 */
[----:B-1----:R-:W2:Y:S04]  /*1ed20*/  LDL R4, [R1+0x17a4] ;  /* 0x0017a40001047983 */ /* 0x002ea80000100800 */
[----:B------:R-:W2:Y:S02]  /*1ed30*/  LDL R5, [R1+0x17a8] ;  /* 0x0017a80001057983 */ /* 0x000ea40000100800 */
[----:B--2---:R-:W-:-:S04]  /*1ed40*/  @!P0 LOP3.LUT R5, R5, R4, RZ, 0x3c, !PT ;  /* 0x0000000405058212 */ /* 0x004fc800078e3cff */
[----:B------:R-:W-:-:S04]  /*1ed50*/  @!P0 LOP3.LUT R4, R5, R4, RZ, 0x3c, !PT ;  /* 0x0000000405048212 */ /* 0x000fc800078e3cff */
[----:B------:R-:W-:Y:S01]  /*1ed60*/  @!P0 LOP3.LUT R5, R5, R4, RZ, 0x3c, !PT ;  /* 0x0000000405058212 */ /* 0x000fe200078e3cff */
[----:B---3--:R0:W-:Y:S04]  /*1ed70*/  STL [R1+0x3c34], R26 ;  /* 0x003c341a01007387 */ /* 0x0081e80000100800 */
        /* <DEDUP_REMOVED lines=10> */
[----:B------:R-:W-:Y:S02]  /*1ee20*/  PRMT R23, RZ, 0x7610, R23 ;  /* 0x00007610ff177816 */ /* 0x000fe40000000017 */
[----:B------:R-:W-:Y:S01]  /*1ee30*/  PRMT R22, RZ, 0x7610, R22 ;  /* 0x00007610ff167816 */ /* 0x000fe20000000016 */
[----:B0-----:R-:W2:Y:S04]  /*1ee40*/  LDL R25, [R1+0x1764] ;  /* 0x0017640001197983 */ /* 0x001ea80000100800 */
[----:B-1----:R-:W2:Y:S01]  /*1ee50*/  LDL R5, [R1+0x1784] ;  /* 0x0017840001057983 */ /* 0x002ea20000100800 */
[----:B------:R-:W-:-:S05]  /*1ee60*/  @!P0 IMAD.MOV.U32 R4, RZ, RZ, R29 ;  /* 0x000000ffff048224 */ /* 0x000fca00078e001d */
[----:B--2---:R0:W2:Y:S02]  /*1ee70*/  @!P0 LDG.E.U16 R23, [R4.64] ;  /* 0x0000000604178981 */ /* 0x0040a4000c1e1500 */
[----:B0-----:R-:W-:Y:S02]  /*1ee80*/  @!P0 IMAD.MOV.U32 R4, RZ, RZ, R0 ;  /* 0x000000ffff048224 */ /* 0x001fe400078e0000 */
[----:B----4-:R-:W-:-:S05]  /*1ee90*/  @!P0 IMAD.MOV.U32 R5, RZ, RZ, R27 ;  /* 0x000000ffff058224 */ /* 0x010fca00078e001b */
[----:B------:R-:W4:Y:S04]  /*1eea0*/  @!P0 LDG.E.U16 R22, [R4.64] ;  /* 0x0000000604168981 */ /* 0x000f28000c1e1500 */
[----:B------:R-:W-:Y:S01]  /*1eeb0*/  STL [R1+0x3c38], R24 ;  /* 0x003c381801007387 */ /* 0x000fe20000100800 */
[----:B------:R-:W3:Y:S03]  /*1eec0*/  LDL R29, [R1+0x1760] ;  /* 0x00176000011d7983 */ /* 0x000ee60000100800 */
[----:B--2---:R-:W-:Y:S01]  /*1eed0*/  STL [R1+0x3c4c], R23 ;  /* 0x003c4c1701007387 */ /* 0x004fe20000100800 */
[----:B------:R-:W2:Y:S02]  /*1eee0*/  LDL R27, [R1+0x1744] ;  /* 0x00174400011b7983 */ /* 0x000ea40000100800 */
[----:B------:R-:W2:Y:S01]  /*1eef0*/  LDL R0, [R1+0x1748] ;  /* 0x0017480001007983 */ /* 0x000ea20000100800 */
[----:B----4-:R0:W-:Y:S01]  /*1ef00*/  STL [R1+0x3c3c], R22 ;  /* 0x003c3c1601007387 */ /* 0x0101e20000100800 */
[----:B------:R-:W-:Y:S01]  /*1ef10*/  PRMT R21, RZ, 0x7610, R21 ;  /* 0x00007610ff157816 */ /* 0x000fe20000000015 */
[----:B---3--:R-:W-:-:S02]  /*1ef20*/  @!P0 IMAD.MOV.U32 R4, RZ, RZ, R26 ;  /* 0x000000ffff048224 */ /* 0x008fc400078e001a */
[----:B------:R-:W-:Y:S01]  /*1ef30*/  @!P0 IMAD.MOV.U32 R5, RZ, RZ, R25 ;  /* 0x000000ffff058224 */ /* 0x000fe200078e0019 */
[----:B------:R-:W-:Y:S01]  /*1ef40*/  PRMT R20, RZ, 0x7610, R20 ;  /* 0x00007610ff147816 */ /* 0x000fe20000000014 */
[----:B------:R-:W3:Y:S04]  /*1ef50*/  LDL R26, [R1+0x173c] ;  /* 0x00173c00011a7983 */ /* 0x000ee80000100800 */
[----:B------:R1:W4:Y:S04]  /*1ef60*/  @!P0 LDG.E.U16 R21, [R4.64] ;  /* 0x0000000604158981 */ /* 0x000328000c1e1500 */
[----:B------:R-:W2:Y:S04]  /*1ef70*/  LDL R25, [R1+0x1740] ;  /* 0x0017400001197983 */ /* 0x000ea80000100800 */
[----:B0-----:R-:W2:Y:S04]  /*1ef80*/  LDL R22, [R1+0x175c] ;  /* 0x00175c0001167983 */ /* 0x001ea80000100800 */
[----:B------:R-:W3:Y:S04]  /*1ef90*/  LDL R24, [R1+0x1724] ;  /* 0x0017240001187983 */ /* 0x000ee80000100800 */
[----:B------:R-:W3:Y:S01]  /*1efa0*/  LDL R23, [R1+0x1728] ;  /* 0x0017280001177983 */ /* 0x000ee20000100800 */
[----:B-1----:R-:W-:-:S02]  /*1efb0*/  @!P0 IMAD.MOV.U32 R4, RZ, RZ, R29 ;  /* 0x000000ffff048224 */ /* 0x002fc400078e001d */
[----:B--2---:R-:W-:-:S05]  /*1efc0*/  @!P0 IMAD.MOV.U32 R5, RZ, RZ, R22 ;  /* 0x000000ffff058224 */ /* 0x004fca00078e0016 */
[----:B------:R0:W2:Y:S04]  /*1efd0*/  @!P0 LDG.E.U16 R20, [R4.64] ;  /* 0x0000000604148981 */ /* 0x0000a8000c1e1500 */
[----:B----4-:R1:W-:Y:S01]  /*1efe0*/  STL [R1+0x3c50], R21 ;  /* 0x003c501501007387 */ /* 0x0103e20000100800 */
[----:B------:R-:W4:Y:S03]  /*1eff0*/  LDL R22, [R1+0x1704] ;  /* 0x0017040001167983 */ /* 0x000f260000100800 */
[----:B-1----:R-:W4:Y:S01]  /*1f000*/  LDL R21, [R1+0x1708] ;  /* 0x0017080001157983 */ /* 0x002f220000100800 */
[----:B0-----:R-:W-:Y:S01]  /*1f010*/  @!P0 IMAD.MOV.U32 R4, RZ, RZ, R0 ;  /* 0x000000ffff048224 */ /* 0x001fe200078e0000 */
[----:B------:R-:W-:Y:S01]  /*1f020*/  PRMT R19, RZ, 0x7610, R19 ;  /* 0x00007610ff137816 */ /* 0x000fe20000000013 */
[----:B------:R-:W-:Y:S01]  /*1f030*/  @!P0 IMAD.MOV.U32 R5, RZ, RZ, R27 ;  /* 0x000000ffff058224 */ /* 0x000fe200078e001b */
[----:B------:R-:W-:-:S04]  /*1f040*/  PRMT R18, RZ, 0x7610, R18 ;  /* 0x00007610ff127816 */ /* 0x000fc80000000012 */
[----:B------:R0:W4:Y:S04]  /*1f050*/  @!P0 LDG.E.U16 R19, [R4.64] ;  /* 0x0000000604138981 */ /* 0x000128000c1e1500 */
[----:B--2---:R1:W-:Y:S01]  /*1f060*/  STL [R1+0x3c54], R20 ;  /* 0x003c541401007387 */ /* 0x0043e20000100800 */
[----:B------:R-:W2:Y:S02]  /*1f070*/  LDL R0, [R1+0x16e8] ;  /* 0x0016e80001007983 */ /* 0x000ea40000100800 */
[----:B0-----:R-:W-:Y:S02]  /*1f080*/  @!P0 IMAD.MOV.U32 R4, RZ, RZ, R25 ;  /* 0x000000ffff048224 */ /* 0x001fe400078e0019 */
[----:B---3--:R-:W-:Y:S01]  /*1f090*/  @!P0 IMAD.MOV.U32 R5, RZ, RZ, R26 ;  /* 0x000000ffff058224 */ /* 0x008fe200078e001a */
[----:B------:R-:W3:Y:S04]  /*1f0a0*/  LDL R27, [R1+0x16c4] ;  /* 0x0016c400011b7983 */ /* 0x000ee80000100800 */
[----:B------:R-:W3:Y:S04]  /*1f0b0*/  LDL R26, [R1+0x16c8] ;  /* 0x0016c800011a7983 */ /* 0x000ee80000100800 */
[----:B------:R0:W3:Y:S04]  /*1f0c0*/  @!P0 LDG.E.U16 R18, [R4.64] ;  /* 0x0000000604128981 */ /* 0x0000e8000c1e1500 */
[----:B------:R-:W3:Y:S04]  /*1f0d0*/  LDL R25, [R1+0x16a4] ;  /* 0x0016a40001197983 */ /* 0x000ee80000100800 */
[----:B-1----:R-:W3:Y:S01]  /*1f0e0*/  LDL R20, [R1+0x16e4] ;  /* 0x0016e40001147983 */ /* 0x002ee20000100800 */
[----:B------:R-:W-:Y:S01]  /*1f0f0*/  PRMT R17, RZ, 0x7610, R17 ;  /* 0x00007610ff117816 */ /* 0x000fe20000000011 */
[----:B0-----:R-:W-:-:S02]  /*1f100*/  @!P0 IMAD.MOV.U32 R5, RZ, RZ, R24 ;  /* 0x000000ffff058224 */ /* 0x001fc400078e0018 */
[----:B------:R-:W3:Y:S01]  /*1f110*/  LDL R24, [R1+0x16a8] ;  /* 0x0016a80001187983 */ /* 0x000ee20000100800 */
[----:B------:R-:W-:Y:S02]  /*1f120*/  @!P0 IMAD.MOV.U32 R4, RZ, RZ, R23 ;  /* 0x000000ffff048224 */ /* 0x000fe400078e0017 */
[----:B------:R-:W3:Y:S01]  /*1f130*/  LDL R23, [R1+0x1688] ;  /* 0x0016880001177983 */ /* 0x000ee20000100800 */
[----:B------:R-:W-:Y:S02]  /*1f140*/  PRMT R16, RZ, 0x7610, R16 ;  /* 0x00007610ff107816 */ /* 0x000fe40000000010 */
[----:B------:R4:W3:Y:S02]  /*1f150*/  @!P0 LDG.E.U16 R17, [R4.64] ;  /* 0x0000000604118981 */ /* 0x0008e4000c1e1500 */
[----:B----4-:R-:W-:Y:S02]  /*1f160*/  @!P0 IMAD.MOV.U32 R4, RZ, RZ, R21 ;  /* 0x000000ffff048224 */ /* 0x010fe400078e0015 */
[----:B------:R-:W-:Y:S01]  /*1f170*/  @!P0 IMAD.MOV.U32 R5, RZ, RZ, R22 ;  /* 0x000000ffff058224 */ /* 0x000fe200078e0016 */
[----:B------:R-:W4:Y:S04]  /*1f180*/  LDL R21, [R1+0x1720] ;  /* 0x0017200001157983 */ /* 0x000f280000100800 */
[----:B------:R-:W4:Y:S04]  /*1f190*/  LDL R22, [R1+0x171c] ;  /* 0x00171c0001167983 */ /* 0x000f280000100800 */
[----:B------:R2:W4:Y:S02]  /*1f1a0*/  @!P0 LDG.E.U16 R16, [R4.64] ;  /* 0x0000000604108981 */ /* 0x000524000c1e1500 */
[----:B--2---:R-:W-:-:S02]  /*1f1b0*/  @!P0 IMAD.MOV.U32 R4, RZ, RZ, R0 ;  /* 0x000000ffff048224 */ /* 0x004fc400078e0000 */
[----:B------:R-:W2:Y:S01]  /*1f1c0*/  LDL R0, [R1+0x1700] ;  /* 0x0017000001007983 */ /* 0x000ea20000100800 */
[----:B---3--:R-:W-:-:S03]  /*1f1d0*/  @!P0 IMAD.MOV.U32 R5, RZ, RZ, R20 ;  /* 0x000000ffff058224 */ /* 0x008fc600078e0014 */
[----:B------:R-:W3:Y:S01]  /*1f1e0*/  LDL R20, [R1+0x16fc] ;  /* 0x0016fc0001147983 */ /* 0x000ee20000100800 */
[----:B------:R-:W-:Y:S02]  /*1f1f0*/  PRMT R15, RZ, 0x7610, R15 ;  /* 0x00007610ff0f7816 */ /* 0x000fe4000000000f */
[----:B------:R-:W-:-:S04]  /*1f200*/  PRMT R14, RZ, 0x7610, R14 ;  /* 0x00007610ff0e7816 */ /* 0x000fc8000000000e */
[----:B------:R0:W3:Y:S01]  /*1f210*/  @!P0 LDG.E.U16 R15, [R4.64] ;  /* 0x00000006040f8981 */ /* 0x0000e2000c1e1500 */
[----:B------:R-:W-:Y:S01]  /*1f220*/  PRMT R13, RZ, 0x7610, R13 ;  /* 0x00007610ff0d7816 */ /* 0x000fe2000000000d */
[----:B0-----:R-:W-:Y:S02]  /*1f230*/  @!P0 IMAD.MOV.U32 R4, RZ, RZ, R26 ;  /* 0x000000ffff048224 */ /* 0x001fe400078e001a */
[----:B------:R-:W-:-:S05]  /*1f240*/  @!P0 IMAD.MOV.U32 R5, RZ, RZ, R27 ;  /* 0x000000ffff058224 */ /* 0x000fca00078e001b */
        /* <DEDUP_REMOVED lines=8> */
[----:B------:R4:W3:Y:S04]  /*1f2d0*/  @!P0 LDG.E.U16 R12, [R4.64] ;  /* 0x00000006040c8981 */ /* 0x0008e8000c1e1500 */
[----:B------:R0:W-:Y:S01]  /*1f2e0*/  STL [R1+0x1a8c], R3 ;  /* 0x001a8c0301007387 */ /* 0x0001e20000100800 */
[----:B----4-:R-:W-:Y:S02]  /*1f2f0*/  @!P0 IMAD.MOV.U32 R4, RZ, RZ, R21 ;  /* 0x000000ffff048224 */ /* 0x010fe400078e0015 */
[----:B------:R-:W-:Y:S01]  /*1f300*/  @!P0 IMAD.MOV.U32 R5, RZ, RZ, R22 ;  /* 0x000000ffff058224 */ /* 0x000fe200078e0016 */
[----:B0-----:R-:W4:Y:S01]  /*1f310*/  LDL.LU R3, [R1+0x16a0] ;  /* 0x0016a00001037983 */ /* 0x001f220000300800 */
[----:B------:R-:W4:Y:S03]  /*1f320*/  LDL R22, [R1+0x16c0] ;  /* 0x0016c00001167983 */ /* 0x000f260000100800 */
[----:B------:R2:W4:Y:S01]  /*1f330*/  @!P0 LDG.E.U16 R11, [R4.64] ;  /* 0x00000006040b8981 */ /* 0x000522000c1e1500 */
[----:B------:R-:W-:Y:S01]  /*1f340*/  PRMT R10, RZ, 0x7610, R10 ;  /* 0x00007610ff0a7816 */ /* 0x000fe2000000000a */
[----:B--2---:R-:W-:-:S02]  /*1f350*/  @!P0 IMAD.MOV.U32 R4, RZ, RZ, R0 ;  /* 0x000000ffff048224 */ /* 0x004fc400078e0000 */
[----:B---3--:R-:W-:Y:S02]  /*1f360*/  @!P0 IMAD.MOV.U32 R5, RZ, RZ, R20 ;  /* 0x000000ffff058224 */ /* 0x008fe400078e0014 */
[----:B------:R-:W2:Y:S01]  /*1f370*/  LDL.LU R20, [R1+0x6c] ;  /* 0x00006c0001147983 */ /* 0x000ea20000300800 */
[----:B------:R-:W3:Y:S02]  /*1f380*/  LDL.LU R21, [R1+0x64] ;  /* 0x0000640001157983 */ /* 0x000ee40000300800 */
[----:B------:R-:W2:Y:S02]  /*1f390*/  LDL.LU R23, [R1+0x5c] ;  /* 0x00005c0001177983 */ /* 0x000ea40000300800 */
[----:B------:R-:W2:Y:S01]  /*1f3a0*/  LDL.LU R25, [R1+0x54] ;  /* 0x0000540001197983 */ /* 0x000ea20000300800 */
[----:B------:R-:W2:Y:S01]  /*1f3b0*/  LDL.LU R27, [R1+0x4c] ;  /* 0x00004c00011b7983 */ /* 0x000ea20000300800 */
[----:B------:R-:W2:Y:S02]  /*1f3c0*/  LDL.LU R0, [R1+0x44] ;  /* 0x0000440001007983 */ /* 0x000ea40000300800 */
[----:B------:R-:W2:Y:S02]  /*1f3d0*/  LDL.LU R24, [R1+0x1c] ;  /* 0x00001c0001187983 */ /* 0x000ea40000300800 */
[----:B------:R-:W2:Y:S01]  /*1f3e0*/  LDL.LU R26, [R1+0x14] ;  /* 0x00001400011a7983 */ /* 0x000ea20000300800 */
[----:B------:R-:W2:Y:S04]  /*1f3f0*/  LDL.LU R29, [R1+0xc] ;  /* 0x00000c00011d7983 */ /* 0x000ea80000300800 */
[----:B------:R0:W2:Y:S04]  /*1f400*/  @!P0 LDG.E.U16 R10, [R4.64] ;  /* 0x00000006040a8981 */ /* 0x0000a8000c1e1500 */
[----:B0-----:R-:W2:Y:S04]  /*1f410*/  LDL R4, [R1+0x16dc] ;  /* 0x0016dc0001047983 */ /* 0x001ea80000100800 */
[----:B------:R-:W2:Y:S01]  /*1f420*/  LDL R5, [R1+0x16e0] ;  /* 0x0016e00001057983 */ /* 0x000ea20000100800 */
[----:B------:R-:W-:Y:S01]  /*1f430*/  PRMT R9, RZ, 0x7610, R9 ;  /* 0x00007610ff097816 */ /* 0x000fe20000000009 */
[----:B------:R0:W-:Y:S01]  /*1f440*/  STL [R1+0x1a90], R28 ;  /* 0x001a901c01007387 */ /* 0x0001e20000100800 */
[----:B--2---:R-:W-:-:S04]  /*1f450*/  @!P0 LOP3.LUT R5, R5, R4, RZ, 0x3c, !PT ;  /* 0x0000000405058212 */ /* 0x004fc800078e3cff */
[----:B------:R-:W-:-:S04]  /*1f460*/  @!P0 LOP3.LUT R4, R5, R4, RZ, 0x3c, !PT ;  /* 0x0000000405048212 */ /* 0x000fc800078e3cff */
[----:B------:R-:W-:-:S05]  /*1f470*/  @!P0 LOP3.LUT R5, R5, R4, RZ, 0x3c, !PT ;  /* 0x0000000405058212 */ /* 0x000fca00078e3cff */
[----:B------:R1:W2:Y:S02]  /*1f480*/  @!P0 LDG.E.U16 R9, [R4.64] ;  /* 0x0000000604098981 */ /* 0x0002a4000c1e1500 */
[----:B-1----:R-:W-:Y:S02]  /*1f490*/  @!P0 IMAD.MOV.U32 R5, RZ, RZ, R28 ;  /* 0x000000ffff058224 */ /* 0x002fe400078e001c */
[----:B0-----:R-:W2:Y:S01]  /*1f4a0*/  LDL R28, [R1+0x169c] ;  /* 0x00169c00011c7983 */ /* 0x001ea20000100800 */
[----:B------:R-:W-:Y:S01]  /*1f4b0*/  PRMT R8, RZ, 0x7610, R8 ;  /* 0x00007610ff087816 */ /* 0x000fe20000000008 */
[----:B----4-:R-:W-:Y:S01]  /*1f4c0*/  @!P0 IMAD.MOV.U32 R4, RZ, RZ, R22 ;  /* 0x000000ffff048224 */ /* 0x010fe200078e0016 */
[----:B------:R-:W-:-:S04]  /*1f4d0*/  PRMT R7, RZ, 0x7610, R7 ;  /* 0x00007610ff077816 */ /* 0x000fc80000000007 */
[----:B------:R0:W4:Y:S04]  /*1f4e0*/  @!P0 LDG.E.U16 R8, [R4.64] ;  /* 0x0000000604088981 */ /* 0x000128000c1e1500 */
[----:B------:R1:W-:Y:S01]  /*1f4f0*/  STL [R1+0x1a94], R3 ;  /* 0x001a940301007387 */ /* 0x0003e20000100800 */
[----:B0-----:R-:W-:-:S03]  /*1f500*/  @!P0 IMAD.MOV.U32 R4, RZ, RZ, R3 ;  /* 0x000000ffff048224 */ /* 0x001fc600078e0003 */
[----:B-1----:R-:W3:Y:S04]  /*1f510*/  LDL.LU R3, [R1+0x24] ;  /* 0x0000240001037983 */ /* 0x002ee80000300800 */
[----:B------:R-:W0:Y:S01]  /*1f520*/  S2R R22, SR_TID.X ;  /* 0x0000000000167919 */ /* 0x000e220000002100 */
[----:B--2---:R-:W-:-:S05]  /*1f530*/  @!P0 IMAD.MOV.U32 R5, RZ, RZ, R28 ;  /* 0x000000ffff058224 */ /* 0x004fca00078e001c */
[----:B------:R1:W2:Y:S04]  /*1f540*/  @!P0 LDG.E.U16 R7, [R4.64] ;  /* 0x0000000604078981 */ /* 0x0002a8000c1e1500 */
[----:B-1----:R-:W2:Y:S01]  /*1f550*/  LDL R5, [R1+0x1680] ;  /* 0x0016800001057983 */ /* 0x002ea20000100800 */
[----:B0-----:R-:W-:Y:S02]  /*1f560*/  LOP3.LUT R28, R22, 0x3f, RZ, 0xc0, !PT ;  /* 0x0000003f161c7812 */ /* 0x001fe400078ec0ff */
[----:B------:R-:W-:-:S03]  /*1f570*/  PRMT R6, RZ, 0x7610, R6 ;  /* 0x00007610ff067816 */ /* 0x000fc60000000006 */
[----:B------:R-:W-:Y:S01]  /*1f580*/  IMAD.SHL.U32 R22, R28, 0x2, RZ ;  /* 0x000000021c167824 */ /* 0x000fe200078e00ff */
[----:B------:R0:W-:Y:S04]  /*1f590*/  STL [R1+0x1a98], R2 ;  /* 0x001a980201007387 */ /* 0x0001e80000100800 */
[----:B------:R-:W-:-:S05]  /*1f5a0*/  LOP3.LUT R22, R22, 0x20, RZ, 0x3c, !PT ;  /* 0x0000002016167812 */ /* 0x000fca00078e3cff */
[----:B------:R1:W-:Y:S01]  /*1f5b0*/  STS.U16 [R22+0x4f00], R20 ;  /* 0x004f001416007388 */ /* 0x0003e20000000400 */
[----:B---3--:R3:W-:Y:S02]  /*1f5c0*/  STS.U16 [R22+0x5100], R21 ;  /* 0x0051001516007388 */ /* 0x0087e40000000400 */
[----:B------:R0:W-:Y:S02]  /*1f5d0*/  STS.U16 [R22+0x5300], R23 ;  /* 0x0053001716007388 */ /* 0x0001e40000000400 */
[----:B------:R0:W-:Y:S01]  /*1f5e0*/  STS.U16 [R22+0x5500], R25 ;  /* 0x0055001916007388 */ /* 0x0001e20000000400 */
[----:B------:R0:W-:Y:S01]  /*1f5f0*/  STS.U16 [R22+0x5700], R27 ;  /* 0x0057001b16007388 */ /* 0x0001e20000000400 */
[----:B------:R0:W-:Y:S02]  /*1f600*/  STS.U16 [R22+0x5900], R0 ;  /* 0x0059000016007388 */ /* 0x0001e40000000400 */
[----:B--2---:R-:W-:Y:S02]  /*1f610*/  @!P0 IMAD.MOV.U32 R4, RZ, RZ, R5 ;  /* 0x000000ffff048224 */ /* 0x004fe400078e0005 */
[----:B------:R-:W-:-:S02]  /*1f620*/  @!P0 IMAD.MOV.U32 R5, RZ, RZ, R2 ;  /* 0x000000ffff058224 */ /* 0x000fc400078e0002 */
[----:B0-----:R-:W2:Y:S04]  /*1f630*/  LDL.LU R2, [R1+0x2c] ;  /* 0x00002c0001027983 */ /* 0x001ea80000300800 */
[----:B------:R0:W2:Y:S04]  /*1f640*/  @!P0 LDG.E.U16 R6, [R4.64] ;  /* 0x0000000604068981 */ /* 0x0000a8000c1e1500 */
[----:B0-----:R-:W2:Y:S01]  /*1f650*/  LDL.LU R4, [R1+0x3c] ;  /* 0x00003c0001047983 */ /* 0x001ea20000300800 */
[----:B------:R-:W4:Y:S02]  /*1f660*/  LDL.LU R5, [R1+0x34] ;  /* 0x0000340001057983 */ /* 0x000f240000300800 */
[----:B-1----:R-:W4:Y:S02]  /*1f670*/  LDL.LU R20, [R1+0x3c54] ;  /* 0x003c540001147983 */ /* 0x002f240000300800 */
[----:B---3--:R-:W3:Y:S01]  /*1f680*/  LDL.LU R21, [R1+0x3c50] ;  /* 0x003c500001157983 */ /* 0x008ee20000300800 */
[----:B------:R-:W3:Y:S01]  /*1f690*/  LDL.LU R23, [R1+0x3c4c] ;  /* 0x003c4c0001177983 */ /* 0x000ee20000300800 */
[----:B------:R-:W3:Y:S02]  /*1f6a0*/  LDL.LU R25, [R1+0x3c48] ;  /* 0x003c480001197983 */ /* 0x000ee40000300800 */
[----:B------:R-:W3:Y:S02]  /*1f6b0*/  LDL.LU R27, [R1+0x3c44] ;  /* 0x003c4400011b7983 */ /* 0x000ee40000300800 */
[----:B------:R-:W3:Y:S01]  /*1f6c0*/  LDL.LU R0, [R1+0x3c40] ;  /* 0x003c400001007983 */ /* 0x000ee20000300800 */
[----:B--2---:R-:W-:Y:S01]  /*1f6d0*/  STS.U16 [R22+0x5b00], R4 ;  /* 0x005b000416007388 */ /* 0x004fe20000000400 */
[----:B----4-:R-:W-:Y:S02]  /*1f6e0*/  STS.U16 [R22+0x5d00], R5 ;  /* 0x005d000516007388 */ /* 0x010fe40000000400 */
[----:B------:R-:W-:Y:S02]  /*1f6f0*/  STS.U16 [R22+0x5f00], R2 ;  /* 0x005f000216007388 */ /* 0x000fe40000000400 */
[----:B------:R-:W-:Y:S01]  /*1f700*/  STS.U16 [R22+0x6100], R3 ;  /* 0x0061000316007388 */ /* 0x000fe20000000400 */
[----:B------:R0:W-:Y:S01]  /*1f710*/  STS.U16 [R22+0x6300], R24 ;  /* 0x0063001816007388 */ /* 0x0001e20000000400 */
[----:B------:R1:W-:Y:S02]  /*1f720*/  STS.U16 [R22+0x6500], R26 ;  /* 0x0065001a16007388 */ /* 0x0003e40000000400 */
[----:B------:R2:W-:Y:S02]  /*1f730*/  STS.U16 [R22+0x6700], R29 ;  /* 0x0067001d16007388 */ /* 0x0005e40000000400 */
[----:B---3--:R3:W-:Y:S01]  /*1f740*/  STS.U16 [R22+0x6900], R0 ;  /* 0x0069000016007388 */ /* 0x0087e20000000400 */
[----:B0-----:R-:W4:Y:S01]  /*1f750*/  LDL.LU R24, [R1+0x88] ;  /* 0x0000880001187983 */ /* 0x001f220000300800 */
[----:B-1----:R-:W4:Y:S02]  /*1f760*/  LDL.LU R26, [R1+0x84] ;  /* 0x00008400011a7983 */ /* 0x002f240000300800 */
[----:B--2---:R-:W2:Y:S02]  /*1f770*/  LDL.LU R29, [R1+0x80] ;  /* 0x00008000011d7983 */ /* 0x004ea40000300800 */
[----:B---3--:R-:W3:Y:S01]  /*1f780*/  LDL.LU R0, [R1+0x7c] ;  /* 0x00007c0001007983 */ /* 0x008ee20000300800 */
[----:B------:R-:W3:Y:S01]  /*1f790*/  LDL.LU R4, [R1+0x28] ;  /* 0x0000280001047983 */ /* 0x000ee20000300800 */
[----:B------:R-:W3:Y:S02]  /*1f7a0*/  LDL.LU R5, [R1+0x20] ;  /* 0x0000200001057983 */ /* 0x000ee40000300800 */
[----:B------:R-:W3:Y:S02]  /*1f7b0*/  LDL.LU R2, [R1+0x10] ;  /* 0x0000100001027983 */ /* 0x000ee40000300800 */
[----:B------:R-:W3:Y:S01]  /*1f7c0*/  LDL.LU R3, [R1+0x8] ;  /* 0x0000080001037983 */ /* 0x000ee20000300800 */
[----:B------:R0:W-:Y:S01]  /*1f7d0*/  STS.U16 [R22+0x6b00], R27 ;  /* 0x006b001b16007388 */ /* 0x0001e20000000400 */
[----:B------:R1:W-:Y:S02]  /*1f7e0*/  STS.U16 [R22+0x6d00], R25 ;  /* 0x006d001916007388 */ /* 0x0003e40000000400 */
[----:B------:R1:W-:Y:S02]  /*1f7f0*/  STS.U16 [R22+0x6f00], R23 ;  /* 0x006f001716007388 */ /* 0x0003e40000000400 */
[----:B------:R1:W-:Y:S01]  /*1f800*/  STS.U16 [R22+0x7100], R21 ;  /* 0x0071001516007388 */ /* 0x0003e20000000400 */
[----:B------:R1:W-:Y:S01]  /*1f810*/  STS.U16 [R22+0x7300], R19 ;  /* 0x0073001316007388 */ /* 0x0003e20000000400 */
[----:B------:R1:W-:Y:S03]  /*1f820*/  STS.U16 [R22+0x7500], R17 ;  /* 0x0075001116007388 */ /* 0x0003e60000000400 */
[----:B0-----:R-:W3:Y:S01]  /*1f830*/  LDL.LU R27, [R1+0x30] ;  /* 0x00003000011b7983 */ /* 0x001ee20000300800 */
[----:B-1----:R-:W3:Y:S03]  /*1f840*/  LDL.LU R25, [R1+0x38] ;  /* 0x0000380001197983 */ /* 0x002ee60000300800 */
[----:B------:R-:W3:Y:S01]  /*1f850*/  LDL.LU R23, [R1+0x40] ;  /* 0x0000400001177983 */ /* 0x000ee20000300800 */
[----:B------:R-:W3:Y:S03]  /*1f860*/  LDL.LU R21, [R1+0x48] ;  /* 0x0000480001157983 */ /* 0x000ee60000300800 */
[----:B------:R-:W3:Y:S01]  /*1f870*/  LDL.LU R19, [R1+0x50] ;  /* 0x0000500001137983 */ /* 0x000ee20000300800 */
[----:B------:R-:W3:Y:S03]  /*1f880*/  LDL.LU R17, [R1+0x58] ;  /* 0x0000580001117983 */ /* 0x000ee60000300800 */
[----:B------:R0:W-:Y:S01]  /*1f890*/  STS.U16 [R22+0x7700], R16 ;  /* 0x0077001016007388 */ /* 0x0001e20000000400 */
[----:B------:R1:W-:Y:S02]  /*1f8a0*/  STS.U16 [R22+0x7900], R15 ;  /* 0x0079000f16007388 */ /* 0x0003e40000000400 */
[----:B------:R1:W-:Y:S02]  /*1f8b0*/  STS.U16 [R22+0x7b00], R14 ;  /* 0x007b000e16007388 */ /* 0x0003e40000000400 */
[----:B------:R1:W-:Y:S01]  /*1f8c0*/  STS.U16 [R22+0x7d00], R13 ;  /* 0x007d000d16007388 */ /* 0x0003e20000000400 */
[----:B------:R1:W-:Y:S01]  /*1f8d0*/  STS.U16 [R22+0x7f00], R12 ;  /* 0x007f000c16007388 */ /* 0x0003e20000000400 */
[----:B------:R-:W-:-:S03]  /*1f8e0*/  IMAD.SHL.U32 R28, R28, 0x2, RZ ;  /* 0x000000021c1c7824 */ /* 0x000fc600078e00ff */
[----:B0-----:R-:W3:Y:S01]  /*1f8f0*/  LDL.LU R16, [R1+0x60] ;  /* 0x0000600001107983 */ /* 0x001ee20000300800 */
[----:B-1----:R-:W3:Y:S03]  /*1f900*/  LDL.LU R15, [R1+0x68] ;  /* 0x00006800010f7983 */ /* 0x002ee60000300800 */
[----:B------:R-:W3:Y:S01]  /*1f910*/  LDL.LU R14, [R1+0x70] ;  /* 0x00007000010e7983 */ /* 0x000ee20000300800 */
[----:B------:R-:W3:Y:S03]  /*1f920*/  LDL.LU R13, [R1+0x74] ;  /* 0x00007400010d7983 */ /* 0x000ee60000300800 */
[----:B------:R-:W3:Y:S01]  /*1f930*/  LDL.LU R22, [R1+0x3c3c] ;  /* 0x003c3c0001167983 */ /* 0x000ee20000300800 */
[----:B------:R-:W3:Y:S01]  /*1f940*/  LDL.LU R12, [R1+0x78] ;  /* 0x00007800010c7983 */ /* 0x000ee20000300800 */
[----:B------:R-:W-:-:S05]  /*1f950*/  LOP3.LUT R28, R28, 0x30, RZ, 0x3c, !PT ;  /* 0x000000301c1c7812 */ /* 0x000fca00078e3cff */
[----:B----4-:R0:W-:Y:S01]  /*1f960*/  STS.U16 [R28+0x4180], R24 ;  /* 0x004180181c007388 */ /* 0x0101e20000000400 */
[----:B------:R1:W-:Y:S02]  /*1f970*/  STS.U16 [R28+0x4380], R26 ;  /* 0x0043801a1c007388 */ /* 0x0003e40000000400 */
[----:B--2---:R2:W-:Y:S02]  /*1f980*/  STS.U16 [R28+0x4580], R29 ;  /* 0x0045801d1c007388 */ /* 0x0045e40000000400 */
[----:B---3--:R3:W-:Y:S01]  /*1f990*/  STS.U16 [R28+0x4780], R0 ;  /* 0x004780001c007388 */ /* 0x0087e20000000400 */
[----:B0-----:R-:W4:Y:S01]  /*1f9a0*/  LDL.LU R24, [R1+0x3c38] ;  /* 0x003c380001187983 */ /* 0x001f220000300800 */
[----:B-1----:R-:W4:Y:S02]  /*1f9b0*/  LDL.LU R26, [R1+0x3c34] ;  /* 0x003c3400011a7983 */ /* 0x002f240000300800 */
[----:B--2---:R-:W2:Y:S01]  /*1f9c0*/  LDL.LU R29, [R1+0x3c30] ;  /* 0x003c3000011d7983 */ /* 0x004ea20000300800 */
[----:B---3--:R-:W3:Y:S04]  /*1f9d0*/  LDL.LU R0, [R1+0x3c2c] ;  /* 0x003c2c0001007983 */ /* 0x008ee80000300800 */
        /* <DEDUP_REMOVED lines=12> */
[----:B------:R-:W-:Y:S04]  /*1faa0*/  STS.U16 [R28+0x6180], R5 ;  /* 0x006180051c007388 */ /* 0x000fe80000000400 */
[----:B---3--:R0:W-:Y:S01]  /*1fab0*/  STS.U16 [R28+0x6380], R0 ;  /* 0x006380001c007388 */ /* 0x0081e20000000400 */
[----:B------:R-:W-:Y:S02]  /*1fac0*/  STS.U16 [R28+0x6580], R2 ;  /* 0x006580021c007388 */ /* 0x000fe40000000400 */
[----:B------:R-:W-:Y:S02]  /*1fad0*/  STS.U16 [R28+0x6780], R3 ;  /* 0x006780031c007388 */ /* 0x000fe40000000400 */
[----:B--2---:R1:W-:Y:S01]  /*1fae0*/  STS.U16 [R28+0x6980], R29 ;  /* 0x0069801d1c007388 */ /* 0x0043e20000000400 */
[----:B0-----:R-:W2:Y:S01]  /*1faf0*/  LDL R0, [R1+0x10e8] ;  /* 0x0010e80001007983 */ /* 0x001ea20000100800 */
[----:B-1----:R-:W3:Y:S03]  /*1fb00*/  LDL.LU R29, [R1+0x3c28] ;  /* 0x003c2800011d7983 */ /* 0x002ee60000300800 */
[----:B----4-:R-:W-:Y:S01]  /*1fb10*/  STS.U16 [R28+0x6b80], R26 ;  /* 0x006b801a1c007388 */ /* 0x010fe20000000400 */
        /* <DEDUP_REMOVED lines=10> */
[----:B------:R-:W-:Y:S06]  /*1fbc0*/  BAR.SYNC.DEFER_BLOCKING 0x0 ;  /* 0x0000000000007b1d */ /* 0x000fec0000010000 */
[----:B--2---:R-:W-:Y:S04]  /*1fbd0*/  LDSM.16.MT88.4 R20, [R0] ;  /* 0x000000000014783b */ /* 0x004fe80000004200 */
[----:B---3--:R-:W0:Y:S04]  /*1fbe0*/  LDSM.16.M88.4 R8, [R29+0x4000] ;  /* 0x004000001d08783b */ /* 0x008e280000000200 */
[----:B------:R-:W-:Y:S04]  /*1fbf0*/  LDSM.16.M88.4 R12, [R29+0x4800] ;  /* 0x004800001d0c783b */ /* 0x000fe80000000200 */
[----:B------:R-:W-:Y:S04]  /*1fc00*/  LDSM.16.M88.4 R16, [R29+0x5400] ;  /* 0x005400001d10783b */ /* 0x000fe80000000200 */
[----:B0-----:R-:W-:Y:S01]  /*1fc10*/  STL.64 [R1+0xb0], R8 ;  /* 0x0000b00801007387 */ /* 0x001fe20000100a00 */
[----:B------:R-:W-:-:S02]  /*1fc20*/  IMAD.MOV.U32 R5, RZ, RZ, R8 ;  /* 0x000000ffff057224 */ /* 0x000fc400078e0008 */
[----:B------:R-:W-:Y:S02]  /*1fc30*/  STL.64 [R1+0xb8], R10 ;  /* 0x0000b80a01007387 */ /* 0x000fe40000100a00 */
[----:B------:R-:W-:Y:S02]  /*1fc40*/  IMAD.MOV.U32 R4, RZ, RZ, R9 ;  /* 0x000000ffff047224 */ /* 0x000fe400078e0009 */
[----:B------:R-:W0:Y:S04]  /*1fc50*/  LDSM.16.M88.4 R8, [R29+0x4400] ;  /* 0x004400001d08783b */ /* 0x000e280000000200 */
[----:B0-----:R0:W-:Y:S01]  /*1fc60*/  STL.64 [R1+0xa0], R8 ;  /* 0x0000a00801007387 */ /* 0x0011e20000100a00 */
[----:B------:R-:W-:Y:S02]  /*1fc70*/  STL.64 [R1+0xa8], R10 ;  /* 0x0000a80a01007387 */ /* 0x000fe40000100a00 */
[----:B------:R-:W-:-:S02]  /*1fc80*/  IMAD.MOV.U32 R7, RZ, RZ, R8 ;  /* 0x000000ffff077224 */ /* 0x000fc400078e0008 */
[----:B------:R-:W-:Y:S01]  /*1fc90*/  IMAD.MOV.U32 R6, RZ, RZ, R9 ;  /* 0x000000ffff067224 */ /* 0x000fe200078e0009 */
[----:B------:R-:W-:Y:S01]  /*1fca0*/  STL.64 [R1+0x90], R12 ;  /* 0x0000900c01007387 */ /* 0x000fe20000100a00 */
[----:B------:R-:W-:Y:S02]  /*1fcb0*/  STL.64 [R1+0x98], R14 ;  /* 0x0000980e01007387 */ /* 0x000fe40000100a00 */
[----:B0-----:R-:W-:Y:S02]  /*1fcc0*/  IMAD.MOV.U32 R9, RZ, RZ, R12 ;  /* 0x000000ffff097224 */ /* 0x001fe400078e000c */
[----:B------:R-:W-:Y:S02]  /*1fcd0*/  IMAD.MOV.U32 R8, RZ, RZ, R13 ;  /* 0x000000ffff087224 */ /* 0x000fe400078e000d */
[----:B------:R-:W0:Y:S04]  /*1fce0*/  LDSM.16.M88.4 R12, [R29+0x4c00] ;  /* 0x004c00001d0c783b */ /* 0x000e280000000200 */
[----:B0-----:R-:W-:Y:S01]  /*1fcf0*/  STL.64 [R1+0x80], R12 ;  /* 0x0000800c01007387 */ /* 0x001fe20000100a00 */
[----:B------:R-:W-:-:S02]  /*1fd00*/  IMAD.MOV.U32 R11, RZ, RZ, R12 ;  /* 0x000000ffff0b7224 */ /* 0x000fc400078e000c */
[----:B------:R-:W-:Y:S02]  /*1fd10*/  STL.64 [R1+0x88], R14 ;  /* 0x0000880e01007387 */ /* 0x000fe40000100a00 */
[----:B------:R-:W-:Y:S02]  /*1fd20*/  IMAD.MOV.U32 R10, RZ, RZ, R13 ;  /* 0x000000ffff0a7224 */ /* 0x000fe400078e000d */
[----:B------:R-:W0:Y:S04]  /*1fd30*/  LDSM.16.M88.4 R12, [R29+0x5000] ;  /* 0x005000001d0c783b */ /* 0x000e280000000200 */
[----:B0-----:R-:W-:Y:S01]  /*1fd40*/  STL.64 [R1+0x70], R12 ;  /* 0x0000700c01007387 */ /* 0x001fe20000100a00 */
[----:B------:R-:W-:Y:S02]  /*1fd50*/  IMAD.MOV.U32 R25, RZ, RZ, R12 ;  /* 0x000000ffff197224 */ /* 0x000fe400078e000c */
[----:B------:R-:W-:Y:S02]  /*1fd60*/  STL.64 [R1+0x78], R14 ;  /* 0x0000780e01007387 */ /* 0x000fe40000100a00 */
[----:B------:R-:W-:-:S02]  /*1fd70*/  IMAD.MOV.U32 R24, RZ, RZ, R13 ;  /* 0x000000ffff187224 */ /* 0x000fc400078e000d */
[----:B------:R-:W0:Y:S04]  /*1fd80*/  LDSM.16.M88.4 R12, [R29+0x5800] ;  /* 0x005800001d0c783b */ /* 0x000e280000000200 */
[----:B------:R-:W-:Y:S01]  /*1fd90*/  STL.64 [R1+0x60], R16 ;  /* 0x0000601001007387 */ /* 0x000fe20000100a00 */
[----:B------:R-:W-:Y:S02]  /*1fda0*/  STL.64 [R1+0x68], R18 ;  /* 0x0000681201007387 */ /* 0x000fe40000100a00 */
[----:B------:R-:W-:Y:S01]  /*1fdb0*/  LDSM.16.M88.4 R16, [R29+0x6000] ;  /* 0x006000001d10783b */ /* 0x000fe20000000200 */
[----:B0-----:R-:W-:Y:S03]  /*1fdc0*/  STL.64 [R1+0x50], R12 ;  /* 0x0000500c01007387 */ /* 0x001fe60000100a00 */
[----:B------:R-:W-:-:S02]  /*1fdd0*/  IMAD.MOV.U32 R3, RZ, RZ, R12 ;  /* 0x000000ffff037224 */ /* 0x000fc400078e000c */
[----:B------:R-:W-:Y:S02]  /*1fde0*/  STL.64 [R1+0x58], R14 ;  /* 0x0000580e01007387 */ /* 0x000fe40000100a00 */
[----:B------:R-:W-:Y:S02]  /*1fdf0*/  IMAD.MOV.U32 R2, RZ, RZ, R13 ;  /* 0x000000ffff027224 */ /* 0x000fe400078e000d */
[----:B------:R-:W0:Y:S04]  /*1fe00*/  LDSM.16.M88.4 R12, [R29+0x5c00] ;  /* 0x005c00001d0c783b */ /* 0x000e280000000200 */
[----:B0-----:R-:W-:Y:S01]  /*1fe10*/  STL.64 [R1+0x40], R12 ;  /* 0x0000400c01007387 */ /* 0x001fe20000100a00 */
[----:B------:R-:W-:Y:S02]  /*1fe20*/  STL.64 [R1+0x48], R14 ;  /* 0x0000480e01007387 */ /* 0x000fe40000100a00 */
[----:B------:R-:W0:Y:S04]  /*1fe30*/  LDSM.16.M88.4 R12, [R29+0x6400] ;  /* 0x006400001d0c783b */ /* 0x000e280000000200 */
[----:B------:R-:W-:Y:S01]  /*1fe40*/  STL.64 [R1+0x30], R16 ;  /* 0x0000301001007387 */ /* 0x000fe20000100a00 */
[----:B------:R-:W-:Y:S02]  /*1fe50*/  STL.64 [R1+0x38], R18 ;  /* 0x0000381201007387 */ /* 0x000fe40000100a00 */
[----:B------:R-:W1:Y:S02]  /*1fe60*/  LDSM.16.M88.4 R16, [R29+0x6800] ;  /* 0x006800001d10783b */ /* 0x000e640000000200 */
[----:B0-----:R-:W-:Y:S02]  /*1fe70*/  STL.64 [R1+0x20], R12 ;  /* 0x0000200c01007387 */ /* 0x001fe40000100a00 */
[----:B------:R-:W-:Y:S02]  /*1fe80*/  STL.64 [R1+0x28], R14 ;  /* 0x0000280e01007387 */ /* 0x000fe40000100a00 */
[----:B-1----:R-:W-:Y:S02]  /*1fe90*/  STL.64 [R1+0x10], R16 ;  /* 0x0000101001007387 */ /* 0x002fe40000100a00 */
[----:B------:R-:W-:Y:S02]  /*1fea0*/  STL.64 [R1+0x18], R18 ;  /* 0x0000181201007387 */ /* 0x000fe40000100a00 */
[----:B------:R-:W0:Y:S04]  /*1feb0*/  LDSM.16.M88.4 R16, [R29+0x7000] ;  /* 0x007000001d10783b */ /* 0x000e280000000200 */
[----:B------:R-:W1:Y:S04]  /*1fec0*/  LDSM.16.M88.4 R12, [R29+0x6c00] ;  /* 0x006c00001d0c783b */ /* 0x000e680000000200 */
[----:B0-----:R-:W-:Y:S01]  /*1fed0*/  STL [R1+0x2cf0], R18 ;  /* 0x002cf01201007387 */ /* 0x001fe20000100800 */
[----:B-1----:R-:W-:Y:S02]  /*1fee0*/  STL.64 [R1], R12 ;  /* 0x0000000c01007387 */ /* 0x002fe40000100a00 */
[----:B------:R-:W-:Y:S02]  /*1fef0*/  STL.64 [R1+0x8], R14 ;  /* 0x0000080e01007387 */ /* 0x000fe40000100a00 */
[----:B------:R-:W-:Y:S01]  /*1ff00*/  STL [R1+0x2cec], R19 ;  /* 0x002cec1301007387 */ /* 0x000fe20000100800 */
[----:B------:R0:W-:Y:S04]  /*1ff10*/  STL.64 [R1+0x3bb0], R16 ;  /* 0x003bb01001007387 */ /* 0x0001e80000100a00 */
[----:B------:R-:W1:Y:S04]  /*1ff20*/  LDSM.16.M88.4 R12, [R29+0x7400] ;  /* 0x007400001d0c783b */ /* 0x000e680000000200 */
[----:B0-----:R-:W2:Y:S01]  /*1ff30*/  LDL.LU.64 R16, [R1+0xf60] ;  /* 0x000f600001107983 */ /* 0x001ea20000300a00 */
[----:B------:R-:W3:Y:S03]  /*1ff40*/  LDL.LU.64 R18, [R1+0xf68] ;  /* 0x000f680001127983 */ /* 0x000ee60000300a00 */
[----:B---3--:R-:W-:Y:S01]  /*1ff50*/  STL.64 [R1+0x3bc0], R18 ;  /* 0x003bc01201007387 */ /* 0x008fe20000100a00 */
[----:B--2---:R-:W-:Y:S02]  /*1ff60*/  STL.64 [R1+0x3bb8], R16 ;  /* 0x003bb81001007387 */ /* 0x004fe40000100a00 */
[----:B-1----:R-:W-:Y:S02]  /*1ff70*/  STL [R1+0x2e74], R14 ;  /* 0x002e740e01007387 */ /* 0x002fe40000100800 */
[----:B------:R-:W-:Y:S01]  /*1ff80*/  STL [R1+0x2e70], R15 ;  /* 0x002e700f01007387 */ /* 0x000fe20000100800 */
[----:B------:R0:W-:Y:S02]  /*1ff90*/  STL.64 [R1+0x3b58], R12 ;  /* 0x003b580c01007387 */ /* 0x0001e40000100a00 */
[----:B0-----:R-:W-:-:S02]  /*1ffa0*/  IMAD.MOV.U32 R12, RZ, RZ, R25 ;  /* 0x000000ffff0c7224 */ /* 0x001fc400078e0019 */
[----:B------:R-:W-:Y:S02]  /*1ffb0*/  IMAD.MOV.U32 R13, RZ, RZ, R24 ;  /* 0x000000ffff0d7224 */ /* 0x000fe400078e0018 */
[----:B------:R-:W-:Y:S04]  /*1ffc0*/  LDSM.16.MT88.4 R24, [R0+0x80] ;  /* 0x000080000018783b */ /* 0x000fe80000004200 */
[----:B------:R0:W-:Y:S02]  /*1ffd0*/  STL.64 [R1+0x3bc8], R12 ;  /* 0x003bc80c01007387 */ /* 0x0001e40000100a00 */
[----:B0-----:R-:W-:Y:S02]  /*1ffe0*/  IMAD.MOV.U32 R12, RZ, RZ, R11 ;  /* 0x000000ffff0c7224 */ /* 0x001fe400078e000b */
[----:B------:R-:W-:-:S05]  /*1fff0*/  IMAD.MOV.U32 R13, RZ, RZ, R10 ;  /* 0x000000ffff0d7224 */ /* 0x000fca00078e000a */
[----:B------:R0:W-:Y:S02]  /*20000*/  STL.64 [R1+0x3be0], R12 ;  /* 0x003be00c01007387 */ /* 0x0001e40000100a00 */
[----:B0-----:R-:W-:Y:S02]  /*20010*/  IMAD.MOV.U32 R12, RZ, RZ, R9 ;  /* 0x000000ffff0c7224 */ /* 0x001fe400078e0009 */
[----:B------:R-:W-:Y:S02]  /*20020*/  IMAD.MOV.U32 R13, RZ, RZ, R8 ;  /* 0x000000ffff0d7224 */ /* 0x000fe400078e0008 */
[----:B------:R-:W0:Y:S04]  /*20030*/  LDSM.16.M88.4 R8, [R29+0x7800] ;  /* 0x007800001d08783b */ /* 0x000e280000000200 */
[----:B------:R1:W-:Y:S02]  /*20040*/  STL.64 [R1+0x3bf8], R12 ;  /* 0x003bf80c01007387 */ /* 0x0003e40000100a00 */
[----:B-1----:R-:W-:-:S02]  /*20050*/  IMAD.MOV.U32 R12, RZ, RZ, R7 ;  /* 0x000000ffff0c7224 */ /* 0x002fc400078e0007 */
[----:B------:R-:W-:-:S05]  /*20060*/  IMAD.MOV.U32 R13, RZ, RZ, R6 ;  /* 0x000000ffff0d7224 */ /* 0x000fca00078e0006 */
[----:B------:R-:W-:Y:S01]  /*20070*/  STL.64 [R1+0x3c10], R12 ;  /* 0x003c100c01007387 */ /* 0x000fe20000100a00 */
[----:B------:R-:W2:Y:S02]  /*20080*/  LDL.LU.64 R16, [R1+0xf70] ;  /* 0x000f700001107983 */ /* 0x000ea40000300a00 */
[----:B------:R-:W3:Y:S02]  /*20090*/  LDL.LU.64 R18, [R1+0xf78] ;  /* 0x000f780001127983 */ /* 0x000ee40000300a00 */
[----:B---3--:R-:W-:Y:S01]  /*200a0*/  STL.64 [R1+0x3bd8], R18 ;  /* 0x003bd81201007387 */ /* 0x008fe20000100a00 */
[----:B--2---:R1:W-:Y:S03]  /*200b0*/  STL.64 [R1+0x3bd0], R16 ;  /* 0x003bd01001007387 */ /* 0x0043e60000100a00 */
[----:B-1----:R-:W2:Y:S01]  /*200c0*/  LDL.LU.64 R16, [R1+0x1080] ;  /* 0x0010800001107983 */ /* 0x002ea20000300a00 */
[----:B------:R-:W3:Y:S03]  /*200d0*/  LDL.LU.64 R18, [R1+0x1088] ;  /* 0x0010880001127983 */ /* 0x000ee60000300a00 */
[----:B---3--:R-:W-:Y:S01]  /*200e0*/  STL.64 [R1+0x3bf0], R18 ;  /* 0x003bf01201007387 */ /* 0x008fe20000100a00 */
[----:B--2---:R1:W-:Y:S03]  /*200f0*/  STL.64 [R1+0x3be8], R16 ;  /* 0x003be81001007387 */ /* 0x0043e60000100a00 */
[----:B-1----:R-:W2:Y:S01]  /*20100*/  LDL.LU.64 R16, [R1+0x1090] ;  /* 0x0010900001107983 */ /* 0x002ea20000300a00 */
[----:B------:R-:W3:Y:S03]  /*20110*/  LDL.LU.64 R18, [R1+0x1098] ;  /* 0x0010980001127983 */ /* 0x000ee60000300a00 */
[----:B---3--:R-:W-:Y:S01]  /*20120*/  STL.64 [R1+0x3c08], R18 ;  /* 0x003c081201007387 */ /* 0x008fe20000100a00 */
[----:B--2---:R1:W-:Y:S03]  /*20130*/  STL.64 [R1+0x3c00], R16 ;  /* 0x003c001001007387 */ /* 0x0043e60000100a00 */
[----:B-1----:R-:W2:Y:S01]  /*20140*/  LDL.LU.64 R16, [R1+0x10a0] ;  /* 0x0010a00001107983 */ /* 0x002ea20000300a00 */
[----:B------:R-:W3:Y:S02]  /*20150*/  LDL.LU.64 R18, [R1+0x10a8] ;  /* 0x0010a80001127983 */ /* 0x000ee40000300a00 */
[----:B------:R-:W-:-:S02]  /*20160*/  IMAD.MOV.U32 R12, RZ, RZ, R5 ;  /* 0x000000ffff0c7224 */ /* 0x000fc400078e0005 */
[----:B------:R-:W-:Y:S02]  /*20170*/  IMAD.MOV.U32 R13, RZ, RZ, R4 ;  /* 0x000000ffff0d7224 */ /* 0x000fe400078e0004 */
[----:B------:R-:W1:Y:S04]  /*20180*/  LDSM.16.M88.4 R4, [R29+0x7c00] ;  /* 0x007c00001d04783b */ /* 0x000e680000000200 */
[----:B---3--:R-:W-:Y:S01]  /*20190*/  STL.64 [R1+0x3c20], R18 ;  /* 0x003c201201007387 */ /* 0x008fe20000100a00 */
[----:B--2---:R2:W-:Y:S03]  /*201a0*/  STL.64 [R1+0x3c18], R16 ;  /* 0x003c181001007387 */ /* 0x0045e60000100a00 */
[----:B--2---:R-:W2:Y:S01]  /*201b0*/  LDL.LU.64 R16, [R1+0x10b0] ;  /* 0x0010b00001107983 */ /* 0x004ea20000300a00 */
[----:B------:R-:W2:Y:S02]  /*201c0*/  LDL.LU.64 R18, [R1+0x10b8] ;  /* 0x0010b80001127983 */ /* 0x000ea40000300a00 */
[----:B0-----:R-:W-:Y:S02]  /*201d0*/  STL [R1+0x2c1c], R10 ;  /* 0x002c1c0a01007387 */ /* 0x001fe40000100800 */
[----:B------:R-:W-:Y:S01]  /*201e0*/  STL [R1+0x2c18], R11 ;  /* 0x002c180b01007387 */ /* 0x000fe20000100800 */
[----:B------:R0:W-:Y:S04]  /*201f0*/  STL.64 [R1+0x3b98], R8 ;  /* 0x003b980801007387 */ /* 0x0001e80000100a00 */
[----:B0-----:R-:W3:Y:S01]  /*20200*/  LDL.64 R8, [R1+0x40] ;  /* 0x0000400001087983 */ /* 0x001ee20000100a00 */
[----:B-1----:R-:W-:Y:S02]  /*20210*/  STL [R1+0x2d2c], R6 ;  /* 0x002d2c0601007387 */ /* 0x002fe40000100800 */
[----:B------:R-:W-:Y:S02]  /*20220*/  STL [R1+0x2d28], R7 ;  /* 0x002d280701007387 */ /* 0x000fe40000100800 */
[----:B------:R-:W-:Y:S01]  /*20230*/  STL [R1+0x1a9c], R29 ;  /* 0x001a9c1d01007387 */ /* 0x000fe20000100800 */
[----:B------:R-:W-:Y:S01]  /*20240*/  STL.64 [R1+0x3b30], R26 ;  /* 0x003b301a01007387 */ /* 0x000fe20000100a00 */
[----:B------:R0:W-:Y:S03]  /*20250*/  STL.64 [R1+0x3b28], R24 ;  /* 0x003b281801007387 */ /* 0x0001e60000100a00 */
[----:B0-----:R-:W4:Y:S01]  /*20260*/  LDL.64 R24, [R1+0x60] ;  /* 0x0000600001187983 */ /* 0x001f220000100a00 */
[----:B------:R-:W-:Y:S01]  /*20270*/  STL [R1+0x3b00], R0 ;  /* 0x003b000001007387 */ /* 0x000fe20000100800 */
[C---:B--2---:R-:W-:Y:S02]  /*20280*/  HMMA.16816.F32 R12, R20.reuse, R12, R16 ;  /* 0x0000000c140c723c */ /* 0x044fe40000001810 */
[----:B------:R-:W2:Y:S01]  /*20290*/  LDL.LU.64 R18, [R1+0x3c20] ;  /* 0x003c200001127983 */ /* 0x000ea20000300a00 */
[----:B------:R-:W2:Y:S11]  /*202a0*/  LDL.LU.64 R16, [R1+0x3c18] ;  /* 0x003c180001107983 */ /* 0x000eb60000300a00 */
[----:B------:R-:W-:Y:S09]  /*202b0*/  @!UPT UIADD3 URZ, URZ, URZ, URZ ;  /* 0x0000003f3f3ff290 */ /* 0x000ff2000fffe03f */
[----:B------:R0:W-:Y:S01]  /*202c0*/  STL.64 [R1+0x10b0], R12 ;  /* 0x0010b00c01007387 */ /* 0x0001e20000100a00 */
[----:B------:R2:W-:Y:S03]  /*202d0*/  STL.64 [R1+0x10b8], R14 ;  /* 0x0010b80e01007387 */ /* 0x0005e60000100a00 */
[----:B0-----:R-:W2:Y:S02]  /*202e0*/  LDL.LU.64 R12, [R1+0x3c10] ;  /* 0x003c1000010c7983 */ /* 0x001ea40000300a00 */
        /* <DEDUP_REMOVED lines=22> */
[----:B------:R-:W4:Y:S01]  /*20450*/  LDL.LU.64 R18, [R1+0x3bc0] ;  /* 0x003bc00001127983 */ /* 0x000f220000300a00 */
[----:B------:R-:W4:Y:S11]  /*20460*/  LDL.LU.64 R16, [R1+0x3bb8] ;  /* 0x003bb80001107983 */ /* 0x000f360000300a00 */
[----:B------:R-:W-:Y:S09]  /*20470*/  @!UPT UIADD3 URZ, URZ, URZ, URZ ;  /* 0x0000003f3f3ff290 */ /* 0x000ff2000fffe03f */
[----:B------:R0:W-:Y:S01]  /*20480*/  STL.64 [R1+0xf70], R12 ;  /* 0x000f700c01007387 */ /* 0x0001e20000100a00 */
[----:B------:R-:W-:Y:S03]  /*20490*/  STL.64 [R1+0xf78], R14 ;  /* 0x000f780e01007387 */ /* 0x000fe60000100a00 */
[----:B0-----:R-:W2:Y:S01]  /*204a0*/  LDL.64 R12, [R1+0x20] ;  /* 0x00002000010c7983 */ /* 0x001ea20000100a00 */
[----:B----4-:R-:W-:Y:S11]  /*204b0*/  HMMA.16816.F32 R16, R20, R24, R16 ;  /* 0x000000181410723c */ /* 0x010ff60000001810 */
[----:B------:R-:W-:Y:S11]  /*204c0*/  @!UPT UIADD3 URZ, URZ, URZ, URZ ;  /* 0x0000003f3f3ff290 */ /* 0x000ff6000fffe03f */
[----:B------:R-:W-:Y:S02]  /*204d0*/  @!UPT UIADD3 URZ, URZ, URZ, URZ ;  /* 0x0000003f3f3ff290 */ /* 0x000fe4000fffe03f */
[----:B------:R-:W-:Y:S02]  /*204e0*/  IMAD.MOV.U32 R6, RZ, RZ, R18 ;  /* 0x000000ffff067224 */ /* 0x000fe400078e0012 */
[----:B------:R-:W-:Y:S01]  /*204f0*/  IMAD.MOV.U32 R7, RZ, RZ, R19 ;  /* 0x000000ffff077224 */ /* 0x000fe200078e0013 */
[----:B--2---:R-:W-:Y:S01]  /*20500*/  STL.64 [R1+0x3b88], R12 ;  /* 0x003b880c01007387 */ /* 0x004fe20000100a00 */
[----:B------:R0:W-:Y:S03]  /*20510*/  STL.64 [R1+0xf60], R16 ;  /* 0x000f601001007387 */ /* 0x0001e60000100a00 */
[----:B0-----:R-:W2:Y:S01]  /*20520*/  LDL.LU.64 R16, [R1+0xf50] ;  /* 0x000f500001107983 */ /* 0x001ea20000300a00 */
[----:B------:R-:W2:Y:S02]  /*20530*/  LDL.LU.64 R18, [R1+0xf58] ;  /* 0x000f580001127983 */ /* 0x000ea40000300a00 */
[----:B------:R-:W4:Y:S02]  /*20540*/  LDL.LU.64 R12, [R1+0xf30] ;  /* 0x000f3000010c7983 */ /* 0x000f240000300a00 */
[----:B------:R-:W2:Y:S02]  /*20550*/  LDL.LU.64 R14, [R1+0xf38] ;  /* 0x000f3800010e7983 */ /* 0x000ea40000300a00 */
[----:B------:R-:W-:-:S02]  /*20560*/  IMAD.MOV.U32 R29, RZ, RZ, R24 ;  /* 0x000000ffff1d7224 */ /* 0x000fc400078e0018 */
[----:B------:R-:W-:Y:S01]  /*20570*/  IMAD.MOV.U32 R28, RZ, RZ, R25 ;  /* 0x000000ffff1c7224 */ /* 0x000fe200078e0019 */
[----:B--2---:R-:W-:Y:S01]  /*20580*/  STL.64 [R1+0x3ba8], R14 ;  /* 0x003ba80e01007387 */ /* 0x004fe20000100a00 */
[----:B----4-:R0:W-:Y:S03]  /*20590*/  STL.64 [R1+0x3ba0], R12 ;  /* 0x003ba00c01007387 */ /* 0x0101e60000100a00 */
[----:B0-----:R-:W3:Y:S01]  /*205a0*/  LDL.LU.64 R12, [R1+0xf40] ;  /* 0x000f4000010c7983 */ /* 0x001ee20000300a00 */
[----:B------:R-:W3:Y:S02]  /*205b0*/  LDL.LU.64 R14, [R1+0xf48] ;  /* 0x000f4800010e7983 */ /* 0x000ee40000300a00 */
[----:B------:R-:W2:Y:S02]  /*205c0*/  LDL.64 R24, [R1+0x10] ;  /* 0x0000100001187983 */ /* 0x000ea40000100a00 */
[----:B--2---:R0:W-:Y:S02]  /*205d0*/  STL.64 [R1+0x3b80], R24 ;  /* 0x003b801801007387 */ /* 0x0041e40000100a00 */
[----:B0-----:R-:W-:-:S02]  /*205e0*/  IMAD.MOV.U32 R24, RZ, RZ, R3 ;  /* 0x000000ffff187224 */ /* 0x001fc400078e0003 */
[----:B------:R-:W-:-:S07]  /*205f0*/  IMAD.MOV.U32 R25, RZ, RZ, R2 ;  /* 0x000000ffff197224 */ /* 0x000fce00078e0002 */
[C---:B------:R-:W-:Y:S08]  /*20600*/  HMMA.16816.F32 R24, R20.reuse, R24, R16 ;  /* 0x000000181418723c */ /* 0x040ff00000001810 */
[----:B---3--:R-:W-:Y:S01]  /*20610*/  HMMA.16816.F32 R12, R20, R8, R12 ;  /* 0x00000008140c723c */ /* 0x008fe2000000180c */
[----:B------:R-:W-:Y:S01]  /*20620*/  STL [R1+0x3b08], R28 ;  /* 0x003b081c01007387 */ /* 0x000fe20000100800 */
[----:B------:R-:W-:Y:S02]  /*20630*/  STL [R1+0x3b04], R29 ;  /* 0x003b041d01007387 */ /* 0x000fe40000100800 */
[----:B------:R-:W-:Y:S02]  /*20640*/  STL [R1+0x2e64], R7 ;  /* 0x002e640701007387 */ /* 0x000fe40000100800 */
[----:B------:R-:W-:Y:S01]  /*20650*/  STL [R1+0x2e60], R6 ;  /* 0x002e600601007387 */ /* 0x000fe20000100800 */
[----:B------:R0:W-:Y:S04]  /*20660*/  STL.64 [R1+0x3b90], R4 ;  /* 0x003b900401007387 */ /* 0x0001e80000100a00 */
[----:B0-----:R-:W2:Y:S01]  /*20670*/  LDL.64 R4, [R1+0x30] ;  /* 0x0000300001047983 */ /* 0x001ea20000100a00 */
[----:B------:R-:W3:Y:S04]  /*20680*/  LDL.LU.64 R16, [R1+0x3bb0] ;  /* 0x003bb00001107983 */ /* 0x000ee80000300a00 */
[----:B------:R-:W-:-:S02]  /*20690*/  IMAD.MOV.U32 R18, RZ, RZ, R26 ;  /* 0x000000ffff127224 */ /* 0x000fc400078e001a */
[----:B------:R-:W-:Y:S01]  /*206a0*/  IMAD.MOV.U32 R19, RZ, RZ, R27 ;  /* 0x000000ffff137224 */ /* 0x000fe200078e001b */
[----:B------:R0:W-:Y:S04]  /*206b0*/  STL.64 [R1+0xf50], R24 ;  /* 0x000f501801007387 */ /* 0x0001e80000100a00 */
[----:B0-----:R-:W4:Y:S01]  /*206c0*/  LDL.LU.64 R24, [R1+0xf20] ;  /* 0x000f200001187983 */ /* 0x001f220000300a00 */
[----:B------:R-:W4:Y:S02]  /*206d0*/  LDL.LU.64 R26, [R1+0xf28] ;  /* 0x000f2800011a7983 */ /* 0x000f240000300a00 */
[----:B------:R-:W-:Y:S02]  /*206e0*/  STL [R1+0x2cf8], R18 ;  /* 0x002cf81201007387 */ /* 0x000fe40000100800 */
[----:B------:R-:W-:Y:S01]  /*206f0*/  STL [R1+0x2cf4], R19 ;  /* 0x002cf41301007387 */ /* 0x000fe20000100800 */
[----:B------:R-:W-:Y:S01]  /*20700*/  STL.64 [R1+0xf40], R12 ;  /* 0x000f400c01007387 */ /* 0x000fe20000100a00 */
[----:B------:R0:W-:Y:S03]  /*20710*/  STL.64 [R1+0xf48], R14 ;  /* 0x000f480e01007387 */ /* 0x0001e60000100a00 */
[----:B0-----:R-:W3:Y:S01]  /*20720*/  LDL.LU.64 R14, [R1+0x3ba8] ;  /* 0x003ba800010e7983 */ /* 0x001ee20000300a00 */
[----:B------:R-:W3:Y:S02]  /*20730*/  LDL.LU.64 R12, [R1+0x3ba0] ;  /* 0x003ba000010c7983 */ /* 0x000ee40000300a00 */
[----:B------:R-:W-:-:S02]  /*20740*/  IMAD.MOV.U32 R0, RZ, RZ, R9 ;  /* 0x000000ffff007224 */ /* 0x000fc400078e0009 */
[----:B------:R-:W4:Y:S03]  /*20750*/  LDL.LU.64 R8, [R1+0x3b98] ;  /* 0x003b980001087983 */ /* 0x000f260000300a00 */
[----:B------:R-:W-:Y:S02]  /*20760*/  STL [R1+0x3b0c], R0 ;  /* 0x003b0c0001007387 */ /* 0x000fe40000100800 */
[----:B--2---:R-:W-:Y:S02]  /*20770*/  IMAD.MOV.U32 R11, RZ, RZ, R4 ;  /* 0x000000ffff0b7224 */ /* 0x004fe400078e0004 */
[----:B------:R-:W-:Y:S01]  /*20780*/  IMAD.MOV.U32 R10, RZ, RZ, R5 ;  /* 0x000000ffff0a7224 */ /* 0x000fe200078e0005 */
[C---:B---3--:R-:W-:Y:S01]  /*20790*/  HMMA.16816.F32 R12, R20.reuse, R4, R12 ;  /* 0x00000004140c723c */ /* 0x048fe2000000180c */
[----:B------:R-:W2:Y:S11]  /*207a0*/  LDL.LU.64 R4, [R1+0x3b90] ;  /* 0x003b900001047983 */ /* 0x000eb60000300a00 */
[----:B------:R-:W-:Y:S11]  /*207b0*/  @!UPT UIADD3 URZ, URZ, URZ, URZ ;  /* 0x0000003f3f3ff290 */ /* 0x000ff6000fffe03f */
[----:B------:R-:W-:Y:S01]  /*207c0*/  STL.64 [R1+0xf38], R14 ;  /* 0x000f380e01007387 */ /* 0x000fe20000100a00 */
[----:B------:R-:W-:Y:S02]  /*207d0*/  IMAD.MOV.U32 R18, RZ, RZ, R12 ;  /* 0x000000ffff127224 */ /* 0x000fe400078e000c */
[----:B------:R-:W-:Y:S02]  /*207e0*/  IMAD.MOV.U32 R19, RZ, RZ, R13 ;  /* 0x000000ffff137224 */ /* 0x000fe400078e000d */
[----:B------:R-:W3:Y:S03]  /*207f0*/  LDL.LU.64 R12, [R1+0x3b88] ;  /* 0x003b8800010c7983 */ /* 0x000ee60000300a00 */
[----:B------:R-:W-:Y:S02]  /*20800*/  STL.64 [R1+0x3b68], R18 ;  /* 0x003b681201007387 */ /* 0x000fe40000100a00 */
[----:B------:R0:W-:Y:S02]  /*20810*/  STL.64 [R1+0x3b60], R16 ;  /* 0x003b601001007387 */ /* 0x0001e40000100a00 */
[----:B0-----:R-:W2:Y:S01]  /*20820*/  LDL.64 R16, [R1] ;  /* 0x0000000001107983 */ /* 0x001ea20000100a00 */
[----:B------:R-:W-:Y:S02]  /*20830*/  STL.64 [R1+0x3b50], R10 ;  /* 0x003b500a01007387 */ /* 0x000fe40000100a00 */
[----:B----4-:R0:W-:Y:S02]  /*20840*/  STL.64 [R1+0x3b48], R8 ;  /* 0x003b480801007387 */ /* 0x0101e40000100a00 */
[----:B0-----:R-:W4:Y:S01]  /*20850*/  LDL.LU.64 R8, [R1+0xf10] ;  /* 0x000f100001087983 */ /* 0x001f220000300a00 */
[----:B------:R-:W4:Y:S01]  /*20860*/  LDL.LU.64 R10, [R1+0xf18] ;  /* 0x000f1800010a7983 */ /* 0x000f220000300a00 */
[----:B---3--:R-:W-:Y:S01]  /*20870*/  HMMA.16816.F32 R24, R20, R12, R24 ;  /* 0x0000000c1418723c */ /* 0x008fe20000001818 */
[----:B------:R-:W-:-:S02]  /*20880*/  IMAD.MOV.U32 R7, RZ, RZ, R12 ;  /* 0x000000ffff077224 */ /* 0x000fc400078e000c */
[----:B------:R-:W-:Y:S11]  /*20890*/  IMAD.MOV.U32 R6, RZ, RZ, R13 ;  /* 0x000000ffff067224 */ /* 0x000ff600078e000d */
[----:B------:R-:W-:Y:S09]  /*208a0*/  @!UPT UIADD3 URZ, URZ, URZ, URZ ;  /* 0x0000003f3f3ff290 */ /* 0x000ff2000fffe03f */
[----:B------:R0:W-:Y:S01]  /*208b0*/  STL.64 [R1+0xf20], R24 ;  /* 0x000f201801007387 */ /* 0x0001e20000100a00 */
[----:B------:R-:W-:Y:S03]  /*208c0*/  STL.64 [R1+0xf28], R26 ;  /* 0x000f281a01007387 */ /* 0x000fe60000100a00 */
[----:B0-----:R-:W4:Y:S01]  /*208d0*/  LDL.LU.64 R24, [R1+0x3b80] ;  /* 0x003b800001187983 */ /* 0x001f220000300a00 */
[----:B------:R-:W3:Y:S02]  /*208e0*/  LDL.LU.64 R12, [R1+0xef0] ;  /* 0x000ef000010c7983 */ /* 0x000ee40000300a00 */
[----:B------:R-:W2:Y:S01]  /*208f0*/  LDL.LU.64 R14, [R1+0xef8] ;  /* 0x000ef800010e7983 */ /* 0x000ea20000300a00 */
[----:B----4-:R-:W-:Y:S01]  /*20900*/  HMMA.16816.F32 R8, R20, R24, R8 ;  /* 0x000000181408723c */ /* 0x010fe20000001808 */
[----:B--2---:R-:W-:Y:S01]  /*20910*/  STL.64 [R1+0x3b78], R14 ;  /* 0x003b780e01007387 */ /* 0x004fe20000100a00 */
[----:B---3--:R0:W-:Y:S03]  /*20920*/  STL.64 [R1+0x3b70], R12 ;  /* 0x003b700c01007387 */ /* 0x0081e60000100a00 */
[----:B0-----:R-:W2:Y:S01]  /*20930*/  LDL.LU.64 R12, [R1+0xf00] ;  /* 0x000f0000010c7983 */ /* 0x001ea20000300a00 */
[----:B------:R-:W2:Y:S02]  /*20940*/  LDL.LU.64 R14, [R1+0xf08] ;  /* 0x000f0800010e7983 */ /* 0x000ea40000300a00 */
[----:B------:R-:W-:Y:S02]  /*20950*/  STL [R1+0x3b10], R7 ;  /* 0x003b100701007387 */ /* 0x000fe40000100800 */
[----:B------:R-:W-:-:S02]  /*20960*/  IMAD.MOV.U32 R28, RZ, RZ, R24 ;  /* 0x000000ffff1c7224 */ /* 0x000fc400078e0018 */
[----:B------:R-:W-:-:S11]  /*20970*/  IMAD.MOV.U32 R29, RZ, RZ, R25 ;  /* 0x000000ffff1d7224 */ /* 0x000fd600078e0019 */
[----:B------:R0:W-:Y:S01]  /*20980*/  STL.64 [R1+0xf10], R8 ;  /* 0x000f100801007387 */ /* 0x0001e20000100a00 */
[----:B------:R1:W-:Y:S03]  /*20990*/  STL.64 [R1+0xf18], R10 ;  /* 0x000f180a01007387 */ /* 0x0003e60000100a00 */
[----:B0-----:R-:W3:Y:S01]  /*209a0*/  LDL.LU.64 R8, [R1+0xee0] ;  /* 0x000ee00001087983 */ /* 0x001ee20000300a00 */
[----:B-1----:R-:W3:Y:S02]  /*209b0*/  LDL.LU.64 R10, [R1+0xee8] ;  /* 0x000ee800010a7983 */ /* 0x002ee40000300a00 */
[----:B------:R-:W4:Y:S02]  /*209c0*/  LDL.LU.64 R24, [R1+0x8e0] ;  /* 0x0008e00001187983 */ /* 0x000f240000300a00 */
[----:B------:R-:W3:Y:S02]  /*209d0*/  LDL.LU.64 R26, [R1+0x8e8] ;  /* 0x0008e800011a7983 */ /* 0x000ee40000300a00 */
[----:B------:R-:W-:-:S02]  /*209e0*/  IMAD.MOV.U32 R7, RZ, RZ, R16 ;  /* 0x000000ffff077224 */ /* 0x000fc400078e0010 */
[----:B------:R-:W-:Y:S01]  /*209f0*/  IMAD.MOV.U32 R0, RZ, RZ, R17 ;  /* 0x000000ffff007224 */ /* 0x000fe200078e0011 */
[C---:B--2---:R-:W-:Y:S01]  /*20a00*/  HMMA.16816.F32 R12, R20.reuse, R16, R12 ;  /* 0x00000010140c723c */ /* 0x044fe2000000180c */
[----:B---3--:R-:W-:Y:S01]  /*20a10*/  STL.64 [R1+0x3b40], R26 ;  /* 0x003b401a01007387 */ /* 0x008fe20000100a00 */
[----:B----4-:R0:W-:Y:S03]  /*20a20*/  STL.64 [R1+0x3b38], R24 ;  /* 0x003b381801007387 */ /* 0x0101e60000100a00 */
[----:B0-----:R-:W2:Y:S01]  /*20a30*/  LDL.LU.64 R24, [R1+0xed0] ;  /* 0x000ed00001187983 */ /* 0x001ea20000300a00 */
[----:B------:R-:W2:Y:S11]  /*20a40*/  LDL.LU.64 R26, [R1+0xed8] ;  /* 0x000ed800011a7983 */ /* 0x000eb60000300a00 */
[----:B------:R-:W-:Y:S06]  /*20a50*/  @!UPT UIADD3 URZ, URZ, URZ, URZ ;  /* 0x0000003f3f3ff290 */ /* 0x000fec000fffe03f */
[----:B------:R-:W-:Y:S02]  /*20a60*/  STL.64 [R1+0xf00], R12 ;  /* 0x000f000c01007387 */ /* 0x000fe40000100a00 */
[----:B------:R0:W-:Y:S02]  /*20a70*/  STL.64 [R1+0xf08], R14 ;  /* 0x000f080e01007387 */ /* 0x0001e40000100a00 */
[----:B0-----:R-:W3:Y:S01]  /*20a80*/  LDL.LU.64 R14, [R1+0x3b78] ;  /* 0x003b7800010e7983 */ /* 0x001ee20000300a00 */
[----:B------:R-:W3:Y:S02]  /*20a90*/  LDL.LU.64 R12, [R1+0x3b70] ;  /* 0x003b7000010c7983 */ /* 0x000ee40000300a00 */
[----:B------:R-:W4:Y:S02]  /*20aa0*/  LDL.LU.64 R18, [R1+0x3b68] ;  /* 0x003b680001127983 */ /* 0x000f240000300a00 */
[----:B------:R-:W3:Y:S02]  /*20ab0*/  LDL.LU.64 R16, [R1+0x3b60] ;  /* 0x003b600001107983 */ /* 0x000ee40000300a00 */
[C---:B---3--:R-:W-:Y:S11]  /*20ac0*/  HMMA.16816.F32 R12, R20.reuse, R16, R12 ;  /* 0x00000010140c723c */ /* 0x048ff6000000180c */
[----:B------:R-:W-:Y:S11]  /*20ad0*/  @!UPT UIADD3 URZ, URZ, URZ, URZ ;  /* 0x0000003f3f3ff290 */ /* 0x000ff6000fffe03f */
[----:B------:R-:W-:Y:S01]  /*20ae0*/  @!UPT UIADD3 URZ, URZ, URZ, URZ ;  /* 0x0000003f3f3ff290 */ /* 0x000fe2000fffe03f */
[----:B------:R0:W-:Y:S01]  /*20af0*/  STL.64 [R1+0xef0], R12 ;  /* 0x000ef00c01007387 */ /* 0x0001e20000100a00 */
[----:B------:R-:W-:Y:S03]  /*20b00*/  STL.64 [R1+0xef8], R14 ;  /* 0x000ef80e01007387 */ /* 0x000fe60000100a00 */
[----:B0-----:R-:W3:Y:S01]  /*20b10*/  LDL.LU.64 R12, [R1+0x3b58] ;  /* 0x003b5800010c7983 */ /* 0x001ee20000300a00 */
[----:B----4-:R-:W-:Y:S02]  /*20b20*/  STL.64 [R1+0x3a58], R18 ;  /* 0x003a581201007387 */ /* 0x010fe40000100a00 */
[----:B------:R0:W-:Y:S02]  /*20b30*/  STL.64 [R1+0x3a50], R16 ;  /* 0x003a501001007387 */ /* 0x0001e40000100a00 */
[----:B0-----:R-:W4:Y:S01]  /*20b40*/  LDL.64 R16, [R1+0xa0] ;  /* 0x0000a00001107983 */ /* 0x001f220000100a00 */
[C---:B---3--:R-:W-:Y:S03]  /*20b50*/  HMMA.16816.F32 R8, R20.reuse, R12, R8 ;  /* 0x0000000c1408723c */ /* 0x048fe60000001808 */
[----:B----4-:R0:W-:Y:S04]  /*20b60*/  STL.64 [R1+0x3b20], R16 ;  /* 0x003b201001007387 */ /* 0x0101e80000100a00 */
[----:B0-----:R-:W3:Y:S01]  /*20b70*/  LDL.LU.64 R16, [R1+0xfb0] ;  /* 0x000fb00001107983 */ /* 0x001ee20000300a00 */
[----:B------:R-:W3:Y:S11]  /*20b80*/  LDL.LU.64 R18, [R1+0xfb8] ;  /* 0x000fb80001127983 */ /* 0x000ef60000300a00 */
[----:B------:R-:W-:Y:S04]  /*20b90*/  @!UPT UIADD3 URZ, URZ, URZ, URZ ;  /* 0x0000003f3f3ff290 */ /* 0x000fe8000fffe03f */
[----:B------:R-:W-:Y:S02]  /*20ba0*/  STL.64 [R1+0xee0], R8 ;  /* 0x000ee00801007387 */ /* 0x000fe40000100a00 */
[----:B------:R0:W-:Y:S02]  /*20bb0*/  STL.64 [R1+0xee8], R10 ;  /* 0x000ee80a01007387 */ /* 0x0001e40000100a00 */
[----:B0-----:R-:W4:Y:S01]  /*20bc0*/  LDL.LU.64 R10, [R1+0x3b50] ;  /* 0x003b5000010a7983 */ /* 0x001f220000300a00 */
[----:B------:R-:W2:Y:S02]  /*20bd0*/  LDL.LU.64 R8, [R1+0x3b48] ;  /* 0x003b480001087983 */ /* 0x000ea40000300a00 */
[----:B------:R0:W-:Y:S02]  /*20be0*/  STL.64 [R1+0x3b18], R12 ;  /* 0x003b180c01007387 */ /* 0x0001e40000100a00 */
[----:B0-----:R-:W3:Y:S01]  /*20bf0*/  LDL.LU.64 R12, [R1+0xfa0] ;  /* 0x000fa000010c7983 */ /* 0x001ee20000300a00 */
[----:B------:R-:W3:Y:S01]  /*20c00*/  LDL.LU.64 R14, [R1+0xfa8] ;  /* 0x000fa800010e7983 */ /* 0x000ee20000300a00 */
[C---:B--2---:R-:W-:Y:S11]  /*20c10*/  HMMA.16816.F32 R24, R20.reuse, R8, R24 ;  /* 0x000000081418723c */ /* 0x044ff60000001818 */
[----:B------:R-:W-:Y:S11]  /*20c20*/  @!UPT UIADD3 URZ, URZ, URZ, URZ ;  /* 0x0000003f3f3ff290 */ /* 0x000ff6000fffe03f */
[----:B------:R-:W-:Y:S01]  /*20c30*/  @!UPT UIADD3 URZ, URZ, URZ, URZ ;  /* 0x0000003f3f3ff290 */ /* 0x000fe2000fffe03f */
[----:B------:R-:W-:Y:S01]  /*20c40*/  STL.64 [R1+0xed0], R24 ;  /* 0x000ed01801007387 */ /* 0x000fe20000100a00 */
[----:B------:R0:W-:Y:S03]  /*20c50*/  STL.64 [R1+0xed8], R26 ;  /* 0x000ed81a01007387 */ /* 0x0001e60000100a00 */
[----:B0-----:R-:W2:Y:S01]  /*20c60*/  LDL.LU.64 R26, [R1+0x3b40] ;  /* 0x003b4000011a7983 */ /* 0x001ea20000300a00 */
[----:B------:R-:W2:Y:S02]  /*20c70*/  LDL.LU.64 R24, [R1+0x3b38] ;  /* 0x003b380001187983 */ /* 0x000ea40000300a00 */
[----:B--2---:R-:W-:Y:S01]  /*20c80*/  HMMA.16816.F32 R20, R20, R4, R24 ;  /* 0x000000041414723c */ /* 0x004fe20000001818 */
[----:B------:R-:W3:Y:S01]  /*20c90*/  LDL.LU.64 R26, [R1+0x3b30] ;  /* 0x003b3000011a7983 */ /* 0x000ee20000300a00 */
[----:B------:R-:W3:Y:S11]  /*20ca0*/  LDL.LU.64 R24, [R1+0x3b28] ;  /* 0x003b280001187983 */ /* 0x000ef60000300a00 */
[----:B------:R-:W-:Y:S10]  /*20cb0*/  @!UPT UIADD3 URZ, URZ, URZ, URZ ;  /* 0x0000003f3f3ff290 */ /* 0x000ff4000fffe03f */
[----:B------:R0:W-:Y:S01]  /*20cc0*/  STL.64 [R1+0x8e0], R20 ;  /* 0x0008e01401007387 */ /* 0x0001e20000100a00 */
[----:B------:R-:W-:Y:S03]  /*20cd0*/  STL.64 [R1+0x8e8], R22 ;  /* 0x0008e81601007387 */ /* 0x000fe60000100a00 */
[----:B0-----:R-:W3:Y:S01]  /*20ce0*/  LDL.64 R20, [R1+0xb0] ;  /* 0x0000b00001147983 */ /* 0x001ee20000100a00 */
[----:B------:R-:W-:Y:S01]  /*20cf0*/  STL.64 [R1+0x3a48], R4 ;  /* 0x003a480401007387 */ /* 0x000fe20000100a00 */
[C---:B---3--:R-:W-:Y:S01]  /*20d00*/  HMMA.16816.F32 R16, R24.reuse, R20, R16 ;  /* 0x000000141810723c */ /* 0x048fe20000001810 */
[----:B------:R-:W-:Y:S11]  /*20d10*/  IMAD.MOV.U32 R3, RZ, RZ, R20 ;  /* 0x000000ffff037224 */ /* 0x000ff600078e0014 */
[----:B------:R-:W-:Y:S11]  /*20d20*/  @!UPT UIADD3 URZ, URZ, URZ, URZ ;  /* 0x0000003f3f3ff290 */ /* 0x000ff6000fffe03f */
[----:B------:R0:W-:Y:S01]  /*20d30*/  STL.64 [R1+0xfb0], R16 ;  /* 0x000fb01001007387 */ /* 0x0001e20000100a00 */
[----:B------:R-:W-:Y:S03]  /*20d40*/  STL.64 [R1+0xfb8], R18 ;  /* 0x000fb81201007387 */ /* 0x000fe60000100a00 */
[----:B0-----:R-:W2:Y:S01]  /*20d50*/  LDL.LU.64 R16, [R1+0x3b20] ;  /* 0x003b200001107983 */ /* 0x001ea20000300a00 */
[----:B------:R-:W-:Y:S02]  /*20d60*/  IMAD.MOV.U32 R2, RZ, RZ, R21 ;  /* 0x000000ffff027224 */ /* 0x000fe400078e0015 */
[----:B------:R-:W3:Y:S02]  /*20d70*/  LDL R20, [R1+0x50] ;  /* 0x0000500001147983 */ /* 0x000ee40000100800 */
[----:B------:R-:W3:Y:S01]  /*20d80*/  LDL R21, [R1+0x54] ;  /* 0x0000540001157983 */ /* 0x000ee20000100800 */
[----:B--2---:R-:W-:Y:S01]  /*20d90*/  HMMA.16816.F32 R12, R24, R16, R12 ;  /* 0x00000010180c723c */ /* 0x004fe2000000180c */
[----:B---3--:R0:W-:Y:S04]  /*20da0*/  STL.64 [R1+0x3ac0], R20 ;  /* 0x003ac01401007387 */ /* 0x0081e80000100a00 */
[----:B0-----:R-:W2:Y:S04]  /*20db0*/  LDL R20, [R1+0x90] ;  /* 0x0000900001147983 */ /* 0x001ea80000100800 */
[----:B------:R-:W2:Y:S11]  /*20dc0*/  LDL R21, [R1+0x94] ;  /* 0x0000940001157983 */ /* 0x000eb60000100800 */
[----:B------:R-:W-:Y:S03]  /*20dd0*/  @!UPT UIADD3 URZ, URZ, URZ, URZ ;  /* 0x0000003f3f3ff290 */ /* 0x000fe6000fffe03f */
[----:B------:R0:W-:Y:S01]  /*20de0*/  STL.64 [R1+0xfa0], R12 ;  /* 0x000fa00c01007387 */ /* 0x0001e20000100a00 */
[----:B------:R1:W-:Y:S03]  /*20df0*/  STL.64 [R1+0xfa8], R14 ;  /* 0x000fa80e01007387 */ /* 0x0003e60000100a00 */
[----:B0-----:R-:W3:Y:S01]  /*20e00*/  LDL.LU.64 R12, [R1+0x3b18] ;  /* 0x003b1800010c7983 */ /* 0x001ee20000300a00 */
[----:B-1----:R-:W-:Y:S02]  /*20e10*/  IMAD.MOV.U32 R15, RZ, RZ, R16 ;  /* 0x000000ffff0f7224 */ /* 0x002fe400078e0010 */
[----:B------:R-:W-:-:S05]  /*20e20*/  IMAD.MOV.U32 R14, RZ, RZ, R17 ;  /* 0x000000ffff0e7224 */ /* 0x000fca00078e0011 */
[----:B------:R-:W-:Y:S04]  /*20e30*/  STL.64 [R1+0x3a68], R14 ;  /* 0x003a680e01007387 */ /* 0x000fe80000100a00 */
[----:B---3--:R0:W-:Y:S04]  /*20e40*/  STL.64 [R1+0x3a60], R12 ;  /* 0x003a600c01007387 */ /* 0x0081e80000100a00 */
[----:B0-----:R-:W2:Y:S01]  /*20e50*/  LDL.LU.64 R12, [R1+0xf90] ;  /* 0x000f9000010c7983 */ /* 0x001ea20000300a00 */
[----:B------:R-:W2:Y:S02]  /*20e60*/  LDL.LU.64 R14, [R1+0xf98] ;  /* 0x000f9800010e7983 */ /* 0x000ea40000300a00 */
[----:B------:R-:W-:-:S02]  /*20e70*/  IMAD.MOV.U32 R16, RZ, RZ, R7 ;  /* 0x000000ffff107224 */ /* 0x000fc400078e0007 */
[----:B------:R-:W-:Y:S01]  /*20e80*/  IMAD.MOV.U32 R17, RZ, RZ, R0 ;  /* 0x000000ffff117224 */ /* 0x000fe200078e0000 */
[----:B------:R-:W3:Y:S01]  /*20e90*/  LDL.LU R7, [R1+0x3b10] ;  /* 0x003b100001077983 */ /* 0x000ee20000300800 */
[----:B------:R-:W3:Y:S02]  /*20ea0*/  LDL.LU R0, [R1+0x3b0c] ;  /* 0x003b0c0001007983 */ /* 0x000ee40000300800 */
[----:B----4-:R-:W-:Y:S02]  /*20eb0*/  IMAD.MOV.U32 R4, RZ, RZ, R11 ;  /* 0x000000ffff047224 */ /* 0x010fe400078e000b */
[----:B------:R-:W-:Y:S01]  /*20ec0*/  IMAD.MOV.U32 R5, RZ, RZ, R10 ;  /* 0x000000ffff057224 */ /* 0x000fe200078e000a */
[----:B------:R0:W-:Y:S02]  /*20ed0*/  STL.64 [R1+0x3a70], R16 ;  /* 0x003a701001007387 */ /* 0x0001e40000100a00 */
[----:B0-----:R-:W-:Y:S02]  /*20ee0*/  IMAD.MOV.U32 R16, RZ, RZ, R28 ;  /* 0x000000ffff107224 */ /* 0x001fe400078e001c */
[----:B------:R-:W-:Y:S01]  /*20ef0*/  IMAD.MOV.U32 R17, RZ, RZ, R29 ;  /* 0x000000ffff117224 */ /* 0x000fe200078e001d */
[----:B------:R-:W4:Y:S01]  /*20f00*/  LDL.LU R28, [R1+0x3b08] ;  /* 0x003b0800011c7983 */ /* 0x000f220000300800 */
[----:B------:R-:W3:Y:S02]  /*20f10*/  LDL.LU R29, [R1+0x3b04] ;  /* 0x003b0400011d7983 */ /* 0x000ee40000300800 */
[----:B------:R-:W-:Y:S01]  /*20f20*/  STL.64 [R1+0x3aa8], R4 ;  /* 0x003aa80401007387 */ /* 0x000fe20000100a00 */
[----:B------:R-:W-:Y:S01]  /*20f30*/  STL.64 [R1+0x3a88], R16 ;  /* 0x003a881001007387 */ /* 0x000fe20000100a00 */
[----:B--2---:R-:W-:Y:S11]  /*20f40*/  HMMA.16816.F32 R12, R24, R20, R12 ;  /* 0x00000014180c723c */ /* 0x004ff6000000180c */
[----:B------:R-:W-:Y:S11]  /*20f50*/  @!UPT UIADD3 URZ, URZ, URZ, URZ ;  /* 0x0000003f3f3ff290 */ /* 0x000ff6000fffe03f */
[----:B------:R-:W-:Y:S01]  /*20f60*/  @!UPT UIADD3 URZ, URZ, URZ, URZ ;  /* 0x0000003f3f3ff290 */ /* 0x000fe2000fffe03f */
[----:B------:R-:W-:Y:S01]  /*20f70*/  STL.64 [R1+0xf90], R12 ;  /* 0x000f900c01007387 */ /* 0x000fe20000100a00 */
[----:B------:R-:W2:Y:S02]  /*20f80*/  LDL.LU.64 R20, [R1+0x890] ;  /* 0x0008900001147983 */ /* 0x000ea40000300a00 */
[----:B------:R-:W2:Y:S02]  /*20f90*/  LDL.LU.64 R22, [R1+0x898] ;  /* 0x0008980001167983 */ /* 0x000ea40000300a00 */
[----:B--2---:R-:W-:Y:S01]  /*20fa0*/  STL.64 [R1+0x3ad0], R22 ;  /* 0x003ad01601007387 */ /* 0x004fe20000100a00 */
[----:B------:R0:W-:Y:S03]  /*20fb0*/  STL.64 [R1+0x3ac8], R20 ;  /* 0x003ac81401007387 */ /* 0x0001e60000100a00 */
[----:B0-----:R-:W2:Y:S04]  /*20fc0*/  LDL R20, [R1+0x70] ;  /* 0x0000700001147983 */ /* 0x001ea80000100800 */
[----:B------:R-:W2:Y:S01]  /*20fd0*/  LDL R21, [R1+0x74] ;  /* 0x0000740001157983 */ /* 0x000ea20000100800 */
[----:B------:R-:W-:-:S02]  /*20fe0*/  IMAD.MOV.U32 R10, RZ, RZ, R14 ;  /* 0x000000ffff0a7224 */ /* 0x000fc400078e000e */
[----:B------:R-:W-:Y:S01]  /*20ff0*/  IMAD.MOV.U32 R11, RZ, RZ, R15 ;  /* 0x000000ffff0b7224 */ /* 0x000fe200078e000f */
[----:B--2---:R0:W-:Y:S04]  /*21000*/  STL.64 [R1+0x3ae8], R20 ;  /* 0x003ae81401007387 */ /* 0x0041e80000100a00 */
[----:B0-----:R-:W2:Y:S04]  /*21010*/  LDL R20, [R1+0x80] ;  /* 0x0000800001147983 */ /* 0x001ea80000100800 */
[----:B------:R-:W2:Y:S01]  /*21020*/  LDL R21, [R1+0x84] ;  /* 0x0000840001157983 */ /* 0x000ea20000100800 */
[----:B------:R-:W2:Y:S02]  /*21030*/  LDL.LU.64 R12, [R1+0x880] ;  /* 0x00088000010c7983 */ /* 0x000ea40000300a00 */
[----:B------:R-:W2:Y:S02]  /*21040*/  LDL.LU.64 R14, [R1+0x888] ;  /* 0x00088800010e7983 */ /* 0x000ea40000300a00 */
[----:B--2---:R-:W-:Y:S01]  /*21050*/  STL.64 [R1+0x3ae0], R14 ;  /* 0x003ae00e01007387 */ /* 0x004fe20000100a00 */
[----:B------:R0:W-:Y:S03]  /*21060*/  STL.64 [R1+0x3ad8], R12 ;  /* 0x003ad80c01007387 */ /* 0x0001e60000100a00 */
[----:B0-----:R-:W2:Y:S01]  /*21070*/  LDL.LU.64 R12, [R1+0x8a0] ;  /* 0x0008a000010c7983 */ /* 0x001ea20000300a00 */
[----:B------:R-:W2:Y:S03]  /*21080*/  LDL.LU.64 R14, [R1+0x8a8] ;  /* 0x0008a800010e7983 */ /* 0x000ea60000300a00 */
[----:B--2---:R-:W-:Y:S01]  /*21090*/  STL.64 [R1+0x3af8], R14 ;  /* 0x003af80e01007387 */ /* 0x004fe20000100a00 */
[----:B------:R0:W-:Y:S03]  /*210a0*/  STL.64 [R1+0x3af0], R12 ;  /* 0x003af00c01007387 */ /* 0x0001e60000100a00 */
[----:B0-----:R-:W2:Y:S01]  /*210b0*/  LDL.LU.64 R12, [R1+0xf80] ;  /* 0x000f8000010c7983 */ /* 0x001ea20000300a00 */
[----:B------:R-:W2:Y:S02]  /*210c0*/  LDL.LU.64 R14, [R1+0xf88] ;  /* 0x000f8800010e7983 */ /* 0x000ea40000300a00 */
[----:B---3--:R-:W-:-:S02]  /*210d0*/  IMAD.MOV.U32 R16, RZ, RZ, R7 ;  /* 0x000000ffff107224 */ /* 0x008fc400078e0007 */
[----:B------:R-:W-:Y:S01]  /*210e0*/  IMAD.MOV.U32 R17, RZ, RZ, R6 ;  /* 0x000000ffff117224 */ /* 0x000fe200078e0006 */
[----:B------:R-:W3:Y:S01]  /*210f0*/  LDL R4, [R1+0x40] ;  /* 0x0000400001047983 */ /* 0x000ee20000100800 */
[----:B------:R-:W-:Y:S02]  /*21100*/  IMAD.MOV.U32 R5, RZ, RZ, R0 ;  /* 0x000000ffff057224 */ /* 0x000fe400078e0000 */
[----:B------:R-:W3:Y:S01]  /*21110*/  LDL.LU R0, [R1+0x3b00] ;  /* 0x003b000001007983 */ /* 0x000ee20000300800 */
[----:B------:R-:W-:Y:S01]  /*21120*/  STL.64 [R1+0x3aa0], R16 ;  /* 0x003aa01001007387 */ /* 0x000fe20000100a00 */
[----:B------:R-:W-:Y:S02]  /*21130*/  STL [R1+0x2c24], R10 ;  /* 0x002c240a01007387 */ /* 0x000fe40000100800 */
[----:B------:R-:W-:Y:S01]  /*21140*/  STL [R1+0x2c20], R11 ;  /* 0x002c200b01007387 */ /* 0x000fe20000100800 */
[C---:B--2---:R-:W-:Y:S01]  /*21150*/  HMMA.16816.F32 R20, R24.reuse, R20, R12 ;  /* 0x000000141814723c */ /* 0x044fe2000000180c */
[----:B------:R-:W2:Y:S01]  /*21160*/  LDL.LU.64 R14, [R1+0x3af8] ;  /* 0x003af800010e7983 */ /* 0x000ea20000300a00 */
[----:B------:R-:W2:Y:S11]  /*21170*/  LDL.LU.64 R12, [R1+0x3af0] ;  /* 0x003af000010c7983 */ /* 0x000eb60000300a00 */
[----:B------:R-:W-:Y:S10]  /*21180*/  @!UPT UIADD3 URZ, URZ, URZ, URZ ;  /* 0x0000003f3f3ff290 */ /* 0x000ff4000fffe03f */
[----:B------:R0:W-:Y:S01]  /*21190*/  STL.64 [R1+0xf80], R20 ;  /* 0x000f801401007387 */ /* 0x0001e20000100a00 */
[----:B------:R2:W-:Y:S03]  /*211a0*/  STL.64 [R1+0xf88], R22 ;  /* 0x000f881601007387 */ /* 0x0005e60000100a00 */
[----:B0-----:R-:W2:Y:S02]  /*211b0*/  LDL.LU.64 R20, [R1+0x3ae8] ;  /* 0x003ae80001147983 */ /* 0x001ea40000300a00 */
[C---:B--2---:R-:W-:Y:S02]  /*211c0*/  HMMA.16816.F32 R20, R24.reuse, R20, R12 ;  /* 0x000000141814723c */ /* 0x044fe4000000180c */
[----:B------:R-:W2:Y:S01]  /*211d0*/  LDL.LU.64 R14, [R1+0x3ae0] ;  /* 0x003ae000010e7983 */ /* 0x000ea20000300a00 */
[----:B------:R-:W2:Y:S11]  /*211e0*/  LDL.LU.64 R12, [R1+0x3ad8] ;  /* 0x003ad800010c7983 */ /* 0x000eb60000300a00 */
[----:B------:R-:W-:Y:S09]  /*211f0*/  @!UPT UIADD3 URZ, URZ, URZ, URZ ;  /* 0x0000003f3f3ff290 */ /* 0x000ff2000fffe03f */
[----:B------:R-:W-:Y:S01]  /*21200*/  STL [R1+0x8a0], R20 ;  /* 0x0008a01401007387 */ /* 0x000fe20000100800 */
[----:B------:R0:W-:Y:S02]  /*21210*/  STL [R1+0x8ac], R23 ;  /* 0x0008ac1701007387 */ /* 0x0001e40000100800 */
[----:B------:R-:W-:Y:S02]  /*21220*/  IMAD.MOV.U32 R11, RZ, RZ, R22 ;  /* 0x000000ffff0b7224 */ /* 0x000fe400078e0016 */
[----:B------:R-:W-:Y:S01]  /*21230*/  IMAD.MOV.U32 R10, RZ, RZ, R21 ;  /* 0x000000ffff0a7224 */ /* 0x000fe200078e0015 */
[----:B0-----:R-:W2:Y:S01]  /*21240*/  LDL.LU.64 R22, [R1+0x3ad0] ;  /* 0x003ad00001167983 */ /* 0x001ea20000300a00 */
[----:B------:R-:W2:Y:S02]  /*21250*/  LDL.LU.64 R20, [R1+0x3ac8] ;  /* 0x003ac80001147983 */ /* 0x000ea40000300a00 */
[----:B------:R-:W-:Y:S02]  /*21260*/  IMAD.MOV.U32 R16, RZ, RZ, R29 ;  /* 0x000000ffff107224 */ /* 0x000fe400078e001d */
[----:B----4-:R-:W-:Y:S01]  /*21270*/  IMAD.MOV.U32 R17, RZ, RZ, R28 ;  /* 0x000000ffff117224 */ /* 0x010fe200078e001c */
[----:B------:R-:W-:Y:S01]  /*21280*/  STL [R1+0x2c2c], R11 ;  /* 0x002c2c0b01007387 */ /* 0x000fe20000100800 */
[----:B------:R-:W-:Y:S05]  /*21290*/  STL [R1+0x2c28], R10 ;  /* 0x002c280a01007387 */ /* 0x000fea0000100800 */
[C---:B--2---:R-:W-:Y:S01]  /*212a0*/  HMMA.16816.F32 R16, R24.reuse, R16, R20 ;  /* 0x000000101810723c */ /* 0x044fe20000001814 */
[----:B------:R-:W2:Y:S11]  /*212b0*/  LDL.LU.64 R20, [R1+0x3ac0] ;  /* 0x003ac00001147983 */ /* 0x000eb60000300a00 */
[----:B------:R-:W-:Y:S11]  /*212c0*/  @!UPT UIADD3 URZ, URZ, URZ, URZ ;  /* 0x0000003f3f3ff290 */ /* 0x000ff6000fffe03f */
[----:B------:R0:W-:Y:S01]  /*212d0*/  STL.64 [R1+0x890], R16 ;  /* 0x0008901001007387 */ /* 0x0001e20000100a00 */
[----:B------:R1:W-:Y:S01]  /*212e0*/  STL.64 [R1+0x898], R18 ;  /* 0x0008981201007387 */ /* 0x0003e20000100a00 */
[C---:B--2---:R-:W-:Y:S11]  /*212f0*/  HMMA.16816.F32 R12, R24.reuse, R20, R12 ;  /* 0x00000014180c723c */ /* 0x044ff6000000180c */
[----:B------:R-:W-:Y:S11]  /*21300*/  @!UPT UIADD3 URZ, URZ, URZ, URZ ;  /* 0x0000003f3f3ff290 */ /* 0x000ff6000fffe03f */
[----:B------:R-:W-:Y:S01]  /*21310*/  @!UPT UIADD3 URZ, URZ, URZ, URZ ;  /* 0x0000003f3f3ff290 */ /* 0x000fe2000fffe03f */
[----:B------:R-:W-:Y:S01]  /*21320*/  STL.64 [R1+0x880], R12 ;  /* 0x0008800c01007387 */ /* 0x000fe20000100a00 */
[----:B0-----:R-:W2:Y:S02]  /*21330*/  LDL.LU.64 R16, [R1+0x860] ;  /* 0x0008600001107983 */ /* 0x001ea40000300a00 */
[----:B-1----:R-:W4:Y:S02]  /*21340*/  LDL.LU.64 R18, [R1+0x868] ;  /* 0x0008680001127983 */ /* 0x002f240000300a00 */
[----:B------:R-:W-:Y:S02]  /*21350*/  IMAD.MOV.U32 R11, RZ, RZ, R14 ;  /* 0x000000ffff0b7224 */ /* 0x000fe400078e000e */
[----:B------:R-:W-:Y:S01]  /*21360*/  IMAD.MOV.U32 R10, RZ, RZ, R15 ;  /* 0x000000ffff0a7224 */ /* 0x000fe200078e000f */
[----:B----4-:R-:W-:Y:S01]  /*21370*/  STL.64 [R1+0x3ab8], R18 ;  /* 0x003ab81201007387 */ /* 0x010fe20000100a00 */
[----:B--2---:R0:W-:Y:S03]  /*21380*/  STL.64 [R1+0x3ab0], R16 ;  /* 0x003ab01001007387 */ /* 0x0041e60000100a00 */
[----:B0-----:R-:W3:Y:S01]  /*21390*/  LDL.LU.64 R16, [R1+0x870] ;  /* 0x0008700001107983 */ /* 0x001ee20000300a00 */
[----:B------:R-:W3:Y:S02]  /*213a0*/  LDL.LU.64 R18, [R1+0x878] ;  /* 0x0008780001127983 */ /* 0x000ee40000300a00 */
[----:B------:R-:W2:Y:S02]  /*213b0*/  LDL.LU.64 R12, [R1+0x830] ;  /* 0x00083000010c7983 */ /* 0x000ea40000300a00 */
[----:B------:R-:W4:Y:S02]  /*213c0*/  LDL.LU.64 R14, [R1+0x838] ;  /* 0x00083800010e7983 */ /* 0x000f240000300a00 */
[----:B----4-:R-:W-:Y:S01]  /*213d0*/  STL.64 [R1+0x3a80], R14 ;  /* 0x003a800e01007387 */ /* 0x010fe20000100a00 */
[----:B--2---:R0:W-:Y:S03]  /*213e0*/  STL.64 [R1+0x3a78], R12 ;  /* 0x003a780c01007387 */ /* 0x0041e60000100a00 */
[----:B0-----:R-:W2:Y:S01]  /*213f0*/  LDL.LU.64 R12, [R1+0x840] ;  /* 0x00084000010c7983 */ /* 0x001ea20000300a00 */
[----:B------:R-:W4:Y:S01]  /*21400*/  LDL.LU.64 R14, [R1+0x848] ;  /* 0x00084800010e7983 */ /* 0x000f220000300a00 */
[C---:B---3--:R-:W-:Y:S02]  /*21410*/  HMMA.16816.F32 R4, R24.reuse, R4, R16 ;  /* 0x000000041804723c */ /* 0x048fe40000001810 */
[----:B----4-:R-:W-:Y:S01]  /*21420*/  STL.64 [R1+0x3a98], R14 ;  /* 0x003a980e01007387 */ /* 0x010fe20000100a00 */
[----:B--2---:R0:W-:Y:S03]  /*21430*/  STL.64 [R1+0x3a90], R12 ;  /* 0x003a900c01007387 */ /* 0x0041e60000100a00 */
[----:B0-----:R-:W2:Y:S01]  /*21440*/  LDL.LU.64 R12, [R1+0x850] ;  /* 0x00085000010c7983 */ /* 0x001ea20000300a00 */
[----:B------:R-:W2:Y:S02]  /*21450*/  LDL.LU.64 R14, [R1+0x858] ;  /* 0x00085800010e7983 */ /* 0x000ea40000300a00 */
[----:B------:R-:W3:Y:S02]  /*21460*/  LDL.LU.64 R20, [R1+0x820] ;  /* 0x0008200001147983 */ /* 0x000ee40000300a00 */
[----:B------:R-:W3:Y:S01]  /*21470*/  LDL.LU.64 R22, [R1+0x828] ;  /* 0x0008280001167983 */ /* 0x000ee20000300a00 */
[----:B------:R-:W-:Y:S01]  /*21480*/  STL [R1+0x2c34], R10 ;  /* 0x002c340a01007387 */ /* 0x000fe20000100800 */
[----:B------:R-:W-:Y:S02]  /*21490*/  STL [R1+0x2c30], R11 ;  /* 0x002c300b01007387 */ /* 0x000fe40000100800 */
[----:B------:R-:W4:Y:S02]  /*214a0*/  LDL.LU.64 R18, [R1+0x3ab8] ;  /* 0x003ab80001127983 */ /* 0x000f240000300a00 */
[----:B------:R-:W4:Y:S06]  /*214b0*/  LDL.LU.64 R16, [R1+0x3ab0] ;  /* 0x003ab00001107983 */ /* 0x000f2c0000300a00 */
[----:B------:R0:W-:Y:S01]  /*214c0*/  STL.64 [R1+0x870], R4 ;  /* 0x0008700401007387 */ /* 0x0001e20000100a00 */
[----:B------:R4:W-:Y:S03]  /*214d0*/  STL.64 [R1+0x878], R6 ;  /* 0x0008780601007387 */ /* 0x0009e60000100a00 */
[----:B0-----:R-:W4:Y:S02]  /*214e0*/  LDL.LU.64 R4, [R1+0x3aa8] ;  /* 0x003aa80001047983 */ /* 0x001f240000300a00 */
[C---:B----4-:R-:W-:Y:S02]  /*214f0*/  HMMA.16816.F32 R4, R24.reuse, R4, R16 ;  /* 0x000000041804723c */ /* 0x050fe40000001810 */
[----:B------:R-:W2:Y:S11]  /*21500*/  LDL.LU.64 R16, [R1+0x3aa0] ;  /* 0x003aa00001107983 */ /* 0x000eb60000300a00 */
[----:B------:R-:W-:Y:S11]  /*21510*/  @!UPT UIADD3 URZ, URZ, URZ, URZ ;  /* 0x0000003f3f3ff290 */ /* 0x000ff6000fffe03f */
[----:B------:R-:W-:Y:S02]  /*21520*/  IMAD.MOV.U32 R11, RZ, RZ, R7 ;  /* 0x000000ffff0b7224 */ /* 0x000fe400078e0007 */
[----:B------:R-:W-:Y:S01]  /*21530*/  IMAD.MOV.U32 R10, RZ, RZ, R6 ;  /* 0x000000ffff0a7224 */ /* 0x000fe200078e0006 */
[----:B------:R0:W-:Y:S04]  /*21540*/  STL.64 [R1+0x860], R4 ;  /* 0x0008600401007387 */ /* 0x0001e80000100a00 */
[----:B0-----:R-:W4:Y:S01]  /*21550*/  LDL.LU.64 R4, [R1+0x810] ;  /* 0x0008100001047983 */ /* 0x001f220000300a00 */
[----:B------:R-:W4:Y:S02]  /*21560*/  LDL.LU.64 R6, [R1+0x818] ;  /* 0x0008180001067983 */ /* 0x000f240000300a00 */
        /* <DEDUP_REMOVED lines=9> */
[----:B--2---:R-:W-:Y:S02]  /*21600*/  HMMA.16816.F32 R16, R24, R16, R12 ;  /* 0x000000101810723c */ /* 0x004fe4000000180c */
[----:B------:R-:W2:Y:S01]  /*21610*/  LDL.LU.64 R14, [R1+0x3a80] ;  /* 0x003a8000010e7983 */ /* 0x000ea20000300a00 */
[----:B------:R-:W2:Y:S11]  /*21620*/  LDL.LU.64 R12, [R1+0x3a78] ;  /* 0x003a7800010c7983 */ /* 0x000eb60000300a00 */
[----:B------:R-:W-:Y:S09]  /*21630*/  @!UPT UIADD3 URZ, URZ, URZ, URZ ;  /* 0x0000003f3f3ff290 */ /* 0x000ff2000fffe03f */
[----:B------:R0:W-:Y:S01]  /*21640*/  STL.64 [R1+0x840], R16 ;  /* 0x0008401001007387 */ /* 0x0001e20000100a00 */
[----:B------:R2:W-:Y:S03]  /*21650*/  STL [R1+0x848], R18 ;  /* 0x0008481201007387 */ /* 0x0005e60000100800 */
[----:B0-----:R-:W2:Y:S01]  /*21660*/  LDL.LU.64 R16, [R1+0x3a70] ;  /* 0x003a700001107983 */ /* 0x001ea20000300a00 */
[----:B------:R-:W-:-:S05]  /*21670*/  IMAD.MOV.U32 R11, RZ, RZ, R19 ;  /* 0x000000ffff0b7224 */ /* 0x000fca00078e0013 */
[----:B------:R-:W-:Y:S01]  /*21680*/  STL [R1+0x2c44], R11 ;  /* 0x002c440b01007387 */ /* 0x000fe20000100800 */
[C---:B--2---:R-:W-:Y:S03]  /*21690*/  HMMA.16816.F32 R16, R24.reuse, R16, R12 ;  /* 0x000000101810723c */ /* 0x044fe6000000180c */
[----:B------:R-:W2:Y:S01]  /*216a0*/  LDL.LU.64 R14, [R1+0x3a68] ;  /* 0x003a6800010e7983 */ /* 0x000ea20000300a00 */
[----:B------:R-:W4:Y:S11]  /*216b0*/  LDL.LU.64 R12, [R1+0x3a60] ;  /* 0x003a6000010c7983 */ /* 0x000f360000300a00 */
[----:B------:R-:W-:Y:S08]  /*216c0*/  @!UPT UIADD3 URZ, URZ, URZ, URZ ;  /* 0x0000003f3f3ff290 */ /* 0x000ff0000fffe03f */
[----:B------:R-:W-:Y:S01]  /*216d0*/  STL.64 [R1+0x830], R16 ;  /* 0x0008301001007387 */ /* 0x000fe20000100a00 */
[----:B------:R0:W-:Y:S03]  /*216e0*/  STL.64 [R1+0x838], R18 ;  /* 0x0008381201007387 */ /* 0x0001e60000100a00 */
[----:B0-----:R-:W2:Y:S01]  /*216f0*/  LDL.LU.64 R18, [R1+0x3a58] ;  /* 0x003a580001127983 */ /* 0x001ea20000300a00 */
[----:B------:R-:W3:Y:S01]  /*21700*/  LDL.LU.64 R16, [R1+0x3a50] ;  /* 0x003a500001107983 */ /* 0x000ee20000300a00 */
[C---:B----4-:R-:W-:Y:S08]  /*21710*/  HMMA.16816.F32 R4, R24.reuse, R12, R4 ;  /* 0x0000000c1804723c */ /* 0x050ff00000001804 */
[----:B---3--:R-:W-:Y:S11]  /*21720*/  HMMA.16816.F32 R20, R24, R16, R20 ;  /* 0x000000101814723c */ /* 0x008ff60000001814 */
[----:B------:R-:W-:Y:S11]  /*21730*/  @!UPT UIADD3 URZ, URZ, URZ, URZ ;  /* 0x0000003f3f3ff290 */ /* 0x000ff6000fffe03f */
[----:B------:R-:W-:Y:S01]  /*21740*/  @!UPT UIADD3 URZ, URZ, URZ, URZ ;  /* 0x0000003f3f3ff290 */ /* 0x000fe2000fffe03f */
[----:B------:R0:W-:Y:S01]  /*21750*/  STL.64 [R1+0x820], R20 ;  /* 0x0008201401007387 */ /* 0x0001e20000100a00 */
[----:B------:R1:W-:Y:S03]  /*21760*/  STL.64 [R1+0x828], R22 ;  /* 0x0008281601007387 */ /* 0x0003e60000100a00 */
[----:B0-----:R-:W3:Y:S01]  /*21770*/  LDL.LU.64 R20, [R1+0x130] ;  /* 0x0001300001147983 */ /* 0x001ee20000300a00 */
[----:B-1----:R-:W3:Y:S02]  /*21780*/  LDL.LU.64 R22, [R1+0x138] ;  /* 0x0001380001167983 */ /* 0x002ee40000300a00 */
[----:B--2---:R-:W-:Y:S02]  /*21790*/  STL.64 [R1+0x39c8], R18 ;  /* 0x0039c81201007387 */ /* 0x004fe40000100a00 */
[----:B------:R0:W-:Y:S02]  /*217a0*/  STL.64 [R1+0x39c0], R16 ;  /* 0x0039c01001007387 */ /* 0x0001e40000100a00 */
[----:B0-----:R-:W-:-:S02]  /*217b0*/  IMAD.MOV.U32 R16, RZ, RZ, R15 ;  /* 0x000000ffff107224 */ /* 0x001fc400078e000f */
[----:B------:R-:W-:-:S05]  /*217c0*/  IMAD.MOV.U32 R17, RZ, RZ, R14 ;  /* 0x000000ffff117224 */ /* 0x000fca00078e000e */
[----:B------:R-:W-:Y:S01]  /*217d0*/  STL.64 [R1+0x3a38], R16 ;  /* 0x003a381001007387 */ /* 0x000fe20000100a00 */
[----:B------:R0:W-:Y:S02]  /*217e0*/  STL.64 [R1+0x810], R4 ;  /* 0x0008100401007387 */ /* 0x0001e40000100a00 */
[----:B------:R-:W-:Y:S01]  /*217f0*/  STL.64 [R1+0x818], R6 ;  /* 0x0008180601007387 */ /* 0x000fe20000100a00 */
[----:B0-----:R-:W3:Y:S01]  /*21800*/  LDL.LU.64 R4, [R1+0x3a48] ;  /* 0x003a480001047983 */ /* 0x001ee20000300a00 */
[----:B------:R-:W-:Y:S02]  /*21810*/  STL [R1+0x39b8], R12 ;  /* 0x0039b80c01007387 */ /* 0x000fe40000100800 */
[----:B------:R0:W-:Y:S02]  /*21820*/  STL [R1+0x39b4], R13 ;  /* 0x0039b40d01007387 */ /* 0x0001e40000100800 */
[----:B0-----:R-:W2:Y:S04]  /*21830*/  LDL.64 R12, [R1+0x90] ;  /* 0x00009000010c7983 */ /* 0x001ea80000100a00 */
[----:B--2---:R0:W-:Y:S04]  /*21840*/  STL.64 [R1+0x3a40], R12 ;  /* 0x003a400c01007387 */ /* 0x0041e80000100a00 */
[----:B0-----:R-:W2:Y:S01]  /*21850*/  LDL.LU.64 R12, [R1+0x800] ;  /* 0x00080000010c7983 */ /* 0x001ea20000300a00 */
[----:B------:R-:W2:Y:S01]  /*21860*/  LDL.LU.64 R14, [R1+0x808] ;  /* 0x00080800010e7983 */ /* 0x000ea20000300a00 */
[C---:B---3--:R-:W-:Y:S08]  /*21870*/  HMMA.16816.F32 R20, R24.reuse, R4, R20 ;  /* 0x000000041814723c */ /* 0x048ff00000001814 */
[----:B--2---:R-:W-:Y:S01]  /*21880*/  HMMA.16816.F32 R12, R24, R8, R12 ;  /* 0x00000008180c723c */ /* 0x004fe2000000180c */
[----:B------:R-:W0:Y:S11]  /*21890*/  LDSM.16.MT88.4 R24, [R0+0x180] ;  /* 0x000180000018783b */ /* 0x000e360000004200 */
[----:B------:R-:W-:Y:S11]  /*218a0*/  @!UPT UIADD3 URZ, URZ, URZ, URZ ;  /* 0x0000003f3f3ff290 */ /* 0x000ff6000fffe03f */
[----:B------:R1:W-:Y:S01]  /*218b0*/  STL.64 [R1+0x800], R12 ;  /* 0x0008000c01007387 */ /* 0x0003e20000100a00 */
[----:B------:R2:W-:Y:S03]  /*218c0*/  STL.64 [R1+0x808], R14 ;  /* 0x0008080e01007387 */ /* 0x0005e60000100a00 */
[----:B-1----:R-:W3:Y:S01]  /*218d0*/  LDL.LU.64 R12, [R1+0xca0] ;  /* 0x000ca000010c7983 */ /* 0x002ee20000300a00 */
[----:B--2---:R-:W3:Y:S02]  /*218e0*/  LDL.LU.64 R14, [R1+0xca8] ;  /* 0x000ca800010e7983 */ /* 0x004ee40000300a00 */
[----:B------:R-:W-:Y:S02]  /*218f0*/  STL [R1+0x39ac], R8 ;  /* 0x0039ac0801007387 */ /* 0x000fe40000100800 */
[----:B------:R1:W-:Y:S02]  /*21900*/  STL [R1+0x39a8], R9 ;  /* 0x0039a80901007387 */ /* 0x0003e40000100800 */
[----:B-1----:R-:W2:Y:S01]  /*21910*/  LDL.LU.64 R8, [R1+0xc80] ;  /* 0x000c800001087983 */ /* 0x002ea20000300a00 */
[----:B------:R-:W2:Y:S02]  /*21920*/  LDL.LU.64 R10, [R1+0xc88] ;  /* 0x000c8800010a7983 */ /* 0x000ea40000300a00 */
[----:B------:R-:W-:Y:S02]  /*21930*/  STL [R1+0x39a4], R4 ;  /* 0x0039a40401007387 */ /* 0x000fe40000100800 */
[----:B------:R1:W-:Y:S01]  /*21940*/  STL [R1+0x39a0], R5 ;  /* 0x0039a00501007387 */ /* 0x0003e20000100800 */
[----:B------:R-:W-:Y:S01]  /*21950*/  STL.64 [R1+0x130], R20 ;  /* 0x0001301401007387 */ /* 0x000fe20000100a00 */
[----:B------:R-:W-:Y:S02]  /*21960*/  STL.64 [R1+0x138], R22 ;  /* 0x0001381601007387 */ /* 0x000fe40000100a00 */
[----:B------:R-:W3:Y:S01]  /*21970*/  LDSM.16.MT88.4 R20, [R0+0x100] ;  /* 0x000100000014783b */ /* 0x000ee20000004200 */
[----:B-1----:R-:W4:Y:S03]  /*21980*/  LDL.LU.64 R4, [R1+0xc90] ;  /* 0x000c900001047983 */ /* 0x002f260000300a00 */
[----:B------:R-:W4:Y:S02]  /*21990*/  LDL.LU.64 R6, [R1+0xc98] ;  /* 0x000c980001067983 */ /* 0x000f240000300a00 */
[----:B0-----:R-:W-:Y:S02]  /*219a0*/  STL.64 [R1+0x3998], R26 ;  /* 0x0039981a01007387 */ /* 0x001fe40000100a00 */
[----:B------:R0:W-:Y:S02]  /*219b0*/  STL.64 [R1+0x3990], R24 ;  /* 0x0039901801007387 */ /* 0x0001e40000100a00 */
[----:B0-----:R-:W2:Y:S01]  /*219c0*/  LDL.64 R24, [R1+0x50] ;  /* 0x0000500001187983 */ /* 0x001ea20000100a00 */
[----:B------:R-:W-:-:S02]  /*219d0*/  IMAD.MOV.U32 R16, RZ, RZ, R3 ;  /* 0x000000ffff107224 */ /* 0x000fc400078e0003 */
[----:B------:R-:W-:-:S07]  /*219e0*/  IMAD.MOV.U32 R17, RZ, RZ, R2 ;  /* 0x000000ffff117224 */ /* 0x000fce00078e0002 */
[C---:B---3--:R-:W-:Y:S01]  /*219f0*/  HMMA.16816.F32 R16, R20.reuse, R16, R12 ;  /* 0x000000101410723c */ /* 0x048fe2000000180c */
[----:B--2---:R0:W-:Y:S04]  /*21a00*/  STL.64 [R1+0x3a28], R24 ;  /* 0x003a281801007387 */ /* 0x0041e80000100a00 */
[----:B0-----:R-:W2:Y:S01]  /*21a10*/  LDL.64 R24, [R1+0x60] ;  /* 0x0000600001187983 */ /* 0x001ea20000100a00 */
[----:B------:R-:W3:Y:S11]  /*21a20*/  LDL.LU.64 R12, [R1+0x3a40] ;  /* 0x003a4000010c7983 */ /* 0x000ef60000300a00 */
[----:B------:R-:W-:Y:S06]  /*21a30*/  @!UPT UIADD3 URZ, URZ, URZ, URZ ;  /* 0x0000003f3f3ff290 */ /* 0x000fec000fffe03f */
[----:B------:R0:W-:Y:S02]  /*21a40*/  STL.64 [R1+0xca0], R16 ;  /* 0x000ca01001007387 */ /* 0x0001e40000100a00 */
[----:B------:R-:W-:Y:S01]  /*21a50*/  STL.64 [R1+0xca8], R18 ;  /* 0x000ca81201007387 */ /* 0x000fe20000100a00 */
[----:B0-----:R-:W4:Y:S02]  /*21a60*/  LDL.LU.64 R16, [R1+0x3a38] ;  /* 0x003a380001107983 */ /* 0x001f240000300a00 */
[C---:B----4-:R-:W-:Y:S02]  /*21a70*/  HMMA.16816.F32 R4, R20.reuse, R16, R4 ;  /* 0x000000101404723c */ /* 0x050fe40000001804 */
[----:B------:R-:W4:Y:S06]  /*21a80*/  LDL.64 R16, [R1] ;  /* 0x0000000001107983 */ /* 0x000f2c0000100a00 */
[----:B---3--:R-:W-:Y:S01]  /*21a90*/  HMMA.16816.F32 R8, R20, R12, R8 ;  /* 0x0000000c1408723c */ /* 0x008fe20000001808 */
[----:B------:R-:W-:Y:S01]  /*21aa0*/  IMAD.MOV.U32 R0, RZ, RZ, R13 ;  /* 0x000000ffff007224 */ /* 0x000fe200078e000d */
[----:B----4-:R-:W-:Y:S11]  /*21ab0*/  STL.64 [R1+0x39e0], R16 ;  /* 0x0039e01001007387 */ /* 0x010ff60000100a00 */
[----:B------:R-:W-:Y:S02]  /*21ac0*/  @!UPT UIADD3 URZ, URZ, URZ, URZ ;  /* 0x0000003f3f3ff290 */ /* 0x000fe4000fffe03f */
[----:B------:R-:W-:Y:S02]  /*21ad0*/  STL.64 [R1+0xc90], R4 ;  /* 0x000c900401007387 */ /* 0x000fe40000100a00 */
[----:B------:R0:W-:Y:S06]  /*21ae0*/  STL.64 [R1+0xc98], R6 ;  /* 0x000c980601007387 */ /* 0x0001ec0000100a00 */
[----:B------:R1:W-:Y:S01]  /*21af0*/  STL.64 [R1+0xc80], R8 ;  /* 0x000c800801007387 */ /* 0x0003e20000100a00 */
[----:B------:R3:W-:Y:S01]  /*21b00*/  STL.64 [R1+0xc88], R10 ;  /* 0x000c880a01007387 */ /* 0x0007e20000100a00 */
[----:B0-----:R-:W-:-:S03]  /*21b10*/  IMAD.MOV.U32 R6, RZ, RZ, R12 ;  /* 0x000000ffff067224 */ /* 0x001fc600078e000c */
[----:B-1----:R-:W4:Y:S01]  /*21b20*/  LDL.LU.64 R8, [R1+0xc70] ;  /* 0x000c700001087983 */ /* 0x002f220000300a00 */
[----:B---3--:R-:W4:Y:S02]  /*21b30*/  LDL.LU.64 R10, [R1+0xc78] ;  /* 0x000c7800010a7983 */ /* 0x008f240000300a00 */
[----:B------:R-:W3:Y:S02]  /*21b40*/  LDL.LU.64 R12, [R1+0xc60] ;  /* 0x000c6000010c7983 */ /* 0x000ee40000300a00 */
[----:B------:R-:W3:Y:S01]  /*21b50*/  LDL.LU.64 R14, [R1+0xc68] ;  /* 0x000c6800010e7983 */ /* 0x000ee20000300a00 */
[----:B------:R-:W2:Y:S04]  /*21b60*/  LDL.64 R16, [R1+0x10] ;  /* 0x0000100001107983 */ /* 0x000ea80000100a00 */
[----:B--2---:R0:W-:Y:S04]  /*21b70*/  STL.64 [R1+0x39f0], R16 ;  /* 0x0039f01001007387 */ /* 0x0041e80000100a00 */
[----:B0-----:R-:W2:Y:S04]  /*21b80*/  LDL.64 R16, [R1+0x20] ;  /* 0x0000200001107983 */ /* 0x001ea80000100a00 */
[----:B--2---:R0:W-:Y:S04]  /*21b90*/  STL.64 [R1+0x3a00], R16 ;  /* 0x003a001001007387 */ /* 0x0041e80000100a00 */
[----:B0-----:R-:W2:Y:S04]  /*21ba0*/  LDL.64 R16, [R1+0x30] ;  /* 0x0000300001107983 */ /* 0x001ea80000100a00 */
[----:B--2---:R0:W-:Y:S04]  /*21bb0*/  STL.64 [R1+0x3a10], R16 ;  /* 0x003a101001007387 */ /* 0x0041e80000100a00 */
[----:B0-----:R-:W2:Y:S04]  /*21bc0*/  LDL.64 R16, [R1+0x40] ;  /* 0x0000400001107983 */ /* 0x001ea80000100a00 */
[----:B--2---:R0:W-:Y:S04]  /*21bd0*/  STL.64 [R1+0x3a30], R16 ;  /* 0x003a301001007387 */ /* 0x0041e80000100a00 */
[----:B0-----:R-:W2:Y:S01]  /*21be0*/  LDL.LU.64 R16, [R1+0xc50] ;  /* 0x000c500001107983 */ /* 0x001ea20000300a00 */
[----:B------:R-:W2:Y:S02]  /*21bf0*/  LDL.LU.64 R18, [R1+0xc58] ;  /* 0x000c580001127983 */ /* 0x000ea40000300a00 */
[----:B------:R-:W-:Y:S02]  /*21c00*/  STL [R1+0x39b0], R0 ;  /* 0x0039b00001007387 */ /* 0x000fe40000100800 */
[----:B------:R-:W-:Y:S01]  /*21c10*/  STL [R1+0x3988], R6 ;  /* 0x0039880601007387 */ /* 0x000fe20000100800 */
[----:B------:R-:W4:Y:S02]  /*21c20*/  LDL.64 R4, [R1+0x80] ;  /* 0x0000800001047983 */ /* 0x000f240000100a00 */
[----:B----4-:R-:W-:Y:S11]  /*21c30*/  HMMA.16816.F32 R8, R20, R4, R8 ;  /* 0x000000041408723c */ /* 0x010ff60000001808 */
[----:B------:R-:W-:Y:S11]  /*21c40*/  @!UPT UIADD3 URZ, URZ, URZ, URZ ;  /* 0x0000003f3f3ff290 */ /* 0x000ff6000fffe03f */
[----:B------:R-:W-:Y:S01]  /*21c50*/  @!UPT UIADD3 URZ, URZ, URZ, URZ ;  /* 0x0000003f3f3ff290 */ /* 0x000fe2000fffe03f */
[----:B------:R-:W-:Y:S01]  /*21c60*/  STL.64 [R1+0xc70], R8 ;  /* 0x000c700801007387 */ /* 0x000fe20000100a00 */
[----:B------:R0:W-:Y:S02]  /*21c70*/  STL.64 [R1+0xc78], R10 ;  /* 0x000c780a01007387 */ /* 0x0001e40000100a00 */
[----:B0-----:R-:W-:-:S05]  /*21c80*/  IMAD.MOV.U32 R10, RZ, RZ, R4 ;  /* 0x000000ffff0a7224 */ /* 0x001fca00078e0004 */
[----:B------:R-:W-:Y:S01]  /*21c90*/  STL [R1+0x39bc], R10 ;  /* 0x0039bc0a01007387 */ /* 0x000fe20000100800 */
[----:B------:R-:W3:Y:S01]  /*21ca0*/  LDL.64 R8, [R1+0x70] ;  /* 0x0000700001087983 */ /* 0x000ee20000100a00 */
[----:B--2---:R-:W-:Y:S01]  /*21cb0*/  HMMA.16816.F32 R16, R20, R24, R16 ;  /* 0x000000181410723c */ /* 0x004fe20000001810 */
[----:B------:R-:W-:-:S07]  /*21cc0*/  IMAD.MOV.U32 R28, RZ, RZ, R24 ;  /* 0x000000ffff1c7224 */ /* 0x000fce00078e0018 */
[----:B---3--:R-:W-:Y:S01]  /*21cd0*/  HMMA.16816.F32 R12, R20, R8, R12 ;  /* 0x00000008140c723c */ /* 0x008fe2000000180c */
[----:B------:R-:W-:Y:S11]  /*21ce0*/  IMAD.MOV.U32 R11, RZ, RZ, R9 ;  /* 0x000000ffff0b7224 */ /* 0x000ff600078e0009 */
[----:B------:R-:W-:Y:S11]  /*21cf0*/  @!UPT UIADD3 URZ, URZ, URZ, URZ ;  /* 0x0000003f3f3ff290 */ /* 0x000ff6000fffe03f */
[----:B------:R-:W-:Y:S01]  /*21d00*/  STL.64 [R1+0xc60], R12 ;  /* 0x000c600c01007387 */ /* 0x000fe20000100a00 */
[----:B------:R0:W-:Y:S02]  /*21d10*/  STL.64 [R1+0xc68], R14 ;  /* 0x000c680e01007387 */ /* 0x0001e40000100a00 */
[----:B------:R1:W-:Y:S02]  /*21d20*/  STL [R1+0x39f8], R11 ;  /* 0x0039f80b01007387 */ /* 0x0003e40000100800 */
[----:B0-----:R-:W-:Y:S02]  /*21d30*/  IMAD.MOV.U32 R14, RZ, RZ, R8 ;  /* 0x000000ffff0e7224 */ /* 0x001fe400078e0008 */
[----:B------:R-:W2:Y:S01]  /*21d40*/  LDL.LU.64 R8, [R1+0xc40] ;  /* 0x000c400001087983 */ /* 0x000ea20000300a00 */
[----:B-1----:R-:W2:Y:S02]  /*21d50*/  LDL.LU.64 R10, [R1+0xc48] ;  /* 0x000c4800010a7983 */ /* 0x002ea40000300a00 */
[----:B------:R0:W-:Y:S02]  /*21d60*/  STL.64 [R1+0xc50], R16 ;  /* 0x000c501001007387 */ /* 0x0001e40000100a00 */
[----:B------:R-:W-:Y:S02]  /*21d70*/  STL.64 [R1+0xc58], R18 ;  /* 0x000c581201007387 */ /* 0x000fe40000100a00 */
[----:B------:R-:W-:Y:S01]  /*21d80*/  IMAD.MOV.U32 R15, RZ, RZ, R25 ;  /* 0x000000ffff0f7224 */ /* 0x000fe200078e0019 */
[----:B0-----:R-:W3:Y:S01]  /*21d90*/  LDL.LU.64 R16, [R1+0x3a30] ;  /* 0x003a300001107983 */ /* 0x001ee20000300a00 */
[----:B------:R-:W2:Y:S02]  /*21da0*/  LDL.LU.64 R24, [R1+0x3a28] ;  /* 0x003a280001187983 */ /* 0x000ea40000300a00 */
[----:B------:R-:W-:-:S02]  /*21db0*/  IMAD.MOV.U32 R7, RZ, RZ, R5 ;  /* 0x000000ffff077224 */ /* 0x000fc400078e0005 */
[----:B------:R-:W-:Y:S01]  /*21dc0*/  STL.64 [R1+0x39e8], R14 ;  /* 0x0039e80e01007387 */ /* 0x000fe20000100a00 */
[----:B--2---:R-:W-:Y:S01]  /*21dd0*/  HMMA.16816.F32 R8, R20, R24, R8 ;  /* 0x000000181408723c */ /* 0x004fe20000001808 */
[----:B------:R-:W-:Y:S11]  /*21de0*/  IMAD.MOV.U32 R6, RZ, RZ, R24 ;  /* 0x000000ffff067224 */ /* 0x000ff600078e0018 */
[----:B------:R-:W-:Y:S11]  /*21df0*/  @!UPT UIADD3 URZ, URZ, URZ, URZ ;  /* 0x0000003f3f3ff290 */ /* 0x000ff6000fffe03f */
[----:B------:R-:W-:Y:S01]  /*21e00*/  STL.64 [R1+0xc40], R8 ;  /* 0x000c400801007387 */ /* 0x000fe20000100a00 */
[----:B------:R-:W-:Y:S02]  /*21e10*/  STL.64 [R1+0xc48], R10 ;  /* 0x000c480a01007387 */ /* 0x000fe40000100a00 */
[----:B------:R0:W-:Y:S02]  /*21e20*/  STL.64 [R1+0x3a08], R6 ;  /* 0x003a080601007387 */ /* 0x0001e40000100a00 */
[----:B------:R-:W2:Y:S01]  /*21e30*/  LDL.LU.64 R4, [R1+0xc20] ;  /* 0x000c200001047983 */ /* 0x000ea20000300a00 */
[----:B0-----:R-:W4:Y:S01]  /*21e40*/  LDL.LU.64 R6, [R1+0xc28] ;  /* 0x000c280001067983 */ /* 0x001f220000300a00 */
[----:B------:R-:W-:-:S03]  /*21e50*/  IMAD.MOV.U32 R29, RZ, RZ, R25 ;  /* 0x000000ffff1d7224 */ /* 0x000fc600078e0019 */
[----:B----4-:R-:W-:Y:S01]  /*21e60*/  STL.64 [R1+0x3a20], R6 ;  /* 0x003a200601007387 */ /* 0x010fe20000100a00 */
[----:B--2---:R0:W-:Y:S03]  /*21e70*/  STL.64 [R1+0x3a18], R4 ;  /* 0x003a180401007387 */ /* 0x0041e60000100a00 */
[----:B0-----:R-:W2:Y:S01]  /*21e80*/  LDL.LU.64 R4, [R1+0xc30] ;  /* 0x000c300001047983 */ /* 0x001ea20000300a00 */
[----:B------:R-:W2:Y:S02]  /*21e90*/  LDL.LU.64 R6, [R1+0xc38] ;  /* 0x000c380001067983 */ /* 0x000ea40000300a00 */
[----:B------:R-:W4:Y:S02]  /*21ea0*/  LDL.LU.64 R8, [R1+0xc10] ;  /* 0x000c100001087983 */ /* 0x000f240000300a00 */
[----:B------:R-:W4:Y:S01]  /*21eb0*/  LDL.LU.64 R10, [R1+0xc18] ;  /* 0x000c1800010a7983 */ /* 0x000f220000300a00 */
[----:B------:R-:W4:Y:S01]  /*21ec0*/  LDL.LU.64 R12, [R1+0xc00] ;  /* 0x000c0000010c7983 */ /* 0x000f220000300a00 */
[----:B------:R-:W4:Y:S02]  /*21ed0*/  LDL.LU.64 R14, [R1+0xc08] ;  /* 0x000c0800010e7983 */ /* 0x000f240000300a00 */
[----:B------:R-:W4:Y:S02]  /*21ee0*/  LDL.LU.64 R24, [R1+0xbe0] ;  /* 0x000be00001187983 */ /* 0x000f240000300a00 */
[----:B------:R-:W4:Y:S02]  /*21ef0*/  LDL.LU.64 R26, [R1+0xbe8] ;  /* 0x000be800011a7983 */ /* 0x000f240000300a00 */
[----:B---3--:R-:W-:-:S02]  /*21f00*/  IMAD.MOV.U32 R3, RZ, RZ, R16 ;  /* 0x000000ffff037224 */ /* 0x008fc400078e0010 */
[----:B------:R-:W-:Y:S01]  /*21f10*/  IMAD.MOV.U32 R2, RZ, RZ, R17 ;  /* 0x000000ffff027224 */ /* 0x000fe200078e0011 */
[C---:B--2---:R-:W-:Y:S01]  /*21f20*/  HMMA.16816.F32 R4, R20.reuse, R16, R4 ;  /* 0x000000101404723c */ /* 0x044fe20000001804 */
[----:B----4-:R-:W-:Y:S01]  /*21f30*/  STL.64 [R1+0x39d8], R26 ;  /* 0x0039d81a01007387 */ /* 0x010fe20000100a00 */
[----:B------:R0:W-:Y:S03]  /*21f40*/  STL.64 [R1+0x39d0], R24 ;  /* 0x0039d01801007387 */ /* 0x0001e60000100a00 */
[----:B0-----:R-:W2:Y:S01]  /*21f50*/  LDL.LU.64 R24, [R1+0xbf0] ;  /* 0x000bf00001187983 */ /* 0x001ea20000300a00 */
[----:B------:R-:W2:Y:S11]  /*21f60*/  LDL.LU.64 R26, [R1+0xbf8] ;  /* 0x000bf800011a7983 */ /* 0x000eb60000300a00 */
[----:B------:R-:W-:Y:S06]  /*21f70*/  @!UPT UIADD3 URZ, URZ, URZ, URZ ;  /* 0x0000003f3f3ff290 */ /* 0x000fec000fffe03f */
[----:B------:R-:W-:Y:S01]  /*21f80*/  STL.64 [R1+0xc30], R4 ;  /* 0x000c300401007387 */ /* 0x000fe20000100a00 */
[----:B------:R0:W-:Y:S03]  /*21f90*/  STL.64 [R1+0xc38], R6 ;  /* 0x000c380601007387 */ /* 0x0001e60000100a00 */
[----:B0-----:R-:W3:Y:S01]  /*21fa0*/  LDL.LU.64 R6, [R1+0x3a20] ;  /* 0x003a200001067983 */ /* 0x001ee20000300a00 */
[----:B------:R-:W3:Y:S02]  /*21fb0*/  LDL.LU.64 R4, [R1+0x3a18] ;  /* 0x003a180001047983 */ /* 0x000ee40000300a00 */
[----:B------:R-:W3:Y:S02]  /*21fc0*/  LDL.LU.64 R16, [R1+0x3a10] ;  /* 0x003a100001107983 */ /* 0x000ee40000300a00 */
[C---:B---3--:R-:W-:Y:S11]  /*21fd0*/  HMMA.16816.F32 R4, R20.reuse, R16, R4 ;  /* 0x000000101404723c */ /* 0x048ff60000001804 */
[----:B------:R-:W-:Y:S11]  /*21fe0*/  @!UPT UIADD3 URZ, URZ, URZ, URZ ;  /* 0x0000003f3f3ff290 */ /* 0x000ff6000fffe03f */
[----:B------:R-:W-:Y:S01]  /*21ff0*/  @!UPT UIADD3 URZ, URZ, URZ, URZ ;  /* 0x0000003f3f3ff290 */ /* 0x000fe2000fffe03f */
[----:B------:R0:W-:Y:S01]  /*22000*/  STL.64 [R1+0xc20], R4 ;  /* 0x000c200401007387 */ /* 0x0001e20000100a00 */
[----:B------:R1:W-:Y:S02]  /*22010*/  STL.64 [R1+0xc28], R6 ;  /* 0x000c280601007387 */ /* 0x0003e40000100a00 */
[----:B0-----:R-:W-:Y:S01]  /*22020*/  IMAD.MOV.U32 R4, RZ, RZ, R16 ;  /* 0x000000ffff047224 */ /* 0x001fe200078e0010 */
[----:B-1----:R-:W3:Y:S01]  /*22030*/  LDL.LU.64 R6, [R1+0x3a08] ;  /* 0x003a080001067983 */ /* 0x002ee20000300a00 */
[----:B------:R-:W-:Y:S02]  /*22040*/  IMAD.MOV.U32 R5, RZ, RZ, R17 ;  /* 0x000000ffff057224 */ /* 0x000fe400078e0011 */
[----:B------:R-:W4:Y:S02]  /*22050*/  LDL.LU.64 R16, [R1+0x3a00] ;  /* 0x003a000001107983 */ /* 0x000f240000300a00 */
[C---:B----4-:R-:W-:Y:S11]  /*22060*/  HMMA.16816.F32 R8, R20.reuse, R16, R8 ;  /* 0x000000101408723c */ /* 0x050ff60000001808 */
[----:B------:R-:W-:Y:S11]  /*22070*/  @!UPT UIADD3 URZ, URZ, URZ, URZ ;  /* 0x0000003f3f3ff290 */ /* 0x000ff6000fffe03f */
[----:B------:R-:W-:Y:S01]  /*22080*/  @!UPT UIADD3 URZ, URZ, URZ, URZ ;  /* 0x0000003f3f3ff290 */ /* 0x000fe2000fffe03f */
[----:B------:R0:W-:Y:S01]  /*22090*/  STL.64 [R1+0xc10], R8 ;  /* 0x000c100801007387 */ /* 0x0001e20000100a00 */
[----:B------:R1:W-:Y:S02]  /*220a0*/  STL.64 [R1+0xc18], R10 ;  /* 0x000c180a01007387 */ /* 0x0003e40000100a00 */
[----:B0-----:R-:W-:Y:S01]  /*220b0*/  IMAD.MOV.U32 R8, RZ, RZ, R16 ;  /* 0x000000ffff087224 */ /* 0x001fe200078e0010 */
[----:B-1----:R-:W4:Y:S01]  /*220c0*/  LDL.LU R11, [R1+0x39f8] ;  /* 0x0039f800010b7983 */ /* 0x002f220000300800 */
[----:B------:R-:W-:Y:S02]  /*220d0*/  IMAD.MOV.U32 R9, RZ, RZ, R17 ;  /* 0x000000ffff097224 */ /* 0x000fe400078e0011 */
[----:B------:R-:W2:Y:S02]  /*220e0*/  LDL.LU.64 R16, [R1+0x39f0] ;  /* 0x0039f00001107983 */ /* 0x000ea40000300a00 */
[C---:B--2---:R-:W-:Y:S01]  /*220f0*/  HMMA.16816.F32 R12, R20.reuse, R16, R12 ;  /* 0x00000010140c723c */ /* 0x044fe2000000180c */
[----:B------:R-:W-:Y:S11]  /*22100*/  IMAD.MOV.U32 R0, RZ, RZ, R17 ;  /* 0x000000ffff007224 */ /* 0x000ff600078e0011 */
[----:B------:R-:W-:Y:S11]  /*22110*/  @!UPT UIADD3 URZ, URZ, URZ, URZ ;  /* 0x0000003f3f3ff290 */ /* 0x000ff6000fffe03f */
[----:B------:R0:W-:Y:S01]  /*22120*/  STL.64 [R1+0xc00], R12 ;  /* 0x000c000c01007387 */ /* 0x0001e20000100a00 */
[----:B------:R1:W-:Y:S02]  /*22130*/  STL.64 [R1+0xc08], R14 ;  /* 0x000c080e01007387 */ /* 0x0003e40000100a00 */
[----:B0-----:R-:W-:Y:S01]  /*22140*/  IMAD.MOV.U32 R13, RZ, RZ, R16 ;  /* 0x000000ffff0d7224 */ /* 0x001fe200078e0010 */
[----:B-1----:R-:W2:Y:S01]  /*22150*/  LDL.LU.64 R14, [R1+0x39e8] ;  /* 0x0039e800010e7983 */ /* 0x002ea20000300a00 */
[----:B------:R-:W2:Y:S02]  /*22160*/  LDL.LU.64 R16, [R1+0x39e0] ;  /* 0x0039e00001107983 */ /* 0x000ea40000300a00 */
[C---:B--2---:R-:W-:Y:S01]  /*22170*/  HMMA.16816.F32 R24, R20.reuse, R16, R24 ;  /* 0x000000101418723c */ /* 0x044fe20000001818 */
[----:B------:R-:W-:Y:S02]  /*22180*/  IMAD.MOV.U32 R10, RZ, RZ, R16 ;  /* 0x000000ffff0a7224 */ /* 0x000fe400078e0010 */
[----:B------:R-:W-:Y:S11]  /*22190*/  IMAD.MOV.U32 R12, RZ, RZ, R17 ;  /* 0x000000ffff0c7224 */ /* 0x000ff600078e0011 */
[----:B------:R-:W-:Y:S09]  /*221a0*/  @!UPT UIADD3 URZ, URZ, URZ, URZ ;  /* 0x0000003f3f3ff290 */ /* 0x000ff2000fffe03f */
[----:B------:R-:W-:Y:S01]  /*221b0*/  STL.64 [R1+0xbf0], R24 ;  /* 0x000bf01801007387 */ /* 0x000fe20000100a00 */
[----:B------:R0:W-:Y:S03]  /*221c0*/  STL.64 [R1+0xbf8], R26 ;  /* 0x000bf81a01007387 */ /* 0x0001e60000100a00 */
[----:B0-----:R-:W2:Y:S01]  /*221d0*/  LDL.LU.64 R26, [R1+0x39d8] ;  /* 0x0039d800011a7983 */ /* 0x001ea20000300a00 */
[----:B------:R-:W2:Y:S02]  /*221e0*/  LDL.LU.64 R24, [R1+0x39d0] ;  /* 0x0039d00001187983 */ /* 0x000ea40000300a00 */
[----:B------:R-:W2:Y:S02]  /*221f0*/  LDL.LU.64 R18, [R1+0x39c8] ;  /* 0x0039c80001127983 */ /* 0x000ea40000300a00 */
[----:B------:R-:W2:Y:S02]  /*22200*/  LDL.LU.64 R16, [R1+0x39c0] ;  /* 0x0039c00001107983 */ /* 0x000ea40000300a00 */
[----:B--2---:R-:W-:Y:S11]  /*22210*/  HMMA.16816.F32 R24, R20, R16, R24 ;  /* 0x000000101418723c */ /* 0x004ff60000001818 */
[----:B------:R-:W-:Y:S11]  /*22220*/  @!UPT UIADD3 URZ, URZ, URZ, URZ ;  /* 0x0000003f3f3ff290 */ /* 0x000ff6000fffe03f */
[----:B------:R-:W-:Y:S01]  /*22230*/  @!UPT UIADD3 URZ, URZ, URZ, URZ ;  /* 0x0000003f3f3ff290 */ /* 0x000fe2000fffe03f */
[----:B------:R0:W-:Y:S01]  /*22240*/  STL.64 [R1+0xbe0], R24 ;  /* 0x000be01801007387 */ /* 0x0001e20000100a00 */
[----:B------:R1:W-:Y:S03]  /*22250*/  STL.64 [R1+0xbe8], R26 ;  /* 0x000be81a01007387 */ /* 0x0003e60000100a00 */
[----:B0-----:R-:W2:Y:S01]  /*22260*/  LDL.LU.64 R24, [R1+0xbc0] ;  /* 0x000bc00001187983 */ /* 0x001ea20000300a00 */
[----:B-1----:R-:W2:Y:S02]  /*22270*/  LDL.LU.64 R26, [R1+0xbc8] ;  /* 0x000bc800011a7983 */ /* 0x002ea40000300a00 */
[----:B------:R-:W-:Y:S02]  /*22280*/  STL.64 [R1+0x3898], R18 ;  /* 0x0038981201007387 */ /* 0x000fe40000100a00 */
[----:B------:R0:W-:Y:S02]  /*22290*/  STL.64 [R1+0x3890], R16 ;  /* 0x0038901001007387 */ /* 0x0001e40000100a00 */
[----:B0-----:R-:W-:-:S02]  /*222a0*/  IMAD.MOV.U32 R16, RZ, RZ, R10 ;  /* 0x000000ffff107224 */ /* 0x001fc400078e000a */
[----:B------:R-:W-:Y:S01]  /*222b0*/  IMAD.MOV.U32 R17, RZ, RZ, R12 ;  /* 0x000000ffff117224 */ /* 0x000fe200078e000c */
[----:B------:R-:W2:Y:S01]  /*222c0*/  LDL.LU R10, [R1+0x39bc] ;  /* 0x0039bc00010a7983 */ /* 0x000ea20000300800 */
[----:B------:R-:W2:Y:S03]  /*222d0*/  LDL.LU R12, [R1+0x39b8] ;  /* 0x0039b800010c7983 */ /* 0x000ea60000300800 */
[----:B------:R0:W-:Y:S02]  /*222e0*/  STL.64 [R1+0x38a8], R16 ;  /* 0x0038a81001007387 */ /* 0x0001e40000100a00 */
[----:B0-----:R-:W-:Y:S02]  /*222f0*/  IMAD.MOV.U32 R16, RZ, RZ, R13 ;  /* 0x000000ffff107224 */ /* 0x001fe400078e000d */
[----:B------:R-:W-:Y:S01]  /*22300*/  IMAD.MOV.U32 R17, RZ, RZ, R0 ;  /* 0x000000ffff117224 */ /* 0x000fe200078e0000 */
[----:B------:R-:W2:Y:S01]  /*22310*/  LDL.LU R13, [R1+0x39b4] ;  /* 0x0039b400010d7983 */ /* 0x000ea20000300800 */
[----:B------:R-:W2:Y:S03]  /*22320*/  LDL.LU R0, [R1+0x39b0] ;  /* 0x0039b00001007983 */ /* 0x000ea60000300800 */
[----:B------:R0:W-:Y:S02]  /*22330*/  STL.64 [R1+0x38c0], R16 ;  /* 0x0038c01001007387 */ /* 0x0001e40000100a00 */
[----:B0-----:R-:W-:-:S02]  /*22340*/  IMAD.MOV.U32 R16, RZ, RZ, R8 ;  /* 0x000000ffff107224 */ /* 0x001fc400078e0008 */
[----:B------:R-:W-:Y:S01]  /*22350*/  IMAD.MOV.U32 R17, RZ, RZ, R9 ;  /* 0x000000ffff117224 */ /* 0x000fe200078e0009 */
[----:B------:R-:W2:Y:S01]  /*22360*/  LDL.LU R8, [R1+0x39ac] ;  /* 0x0039ac0001087983 */ /* 0x000ea20000300800 */
[----:B------:R-:W2:Y:S03]  /*22370*/  LDL.LU R9, [R1+0x39a8] ;  /* 0x0039a80001097983 */ /* 0x000ea60000300800 */
[----:B------:R0:W-:Y:S04]  /*22380*/  STL.64 [R1+0x38d8], R16 ;  /* 0x0038d81001007387 */ /* 0x0001e80000100a00 */
[----:B0-----:R-:W2:Y:S01]  /*22390*/  LDL.LU.64 R16, [R1+0xbd0] ;  /* 0x000bd00001107983 */ /* 0x001ea20000300a00 */
[----:B------:R-:W2:Y:S02]  /*223a0*/  LDL.LU.64 R18, [R1+0xbd8] ;  /* 0x000bd80001127983 */ /* 0x000ea40000300a00 */
[C---:B--2---:R-:W-:Y:S11]  /*223b0*/  HMMA.16816.F32 R16, R20.reuse, R12, R16 ;  /* 0x0000000c1410723c */ /* 0x044ff60000001810 */
[----:B------:R-:W-:Y:S11]  /*223c0*/  @!UPT UIADD3 URZ, URZ, URZ, URZ ;  /* 0x0000003f3f3ff290 */ /* 0x000ff6000fffe03f */
[----:B------:R-:W-:Y:S01]  /*223d0*/  @!UPT UIADD3 URZ, URZ, URZ, URZ ;  /* 0x0000003f3f3ff290 */ /* 0x000fe2000fffe03f */
[----:B------:R0:W-:Y:S01]  /*223e0*/  STL.64 [R1+0xbd0], R16 ;  /* 0x000bd01001007387 */ /* 0x0001e20000100a00 */
[----:B------:R-:W-:Y:S02]  /*223f0*/  STL.64 [R1+0xbd8], R18 ;  /* 0x000bd81201007387 */ /* 0x000fe40000100a00 */
[----:B0-----:R-:W-:Y:S02]  /*22400*/  IMAD.MOV.U32 R16, RZ, RZ, R4 ;  /* 0x000000ffff107224 */ /* 0x001fe400078e0004 */
[----:B------:R-:W-:Y:S01]  /*22410*/  IMAD.MOV.U32 R17, RZ, RZ, R5 ;  /* 0x000000ffff117224 */ /* 0x000fe200078e0005 */
[----:B------:R-:W2:Y:S01]  /*22420*/  LDL.LU R4, [R1+0x39a4] ;  /* 0x0039a40001047983 */ /* 0x000ea20000300800 */
[----:B------:R-:W2:Y:S03]  /*22430*/  LDL.LU R5, [R1+0x39a0] ;  /* 0x0039a00001057983 */ /* 0x000ea60000300800 */
[----:B------:R0:W-:Y:S04]  /*22440*/  STL.64 [R1+0x38f0], R16 ;  /* 0x0038f01001007387 */ /* 0x0001e80000100a00 */
[----:B0-----:R-:W2:Y:S01]  /*22450*/  LDL.LU.64 R16, [R1+0x530] ;  /* 0x0005300001107983 */ /* 0x001ea20000300a00 */
[----:B------:R-:W2:Y:S01]  /*22460*/  LDL.LU.64 R18, [R1+0x538] ;  /* 0x0005380001127983 */ /* 0x000ea20000300a00 */
[C---:B------:R-:W-:Y:S01]  /*22470*/  HMMA.16816.F32 R24, R20.reuse, R8, R24 ;  /* 0x000000081418723c */ /* 0x040fe20000001818 */
[----:B------:R-:W-:Y:S11]  /*22480*/  STL.64 [R1+0x3888], R12 ;  /* 0x0038880c01007387 */ /* 0x000ff60000100a00 */
[----:B------:R-:W-:Y:S11]  /*22490*/  @!UPT UIADD3 URZ, URZ, URZ, URZ ;  /* 0x0000003f3f3ff290 */ /* 0x000ff6000fffe03f */
[----:B------:R-:W-:Y:S01]  /*224a0*/  STL.64 [R1+0xbc0], R24 ;  /* 0x000bc01801007387 */ /* 0x000fe20000100a00 */
[----:B------:R0:W-:Y:S03]  /*224b0*/  STL.64 [R1+0xbc8], R26 ;  /* 0x000bc81a01007387 */ /* 0x0001e60000100a00 */
[----:B0-----:R-:W3:Y:S01]  /*224c0*/  LDL.LU.64 R26, [R1+0x3998] ;  /* 0x00399800011a7983 */ /* 0x001ee20000300a00 */
[----:B------:R-:W3:Y:S02]  /*224d0*/  LDL.LU.64 R24, [R1+0x3990] ;  /* 0x0039900001187983 */ /* 0x000ee40000300a00 */
[----:B------:R-:W-:Y:S01]  /*224e0*/  STL.64 [R1+0x38a0], R8 ;  /* 0x0038a00801007387 */ /* 0x000fe20000100a00 */
[----:B--2---:R-:W-:Y:S01]  /*224f0*/  HMMA.16816.F32 R16, R20, R4, R16 ;  /* 0x000000041410723c */ /* 0x004fe20000001810 */
[----:B------:R-:W3:Y:S01]  /*22500*/  LDL.64 R20, [R1+0xb0] ;  /* 0x0000b00001147983 */ /* 0x000ee20000100a00 */
[----:B------:R-:W-:Y:S11]  /*22510*/  STL.64 [R1+0x3980], R4 ;  /* 0x0039800401007387 */ /* 0x000ff60000100a00 */
[----:B------:R-:W-:Y:S10]  /*22520*/  @!UPT UIADD3 URZ, URZ, URZ, URZ ;  /* 0x0000003f3f3ff290 */ /* 0x000ff4000fffe03f */
[----:B------:R0:W-:Y:S01]  /*22530*/  STL.64 [R1+0x530], R16 ;  /* 0x0005301001007387 */ /* 0x0001e20000100a00 */
[----:B------:R-:W-:Y:S02]  /*22540*/  STL.64 [R1+0x538], R18 ;  /* 0x0005381201007387 */ /* 0x000fe40000100a00 */
[----:B0-----:R-:W-:Y:S02]  /*22550*/  IMAD.MOV.U32 R16, RZ, RZ, R3 ;  /* 0x000000ffff107224 */ /* 0x001fe400078e0003 */
[----:B------:R-:W-:-:S05]  /*22560*/  IMAD.MOV.U32 R17, RZ, RZ, R2 ;  /* 0x000000ffff117224 */ /* 0x000fca00078e0002 */
[----:B------:R0:W-:Y:S04]  /*22570*/  STL.64 [R1+0x3908], R16 ;  /* 0x0039081001007387 */ /* 0x0001e80000100a00 */
[----:B0-----:R-:W3:Y:S01]  /*22580*/  LDL.LU.64 R16, [R1+0x4f0] ;  /* 0x0004f00001107983 */ /* 0x001ee20000300a00 */
[----:B------:R-:W3:Y:S02]  /*22590*/  LDL.LU.64 R18, [R1+0x4f8] ;  /* 0x0004f80001127983 */ /* 0x000ee40000300a00 */
[----:B---3--:R-:W-:Y:S11]  /*225a0*/  HMMA.16816.F32 R16, R24, R20, R16 ;  /* 0x000000141810723c */ /* 0x008ff60000001810 */
[----:B------:R-:W-:Y:S11]  /*225b0*/  @!UPT UIADD3 URZ, URZ, URZ, URZ ;  /* 0x0000003f3f3ff290 */ /* 0x000ff6000fffe03f */
[----:B------:R-:W-:Y:S01]  /*225c0*/  @!UPT UIADD3 URZ, URZ, URZ, URZ ;  /* 0x0000003f3f3ff290 */ /* 0x000fe2000fffe03f */
[----:B------:R0:W-:Y:S01]  /*225d0*/  STL.64 [R1+0x4f0], R16 ;  /* 0x0004f01001007387 */ /* 0x0001e20000100a00 */
[----:B------:R-:W-:Y:S02]  /*225e0*/  STL.64 [R1+0x4f8], R18 ;  /* 0x0004f81201007387 */ /* 0x000fe40000100a00 */
[----:B0-----:R-:W-:Y:S02]  /*225f0*/  IMAD.MOV.U32 R16, RZ, RZ, R6 ;  /* 0x000000ffff107224 */ /* 0x001fe400078e0006 */
[----:B------:R-:W2:Y:S01]  /*22600*/  LDL.LU R6, [R1+0x3988] ;  /* 0x0039880001067983 */ /* 0x000ea20000300800 */
[----:B------:R-:W-:-:S05]  /*22610*/  IMAD.MOV.U32 R17, RZ, RZ, R29 ;  /* 0x000000ffff117224 */ /* 0x000fca00078e001d */
[----:B------:R0:W-:Y:S02]  /*22620*/  STL.64 [R1+0x3920], R16 ;  /* 0x0039201001007387 */ /* 0x0001e40000100a00 */
[----:B0-----:R-:W-:Y:S02]  /*22630*/  IMAD.MOV.U32 R16, RZ, RZ, R28 ;  /* 0x000000ffff107224 */ /* 0x001fe400078e001c */
[----:B------:R-:W-:-:S05]  /*22640*/  IMAD.MOV.U32 R17, RZ, RZ, R15 ;  /* 0x000000ffff117224 */ /* 0x000fca00078e000f */
[----:B------:R0:W-:Y:S02]  /*22650*/  STL.64 [R1+0x3938], R16 ;  /* 0x0039381001007387 */ /* 0x0001e40000100a00 */
[----:B0-----:R-:W-:Y:S02]  /*22660*/  IMAD.MOV.U32 R16, RZ, RZ, R14 ;  /* 0x000000ffff107224 */ /* 0x001fe400078e000e */
[----:B----4-:R-:W-:-:S05]  /*22670*/  IMAD.MOV.U32 R17, RZ, RZ, R11 ;  /* 0x000000ffff117224 */ /* 0x010fca00078e000b */
[----:B------:R0:W-:Y:S01]  /*22680*/  STL.64 [R1+0x3950], R16 ;  /* 0x0039501001007387 */ /* 0x0001e20000100a00 */
[----:B------:R-:W-:Y:S02]  /*22690*/  IMAD.MOV.U32 R3, RZ, RZ, R20 ;  /* 0x000000ffff037224 */ /* 0x000fe400078e0014 */
[----:B------:R-:W-:Y:S02]  /*226a0*/  IMAD.MOV.U32 R2, RZ, RZ, R21 ;  /* 0x000000ffff027224 */ /* 0x000fe400078e0015 */
[----:B0-----:R-:W-:Y:S02]  /*226b0*/  IMAD.MOV.U32 R16, RZ, RZ, R10 ;  /* 0x000000ffff107224 */ /* 0x001fe400078e000a */
[----:B------:R-:W-:-:S05]  /*226c0*/  IMAD.MOV.U32 R17, RZ, RZ, R7 ;  /* 0x000000ffff117224 */ /* 0x000fca00078e0007 */
[----:B------:R2:W-:Y:S01]  /*226d0*/  STL.64 [R1+0x3968], R16 ;  /* 0x0039681001007387 */ /* 0x0005e20000100a00 */
[----:B------:R-:W3:Y:S02]  /*226e0*/  LDL.LU.64 R4, [R1+0x4e0] ;  /* 0x0004e00001047983 */ /* 0x000ee40000300a00 */
[----:B--2---:R-:W-:Y:S02]  /*226f0*/  IMAD.MOV.U32 R16, RZ, RZ, R6 ;  /* 0x000000ffff107224 */ /* 0x004fe400078e0006 */
[----:B------:R-:W3:Y:S01]  /*22700*/  LDL.LU.64 R6, [R1+0x4e8] ;  /* 0x0004e80001067983 */ /* 0x000ee20000300a00 */
[----:B------:R-:W3:Y:S02]  /*22710*/  LDL.64 R20, [R1+0xa0] ;  /* 0x0000a00001147983 */ /* 0x000ee40000100a00 */
[----:B------:R-:W2:Y:S02]  /*22720*/  LDL.LU.64 R8, [R1+0x440] ;  /* 0x0004400001087983 */ /* 0x000ea40000300a00 */
[----:B------:R-:W4:Y:S02]  /*22730*/  LDL.LU.64 R10, [R1+0x448] ;  /* 0x00044800010a7983 */ /* 0x000f240000300a00 */
[----:B----4-:R-:W-:Y:S01]  /*22740*/  STL.64 [R1+0x38b8], R10 ;  /* 0x0038b80a01007387 */ /* 0x010fe20000100a00 */
[----:B--2---:R0:W-:Y:S03]  /*22750*/  STL.64 [R1+0x38b0], R8 ;  /* 0x0038b00801007387 */ /* 0x0041e60000100a00 */
[----:B0-----:R-:W2:Y:S01]  /*22760*/  LDL.LU.64 R8, [R1+0x450] ;  /* 0x0004500001087983 */ /* 0x001ea20000300a00 */
[----:B------:R-:W4:Y:S03]  /*22770*/  LDL.LU.64 R10, [R1+0x458] ;  /* 0x00045800010a7983 */ /* 0x000f260000300a00 */
        /* <DEDUP_REMOVED lines=27> */
[----:B------:R-:W4:Y:S02]  /*22930*/  LDL.LU.64 R10, [R1+0x4c8] ;  /* 0x0004c800010a7983 */ /* 0x000f240000300a00 */
[----:B------:R-:W-:Y:S01]  /*22940*/  IMAD.MOV.U32 R17, RZ, RZ, R0 ;  /* 0x000000ffff117224 */ /* 0x000fe200078e0000 */
[C---:B---3--:R-:W-:Y:S01]  /*22950*/  HMMA.16816.F32 R4, R24.reuse, R20, R4 ;  /* 0x000000141804723c */ /* 0x048fe20000001804 */
[----:B----4-:R-:W-:Y:S01]  /*22960*/  STL.64 [R1+0x3978], R10 ;  /* 0x0039780a01007387 */ /* 0x010fe20000100a00 */
[----:B--2---:R0:W-:Y:S03]  /*22970*/  STL.64 [R1+0x3970], R8 ;  /* 0x0039700801007387 */ /* 0x0041e60000100a00 */
[----:B0-----:R-:W2:Y:S01]  /*22980*/  LDL.LU.64 R8, [R1+0x4d0] ;  /* 0x0004d00001087983 */ /* 0x001ea20000300a00 */
[----:B------:R-:W2:Y:S02]  /*22990*/  LDL.LU.64 R10, [R1+0x4d8] ;  /* 0x0004d800010a7983 */ /* 0x000ea40000300a00 */
[----:B------:R-:W3:Y:S02]  /*229a0*/  LDL.LU.64 R12, [R1+0x430] ;  /* 0x00043000010c7983 */ /* 0x000ee40000300a00 */
[----:B------:R-:W3:Y:S01]  /*229b0*/  LDL.LU.64 R14, [R1+0x438] ;  /* 0x00043800010e7983 */ /* 0x000ee20000300a00 */
[----:B------:R-:W4:Y:S11]  /*229c0*/  LDL R0, [R1+0x10f4] ;  /* 0x0010f40001007983 */ /* 0x000f360000100800 */
[----:B------:R-:W-:Y:S01]  /*229d0*/  @!UPT UIADD3 URZ, URZ, URZ, URZ ;  /* 0x0000003f3f3ff290 */ /* 0x000fe2000fffe03f */
[----:B------:R0:W-:Y:S02]  /*229e0*/  STL.64 [R1+0x4e0], R4 ;  /* 0x0004e00401007387 */ /* 0x0001e40000100a00 */
[----:B------:R1:W-:Y:S01]  /*229f0*/  STL.64 [R1+0x4e8], R6 ;  /* 0x0004e80601007387 */ /* 0x0003e20000100a00 */
[----:B0-----:R-:W3:Y:S01]  /*22a00*/  LDL.LU.64 R4, [R1+0x3980] ;  /* 0x0039800001047983 */ /* 0x001ee20000300a00 */
[----:B-1----:R-:W-:Y:S02]  /*22a10*/  IMAD.MOV.U32 R7, RZ, RZ, R20 ;  /* 0x000000ffff077224 */ /* 0x002fe400078e0014 */
[----:B------:R-:W-:Y:S02]  /*22a20*/  IMAD.MOV.U32 R6, RZ, RZ, R21 ;  /* 0x000000ffff067224 */ /* 0x000fe400078e0015 */
[----:B------:R-:W3:Y:S01]  /*22a30*/  LDL.LU.64 R20, [R1+0x420] ;  /* 0x0004200001147983 */ /* 0x000ee20000300a00 */
[----:B------:R-:W3:Y:S01]  /*22a40*/  LDL.LU.64 R22, [R1+0x428] ;  /* 0x0004280001167983 */ /* 0x000ee20000300a00 */
        /* <DEDUP_REMOVED lines=64> */
[----:B------:R-:W2:Y:S11]  /*22e50*/  LDL.LU.64 R8, [R1+0x38a0] ;  /* 0x0038a00001087983 */ /* 0x000eb60000300a00 */
[----:B------:R-:W-:Y:S10]  /*22e60*/  @!UPT UIADD3 URZ, URZ, URZ, URZ ;  /* 0x0000003f3f3ff290 */ /* 0x000ff4000fffe03f */
[----:B------:R-:W-:Y:S01]  /*22e70*/  STL.64 [R1+0x440], R16 ;  /* 0x0004401001007387 */ /* 0x000fe20000100a00 */
[----:B------:R0:W-:Y:S03]  /*22e80*/  STL.64 [R1+0x448], R18 ;  /* 0x0004481201007387 */ /* 0x0001e60000100a00 */
[----:B0-----:R-:W2:Y:S01]  /*22e90*/  LDL.LU.64 R18, [R1+0x3898] ;  /* 0x0038980001127983 */ /* 0x001ea20000300a00 */
[----:B------:R-:W3:Y:S02]  /*22ea0*/  LDL.LU.64 R16, [R1+0x3890] ;  /* 0x0038900001107983 */ /* 0x000ee40000300a00 */
[C---:B---3--:R-:W-:Y:S11]  /*22eb0*/  HMMA.16816.F32 R12, R24.reuse, R16, R12 ;  /* 0x00000010180c723c */ /* 0x048ff6000000180c */
[----:B------:R-:W-:Y:S11]  /*22ec0*/  @!UPT UIADD3 URZ, URZ, URZ, URZ ;  /* 0x0000003f3f3ff290 */ /* 0x000ff6000fffe03f */
[----:B------:R-:W-:Y:S01]  /*22ed0*/  @!UPT UIADD3 URZ, URZ, URZ, URZ ;  /* 0x0000003f3f3ff290 */ /* 0x000fe2000fffe03f */
[----:B------:R0:W-:Y:S01]  /*22ee0*/  STL.64 [R1+0x430], R12 ;  /* 0x0004300c01007387 */ /* 0x0001e20000100a00 */
[----:B------:R-:W-:Y:S03]  /*22ef0*/  STL.64 [R1+0x438], R14 ;  /* 0x0004380e01007387 */ /* 0x000fe60000100a00 */
[----:B0-----:R-:W3:Y:S01]  /*22f00*/  LDL.LU.64 R12, [R1+0x3888] ;  /* 0x00388800010c7983 */ /* 0x001ee20000300a00 */
[----:B--2---:R-:W-:Y:S02]  /*22f10*/  STL.64 [R1+0x37e0], R18 ;  /* 0x0037e01201007387 */ /* 0x004fe40000100a00 */
[----:B------:R0:W-:Y:S02]  /*22f20*/  STL.64 [R1+0x37d8], R16 ;  /* 0x0037d81001007387 */ /* 0x0001e40000100a00 */
[----:B0-----:R-:W2:Y:S04]  /*22f30*/  LDL.64 R16, [R1+0x80] ;  /* 0x0000800001107983 */ /* 0x001ea80000100a00 */
[----:B--2---:R3:W-:Y:S02]  /*22f40*/  STL.64 [R1+0x3850], R16 ;  /* 0x0038501001007387 */ /* 0x0047e40000100a00 */
[----:B---3--:R-:W-:Y:S02]  /*22f50*/  HMMA.16816.F32 R16, R24, R12, R20 ;  /* 0x0000000c1810723c */ /* 0x008fe40000001814 */
[----:B------:R-:W2:Y:S01]  /*22f60*/  LDL.LU.64 R20, [R1+0xf0] ;  /* 0x0000f00001147983 */ /* 0x000ea20000300a00 */
[----:B------:R-:W2:Y:S11]  /*22f70*/  LDL.LU.64 R22, [R1+0xf8] ;  /* 0x0000f80001167983 */ /* 0x000eb60000300a00 */
[----:B------:R-:W-:Y:S09]  /*22f80*/  @!UPT UIADD3 URZ, URZ, URZ, URZ ;  /* 0x0000003f3f3ff290 */ /* 0x000ff2000fffe03f */
[----:B------:R0:W-:Y:S01]  /*22f90*/  STL.64 [R1+0x420], R16 ;  /* 0x0004201001007387 */ /* 0x0001e20000100a00 */
[----:B------:R1:W-:Y:S03]  /*22fa0*/  STL.64 [R1+0x428], R18 ;  /* 0x0004281201007387 */ /* 0x0003e60000100a00 */
[----:B0-----:R-:W3:Y:S01]  /*22fb0*/  LDL.LU.64 R16, [R1+0x1050] ;  /* 0x0010500001107983 */ /* 0x001ee20000300a00 */
[----:B-1----:R-:W2:Y:S03]  /*22fc0*/  LDL.LU.64 R18, [R1+0x1058] ;  /* 0x0010580001127983 */ /* 0x002ea60000300a00 */
[----:B--2---:R-:W-:Y:S01]  /*22fd0*/  STL.64 [R1+0x3860], R18 ;  /* 0x0038601201007387 */ /* 0x004fe20000100a00 */
[----:B---3--:R0:W-:Y:S02]  /*22fe0*/  STL.64 [R1+0x3858], R16 ;  /* 0x0038581001007387 */ /* 0x0081e40000100a00 */
[----:B0-----:R-:W-:-:S02]  /*22ff0*/  IMAD.MOV.U32 R16, RZ, RZ, R7 ;  /* 0x000000ffff107224 */ /* 0x001fc400078e0007 */
[----:B------:R-:W-:-:S05]  /*23000*/  IMAD.MOV.U32 R17, RZ, RZ, R6 ;  /* 0x000000ffff117224 */ /* 0x000fca00078e0006 */
[----:B------:R-:W-:Y:S01]  /*23010*/  STL.64 [R1+0x3870], R16 ;  /* 0x0038701001007387 */ /* 0x000fe20000100a00 */
[----:B------:R-:W-:Y:S02]  /*23020*/  STL [R1+0x37d4], R12 ;  /* 0x0037d40c01007387 */ /* 0x000fe40000100800 */
[----:B------:R0:W-:Y:S02]  /*23030*/  STL [R1+0x37d0], R13 ;  /* 0x0037d00d01007387 */ /* 0x0001e40000100800 */
[----:B0-----:R-:W2:Y:S01]  /*23040*/  LDL.LU.64 R12, [R1+0x410] ;  /* 0x00041000010c7983 */ /* 0x001ea20000300a00 */
[----:B------:R-:W2:Y:S02]  /*23050*/  LDL.LU.64 R14, [R1+0x418] ;  /* 0x00041800010e7983 */ /* 0x000ea40000300a00 */
[----:B------:R0:W-:Y:S01]  /*23060*/  STL.64 [R1+0x3868], R8 ;  /* 0x0038680801007387 */ /* 0x0001e20000100a00 */
[C---:B--2---:R-:W-:Y:S01]  /*23070*/  HMMA.16816.F32 R12, R24.reuse, R8, R12 ;  /* 0x00000008180c723c */ /* 0x044fe2000000180c */
[----:B0-----:R-:W2:Y:S11]  /*23080*/  LDL.LU.64 R8, [R1+0x1060] ;  /* 0x0010600001087983 */ /* 0x001eb60000300a00 */
[----:B------:R-:W-:Y:S11]  /*23090*/  @!UPT UIADD3 URZ, URZ, URZ, URZ ;  /* 0x0000003f3f3ff290 */ /* 0x000ff6000fffe03f */
[----:B------:R-:W-:Y:S01]  /*230a0*/  STL.64 [R1+0x410], R12 ;  /* 0x0004100c01007387 */ /* 0x000fe20000100a00 */
[----:B------:R-:W-:Y:S02]  /*230b0*/  STL.64 [R1+0x418], R14 ;  /* 0x0004180e01007387 */ /* 0x000fe40000100a00 */
[----:B------:R-:W3:Y:S01]  /*230c0*/  LDL.LU.64 R10, [R1+0x1068] ;  /* 0x00106800010a7983 */ /* 0x000ee20000300a00 */
[----:B------:R-:W-:Y:S01]  /*230d0*/  HMMA.16816.F32 R20, R24, R4, R20 ;  /* 0x000000041814723c */ /* 0x000fe20000001814 */
[----:B----4-:R-:W0:Y:S01]  /*230e0*/  LDSM.16.MT88.4 R24, [R0+0x80] ;  /* 0x000080000018783b */ /* 0x010e220000004200 */
[----:B------:R-:W-:Y:S02]  /*230f0*/  IMAD.MOV.U32 R16, RZ, RZ, R3 ;  /* 0x000000ffff107224 */ /* 0x000fe400078e0003 */
[----:B------:R-:W-:Y:S01]  /*23100*/  IMAD.MOV.U32 R17, RZ, RZ, R2 ;  /* 0x000000ffff117224 */ /* 0x000fe200078e0002 */
[----:B---3--:R-:W-:Y:S01]  /*23110*/  STL.64 [R1+0x3880], R10 ;  /* 0x0038800a01007387 */ /* 0x008fe20000100a00 */
[----:B--2---:R1:W-:Y:S03]  /*23120*/  STL.64 [R1+0x3878], R8 ;  /* 0x0038780801007387 */ /* 0x0043e60000100a00 */
[----:B-1----:R-:W2:Y:S01]  /*23130*/  LDL.LU.64 R8, [R1+0x1070] ;  /* 0x0010700001087983 */ /* 0x002ea20000300a00 */
[----:B------:R-:W2:Y:S02]  /*23140*/  LDL.LU.64 R10, [R1+0x1078] ;  /* 0x00107800010a7983 */ /* 0x000ea40000300a00 */
[----:B------:R-:W3:Y:S02]  /*23150*/  LDL.LU.64 R12, [R1+0x1040] ;  /* 0x00104000010c7983 */ /* 0x000ee40000300a00 */
[----:B------:R-:W3:Y:S09]  /*23160*/  LDL.LU.64 R14, [R1+0x1048] ;  /* 0x00104800010e7983 */ /* 0x000ef20000300a00 */
[----:B------:R-:W-:Y:S01]  /*23170*/  STL.64 [R1+0xf0], R20 ;  /* 0x0000f01401007387 */ /* 0x000fe20000100a00 */
[----:B------:R-:W-:Y:S02]  /*23180*/  STL.64 [R1+0xf8], R22 ;  /* 0x0000f81601007387 */ /* 0x000fe40000100a00 */
[----:B------:R-:W2:Y:S04]  /*23190*/  LDSM.16.MT88.4 R20, [R0] ;  /* 0x000000000014783b */ /* 0x000ea80000004200 */
[----:B0-----:R-:W-:Y:S01]  /*231a0*/  STL [R1+0x37a0], R24 ;  /* 0x0037a01801007387 */ /* 0x001fe20000100800 */
[----:B------:R0:W-:Y:S01]  /*231b0*/  STL [R1+0x379c], R25 ;  /* 0x00379c1901007387 */ /* 0x0001e20000100800 */
[----:B------:R-:W-:Y:S02]  /*231c0*/  STL [R1+0x3798], R26 ;  /* 0x0037981a01007387 */ /* 0x000fe40000100800 */
[----:B------:R-:W-:Y:S01]  /*231d0*/  STL [R1+0x3794], R27 ;  /* 0x0037941b01007387 */ /* 0x000fe20000100800 */
        /* <DEDUP_REMOVED lines=14> */
[----:B0-----:R-:W4:Y:S01]  /*232c0*/  LDL.LU.64 R18, [R1+0x3860] ;  /* 0x0038600001127983 */ /* 0x001f220000300a00 */
[----:B------:R-:W4:Y:S02]  /*232d0*/  LDL.LU.64 R16, [R1+0x3858] ;  /* 0x0038580001107983 */ /* 0x000f240000300a00 */
[----:B----4-:R-:W-:Y:S11]  /*232e0*/  HMMA.16816.F32 R16, R20, R24, R16 ;  /* 0x000000181410723c */ /* 0x010ff60000001810 */
[----:B------:R-:W-:Y:S11]  /*232f0*/  @!UPT UIADD3 URZ, URZ, URZ, URZ ;  /* 0x0000003f3f3ff290 */ /* 0x000ff6000fffe03f */
[----:B------:R-:W-:Y:S01]  /*23300*/  @!UPT UIADD3 URZ, URZ, URZ, URZ ;  /* 0x0000003f3f3ff290 */ /* 0x000fe2000fffe03f */
[----:B------:R0:W-:Y:S01]  /*23310*/  STL.64 [R1+0x1050], R16 ;  /* 0x0010501001007387 */ /* 0x0001e20000100a00 */
[----:B------:R-:W-:Y:S03]  /*23320*/  STL.64 [R1+0x1058], R18 ;  /* 0x0010581201007387 */ /* 0x000fe60000100a00 */
[----:B0-----:R-:W3:Y:S01]  /*23330*/  LDL.LU.64 R16, [R1+0x3850] ;  /* 0x0038500001107983 */ /* 0x001ee20000300a00 */
[----:B------:R-:W-:Y:S02]  /*23340*/  IMAD.MOV.U32 R7, RZ, RZ, R24 ;  /* 0x000000ffff077224 */ /* 0x000fe400078e0018 */
[----:B------:R-:W-:-:S03]  /*23350*/  IMAD.MOV.U32 R6, RZ, RZ, R25 ;  /* 0x000000ffff067224 */ /* 0x000fc600078e0019 */
[----:B------:R-:W-:Y:S02]  /*23360*/  STL [R1+0x37a4], R7 ;  /* 0x0037a40701007387 */ /* 0x000fe40000100800 */
[----:B------:R-:W-:Y:S02]  /*23370*/  STL [R1+0x3808], R6 ;  /* 0x0038080601007387 */ /* 0x000fe40000100800 */
[----:B------:R0:W-:Y:S02]  /*23380*/  STL.64 [R1+0x3800], R4 ;  /* 0x0038000401007387 */ /* 0x0001e40000100a00 */
[----:B0-----:R-:W4:Y:S01]  /*23390*/  LDL.64 R4, [R1+0x70] ;  /* 0x0000700001047983 */ /* 0x001f220000100a00 */
[----:B---3--:R-:W-:Y:S11]  /*233a0*/  HMMA.16816.F32 R12, R20, R16, R12 ;  /* 0x00000010140c723c */ /* 0x008ff6000000180c */
[----:B------:R-:W-:Y:S11]  /*233b0*/  @!UPT UIADD3 URZ, URZ, URZ, URZ ;  /* 0x0000003f3f3ff290 */ /* 0x000ff6000fffe03f */
[----:B------:R-:W-:Y:S01]  /*233c0*/  @!UPT UIADD3 URZ, URZ, URZ, URZ ;  /* 0x0000003f3f3ff290 */ /* 0x000fe2000fffe03f */
[----:B------:R0:W-:Y:S01]  /*233d0*/  STL.64 [R1+0x1040], R12 ;  /* 0x0010400c01007387 */ /* 0x0001e20000100a00 */
[----:B------:R1:W-:Y:S03]  /*233e0*/  STL.64 [R1+0x1048], R14 ;  /* 0x0010480e01007387 */ /* 0x0003e60000100a00 */
[----:B0-----:R-:W4:Y:S01]  /*233f0*/  LDL.LU.64 R12, [R1+0xec0] ;  /* 0x000ec000010c7983 */ /* 0x001f220000300a00 */
[----:B-1----:R-:W4:Y:S02]  /*23400*/  LDL.LU.64 R14, [R1+0xec8] ;  /* 0x000ec800010e7983 */ /* 0x002f240000300a00 */
[----:B------:R-:W3:Y:S02]  /*23410*/  LDL.LU.64 R24, [R1+0xe90] ;  /* 0x000e900001187983 */ /* 0x000ee40000300a00 */
[----:B------:R-:W2:Y:S02]  /*23420*/  LDL.LU.64 R26, [R1+0xe98] ;  /* 0x000e9800011a7983 */ /* 0x000ea40000300a00 */
[----:B--2---:R-:W-:Y:S01]  /*23430*/  STL.64 [R1+0x3828], R26 ;  /* 0x0038281a01007387 */ /* 0x004fe20000100a00 */
[----:B---3--:R0:W-:Y:S03]  /*23440*/  STL.64 [R1+0x3820], R24 ;  /* 0x0038201801007387 */ /* 0x0081e60000100a00 */
[----:B0-----:R-:W2:Y:S01]  /*23450*/  LDL.64 R24, [R1+0x50] ;  /* 0x0000500001187983 */ /* 0x001ea20000100a00 */
[----:B------:R-:W-:-:S02]  /*23460*/  IMAD.MOV.U32 R11, RZ, RZ, R16 ;  /* 0x000000ffff0b7224 */ /* 0x000fc400078e0010 */
[----:B------:R-:W-:Y:S01]  /*23470*/  IMAD.MOV.U32 R10, RZ, RZ, R17 ;  /* 0x000000ffff0a7224 */ /* 0x000fe200078e0011 */
[----:B--2---:R0:W-:Y:S01]  /*23480*/  STL.64 [R1+0x3838], R24 ;  /* 0x0038381801007387 */ /* 0x0041e20000100a00 */
[----:B------:R-:W2:Y:S03]  /*23490*/  LDL.64 R16, [R1] ;  /* 0x0000000001107983 */ /* 0x000ea60000100a00 */
[----:B0-----:R-:W3:Y:S04]  /*234a0*/  LDL.64 R24, [R1+0x60] ;  /* 0x0000600001187983 */ /* 0x001ee80000100a00 */
[----:B--2---:R0:W-:Y:S04]  /*234b0*/  STL.64 [R1+0x37f8], R16 ;  /* 0x0037f81001007387 */ /* 0x0041e80000100a00 */
[----:B0-----:R-:W2:Y:S04]  /*234c0*/  LDL.64 R16, [R1+0x20] ;  /* 0x0000200001107983 */ /* 0x001ea80000100a00 */
[----:B--2---:R0:W-:Y:S04]  /*234d0*/  STL.64 [R1+0x3810], R16 ;  /* 0x0038101001007387 */ /* 0x0041e80000100a00 */
[----:B0-----:R-:W2:Y:S04]  /*234e0*/  LDL.64 R16, [R1+0x30] ;  /* 0x0000300001107983 */ /* 0x001ea80000100a00 */
[----:B--2---:R0:W-:Y:S04]  /*234f0*/  STL.64 [R1+0x3830], R16 ;  /* 0x0038301001007387 */ /* 0x0041e80000100a00 */
[----:B0-----:R-:W2:Y:S01]  /*23500*/  LDL.LU.64 R16, [R1+0xea0] ;  /* 0x000ea00001107983 */ /* 0x001ea20000300a00 */
[----:B------:R-:W2:Y:S03]  /*23510*/  LDL.LU.64 R18, [R1+0xea8] ;  /* 0x000ea80001127983 */ /* 0x000ea60000300a00 */
[----:B--2---:R-:W-:Y:S01]  /*23520*/  STL.64 [R1+0x3848], R18 ;  /* 0x0038481201007387 */ /* 0x004fe20000100a00 */
[----:B------:R0:W-:Y:S03]  /*23530*/  STL.64 [R1+0x3840], R16 ;  /* 0x0038401001007387 */ /* 0x0001e60000100a00 */
[----:B0-----:R-:W2:Y:S01]  /*23540*/  LDL.LU.64 R16, [R1+0xeb0] ;  /* 0x000eb00001107983 */ /* 0x001ea20000300a00 */
[----:B------:R-:W2:Y:S02]  /*23550*/  LDL.LU.64 R18, [R1+0xeb8] ;  /* 0x000eb80001127983 */ /* 0x000ea40000300a00 */
[----:B------:R-:W-:Y:S02]  /*23560*/  STL.64 [R1+0x37c0], R10 ;  /* 0x0037c00a01007387 */ /* 0x000fe40000100a00 */
[----:B------:R0:W-:Y:S02]  /*23570*/  STL.64 [R1+0x37b8], R8 ;  /* 0x0037b80801007387 */ /* 0x0001e40000100a00 */
[----:B0-----:R-:W4:Y:S01]  /*23580*/  LDL.64 R8, [R1+0x10] ;  /* 0x0000100001087983 */ /* 0x001f220000100a00 */
[----:B---3--:R-:W-:-:S02]  /*23590*/  IMAD.MOV.U32 R3, RZ, RZ, R24 ;  /* 0x000000ffff037224 */ /* 0x008fc400078e0018 */
[----:B------:R-:W-:Y:S01]  /*235a0*/  IMAD.MOV.U32 R2, RZ, RZ, R25 ;  /* 0x000000ffff027224 */ /* 0x000fe200078e0019 */
[C---:B--2---:R-:W-:Y:S01]  /*235b0*/  HMMA.16816.F32 R16, R20.reuse, R24, R16 ;  /* 0x000000181410723c */ /* 0x044fe20000001810 */
[----:B----4-:R0:W-:Y:S07]  /*235c0*/  STL.64 [R1+0x3818], R8 ;  /* 0x0038180801007387 */ /* 0x0101ee0000100a00 */
[----:B0-----:R-:W-:Y:S07]  /*235d0*/  HMMA.16816.F32 R8, R20, R4, R12 ;  /* 0x000000041408723c */ /* 0x001fee000000180c */
[----:B------:R-:W-:-:S02]  /*235e0*/  IMAD.MOV.U32 R14, RZ, RZ, R5 ;  /* 0x000000ffff0e7224 */ /* 0x000fc400078e0005 */
[----:B------:R-:W-:Y:S11]  /*235f0*/  IMAD.MOV.U32 R15, RZ, RZ, R4 ;  /* 0x000000ffff0f7224 */ /* 0x000ff600078e0004 */
[----:B------:R-:W-:Y:S03]  /*23600*/  @!UPT UIADD3 URZ, URZ, URZ, URZ ;  /* 0x0000003f3f3ff290 */ /* 0x000fe6000fffe03f */
[----:B------:R0:W-:Y:S01]  /*23610*/  STL.64 [R1+0xec0], R8 ;  /* 0x000ec00801007387 */ /* 0x0001e20000100a00 */
[----:B------:R1:W-:Y:S03]  /*23620*/  STL.64 [R1+0xec8], R10 ;  /* 0x000ec80a01007387 */ /* 0x0003e60000100a00 */
[----:B0-----:R-:W2:Y:S01]  /*23630*/  LDL.LU.64 R8, [R1+0xe80] ;  /* 0x000e800001087983 */ /* 0x001ea20000300a00 */
[----:B-1----:R-:W2:Y:S02]  /*23640*/  LDL.LU.64 R10, [R1+0xe88] ;  /* 0x000e8800010a7983 */ /* 0x002ea40000300a00 */
[----:B------:R-:W3:Y:S02]  /*23650*/  LDL.LU.64 R4, [R1+0xe70] ;  /* 0x000e700001047983 */ /* 0x000ee40000300a00 */
[----:B------:R-:W3:Y:S01]  /*23660*/  LDL.LU.64 R6, [R1+0xe78] ;  /* 0x000e780001067983 */ /* 0x000ee20000300a00 */
[----:B------:R-:W-:Y:S01]  /*23670*/  STL [R1+0x37cc], R14 ;  /* 0x0037cc0e01007387 */ /* 0x000fe20000100800 */
[----:B------:R-:W-:Y:S02]  /*23680*/  STL [R1+0x37c8], R15 ;  /* 0x0037c80f01007387 */ /* 0x000fe40000100800 */
[----:B------:R-:W4:Y:S02]  /*23690*/  LDL.64 R12, [R1+0x40] ;  /* 0x00004000010c7983 */ /* 0x000f240000100a00 */
[----:B------:R-:W-:Y:S01]  /*236a0*/  STL.64 [R1+0xeb0], R16 ;  /* 0x000eb01001007387 */ /* 0x000fe20000100a00 */
[----:B------:R0:W-:Y:S04]  /*236b0*/  STL.64 [R1+0xeb8], R18 ;  /* 0x000eb81201007387 */ /* 0x0001e80000100a00 */
[----:B0-----:R-:W2:Y:S01]  /*236c0*/  LDL.LU.64 R18, [R1+0x3848] ;  /* 0x0038480001127983 */ /* 0x001ea20000300a00 */
[----:B------:R-:W2:Y:S02]  /*236d0*/  LDL.LU.64 R16, [R1+0x3840] ;  /* 0x0038400001107983 */ /* 0x000ea40000300a00 */
[----:B------:R-:W2:Y:S02]  /*236e0*/  LDL.LU.64 R24, [R1+0x3838] ;  /* 0x0038380001187983 */ /* 0x000ea40000300a00 */
[----:B--2---:R-:W-:Y:S01]  /*236f0*/  HMMA.16816.F32 R16, R20, R24, R16 ;  /* 0x000000181410723c */ /* 0x004fe20000001810 */
[----:B------:R-:W-:-:S02]  /*23700*/  IMAD.MOV.U32 R29, RZ, RZ, R24 ;  /* 0x000000ffff1d7224 */ /* 0x000fc400078e0018 */
[----:B------:R-:W-:Y:S11]  /*23710*/  IMAD.MOV.U32 R28, RZ, RZ, R25 ;  /* 0x000000ffff1c7224 */ /* 0x000ff600078e0019 */
[----:B------:R-:W-:Y:S09]  /*23720*/  @!UPT UIADD3 URZ, URZ, URZ, URZ ;  /* 0x0000003f3f3ff290 */ /* 0x000ff2000fffe03f */
[----:B------:R0:W-:Y:S01]  /*23730*/  STL.64 [R1+0xea0], R16 ;  /* 0x000ea01001007387 */ /* 0x0001e20000100a00 */
[----:B------:R-:W-:Y:S03]  /*23740*/  STL.64 [R1+0xea8], R18 ;  /* 0x000ea81201007387 */ /* 0x000fe60000100a00 */
[----:B0-----:R-:W2:Y:S01]  /*23750*/  LDL.LU.64 R16, [R1+0x3830] ;  /* 0x0038300001107983 */ /* 0x001ea20000300a00 */
[----:B------:R-:W2:Y:S02]  /*23760*/  LDL.LU.64 R26, [R1+0x3828] ;  /* 0x00382800011a7983 */ /* 0x000ea40000300a00 */
[----:B------:R-:W2:Y:S02]  /*23770*/  LDL.LU.64 R24, [R1+0x3820] ;  /* 0x0038200001187983 */ /* 0x000ea40000300a00 */
[----:B----4-:R-:W-:Y:S01]  /*23780*/  IMAD.MOV.U32 R0, RZ, RZ, R13 ;  /* 0x000000ffff007224 */ /* 0x010fe200078e000d */
[C---:B--2---:R-:W-:Y:S08]  /*23790*/  HMMA.16816.F32 R24, R20.reuse, R12, R24 ;  /* 0x0000000c1418723c */ /* 0x044ff00000001818 */
[----:B------:R-:W-:Y:S11]  /*237a0*/  HMMA.16816.F32 R8, R20, R16, R8 ;  /* 0x000000101408723c */ /* 0x000ff60000001808 */
[----:B------:R-:W-:Y:S04]  /*237b0*/  @!UPT UIADD3 URZ, URZ, URZ, URZ ;  /* 0x0000003f3f3ff290 */ /* 0x000fe8000fffe03f */
[----:B------:R-:W-:Y:S01]  /*237c0*/  STL.64 [R1+0xe90], R24 ;  /* 0x000e901801007387 */ /* 0x000fe20000100a00 */
[----:B------:R0:W-:Y:S02]  /*237d0*/  STL.64 [R1+0xe98], R26 ;  /* 0x000e981a01007387 */ /* 0x0001e40000100a00 */
[----:B0-----:R-:W-:Y:S02]  /*237e0*/  IMAD.MOV.U32 R27, RZ, RZ, R12 ;  /* 0x000000ffff1b7224 */ /* 0x001fe400078e000c */
[----:B------:R-:W2:Y:S01]  /*237f0*/  LDL.LU.64 R12, [R1+0xe60] ;  /* 0x000e6000010c7983 */ /* 0x000ea20000300a00 */
[----:B------:R-:W2:Y:S02]  /*23800*/  LDL.LU.64 R14, [R1+0xe68] ;  /* 0x000e6800010e7983 */ /* 0x000ea40000300a00 */
[----:B------:R0:W-:Y:S02]  /*23810*/  STL.64 [R1+0xe80], R8 ;  /* 0x000e800801007387 */ /* 0x0001e40000100a00 */
[----:B------:R-:W-:Y:S02]  /*23820*/  STL.64 [R1+0xe88], R10 ;  /* 0x000e880a01007387 */ /* 0x000fe40000100a00 */
[----:B------:R-:W-:-:S02]  /*23830*/  IMAD.MOV.U32 R25, RZ, RZ, R16 ;  /* 0x000000ffff197224 */ /* 0x000fc400078e0010 */
[----:B------:R-:W-:Y:S01]  /*23840*/  IMAD.MOV.U32 R26, RZ, RZ, R17 ;  /* 0x000000ffff1a7224 */ /* 0x000fe200078e0011 */
[----:B0-----:R-:W2:Y:S01]  /*23850*/  LDL.LU.64 R8, [R1+0x3818] ;  /* 0x0038180001087983 */ /* 0x001ea20000300a00 */
[----:B------:R-:W3:Y:S02]  /*23860*/  LDL.LU.64 R16, [R1+0x3810] ;  /* 0x0038100001107983 */ /* 0x000ee40000300a00 */
[C---:B---3--:R-:W-:Y:S01]  /*23870*/  HMMA.16816.F32 R4, R20.reuse, R16, R4 ;  /* 0x000000101404723c */ /* 0x048fe20000001804 */
[----:B------:R-:W-:Y:S11]  /*23880*/  IMAD.MOV.U32 R24, RZ, RZ, R17 ;  /* 0x000000ffff187224 */ /* 0x000ff600078e0011 */
[----:B------:R-:W-:Y:S11]  /*23890*/  @!UPT UIADD3 URZ, URZ, URZ, URZ ;  /* 0x0000003f3f3ff290 */ /* 0x000ff6000fffe03f */
[----:B------:R-:W-:Y:S01]  /*238a0*/  STL.64 [R1+0xe70], R4 ;  /* 0x000e700401007387 */ /* 0x000fe20000100a00 */
[----:B------:R0:W-:Y:S03]  /*238b0*/  STL.64 [R1+0xe78], R6 ;  /* 0x000e780601007387 */ /* 0x0001e60000100a00 */
[----:B0-----:R-:W3:Y:S01]  /*238c0*/  LDL.LU R6, [R1+0x3808] ;  /* 0x0038080001067983 */ /* 0x001ee20000300800 */
[----:B------:R-:W4:Y:S02]  /*238d0*/  LDL.LU.64 R4, [R1+0x3800] ;  /* 0x0038000001047983 */ /* 0x000f240000300a00 */
[----:B------:R-:W-:Y:S02]  /*238e0*/  IMAD.MOV.U32 R7, RZ, RZ, R16 ;  /* 0x000000ffff077224 */ /* 0x000fe400078e0010 */
[----:B------:R-:W4:Y:S01]  /*238f0*/  LDL.LU.64 R16, [R1+0x37f8] ;  /* 0x0037f80001107983 */ /* 0x000f220000300a00 */
[----:B------:R-:W-:Y:S02]  /*23900*/  STL.64 [R1+0x37f0], R26 ;  /* 0x0037f01a01007387 */ /* 0x000fe40000100a00 */
[----:B------:R0:W-:Y:S02]  /*23910*/  STL.64 [R1+0x37e8], R24 ;  /* 0x0037e81801007387 */ /* 0x0001e40000100a00 */
[----:B0-----:R-:W4:Y:S01]  /*23920*/  LDL.LU.64 R24, [R1+0xe50] ;  /* 0x000e500001187983 */ /* 0x001f220000300a00 */
[----:B------:R-:W4:Y:S01]  /*23930*/  LDL.LU.64 R26, [R1+0xe58] ;  /* 0x000e5800011a7983 */ /* 0x000f220000300a00 */
[C---:B--2---:R-:W-:Y:S02]  /*23940*/  HMMA.16816.F32 R12, R20.reuse, R8, R12 ;  /* 0x00000008140c723c */ /* 0x044fe4000000180c */
[----:B---3--:R-:W-:Y:S01]  /*23950*/  STL.64 [R1+0x37b0], R6 ;  /* 0x0037b00601007387 */ /* 0x008fe20000100a00 */
[----:B----4-:R0:W-:Y:S03]  /*23960*/  STL.64 [R1+0x37a8], R4 ;  /* 0x0037a80401007387 */ /* 0x0101e60000100a00 */
[----:B0-----:R-:W2:Y:S01]  /*23970*/  LDL.LU.64 R4, [R1+0xe40] ;  /* 0x000e400001047983 */ /* 0x001ea20000300a00 */
[----:B------:R-:W2:Y:S01]  /*23980*/  LDL.LU.64 R6, [R1+0xe48] ;  /* 0x000e480001067983 */ /* 0x000ea20000300a00 */
[C---:B------:R-:W-:Y:S11]  /*23990*/  HMMA.16816.F32 R24, R20.reuse, R16, R24 ;  /* 0x000000101418723c */ /* 0x040ff60000001818 */
[----:B------:R-:W-:Y:S04]  /*239a0*/  @!UPT UIADD3 URZ, URZ, URZ, URZ ;  /* 0x0000003f3f3ff290 */ /* 0x000fe8000fffe03f */
[----:B------:R-:W-:Y:S01]  /*239b0*/  STL.64 [R1+0xe60], R12 ;  /* 0x000e600c01007387 */ /* 0x000fe20000100a00 */
[----:B------:R0:W-:Y:S02]  /*239c0*/  STL.64 [R1+0xe68], R14 ;  /* 0x000e680e01007387 */ /* 0x0001e40000100a00 */
[----:B0-----:R-:W-:Y:S02]  /*239d0*/  IMAD.MOV.U32 R14, RZ, RZ, R8 ;  /* 0x000000ffff0e7224 */ /* 0x001fe400078e0008 */
[----:B------:R-:W-:Y:S02]  /*239e0*/  IMAD.MOV.U32 R15, RZ, RZ, R9 ;  /* 0x000000ffff0f7224 */ /* 0x000fe400078e0009 */
[----:B------:R-:W3:Y:S01]  /*239f0*/  LDL.LU.64 R8, [R1+0xe30] ;  /* 0x000e300001087983 */ /* 0x000ee20000300a00 */
[----:B------:R-:W3:Y:S02]  /*23a00*/  LDL.LU.64 R10, [R1+0xe38] ;  /* 0x000e3800010a7983 */ /* 0x000ee40000300a00 */
[----:B------:R-:W-:Y:S01]  /*23a10*/  IMAD.MOV.U32 R12, RZ, RZ, R16 ;  /* 0x000000ffff0c7224 */ /* 0x000fe200078e0010 */
[----:B------:R-:W-:Y:S01]  /*23a20*/  STL.64 [R1+0xe50], R24 ;  /* 0x000e501801007387 */ /* 0x000fe20000100a00 */
[----:B------:R0:W-:Y:S02]  /*23a30*/  STL.64 [R1+0xe58], R26 ;  /* 0x000e581a01007387 */ /* 0x0001e40000100a00 */
[----:B------:R-:W-:Y:S01]  /*23a40*/  IMAD.MOV.U32 R13, RZ, RZ, R17 ;  /* 0x000000ffff0d7224 */ /* 0x000fe200078e0011 */
[----:B0-----:R-:W4:Y:S01]  /*23a50*/  LDL.LU.64 R26, [R1+0x37f0] ;  /* 0x0037f000011a7983 */ /* 0x001f220000300a00 */
        /* <DEDUP_REMOVED lines=14> */
[----:B------:R-:W3:Y:S01]  /*23b40*/  LDL.LU R12, [R1+0x37d4] ;  /* 0x0037d400010c7983 */ /* 0x000ee20000300800 */
[----:B------:R-:W3:Y:S03]  /*23b50*/  LDL.LU R13, [R1+0x37d0] ;  /* 0x0037d000010d7983 */ /* 0x000ee60000300800 */
[----:B------:R0:W-:Y:S02]  /*23b60*/  STL.64 [R1+0x36d8], R16 ;  /* 0x0036d81001007387 */ /* 0x0001e40000100a00 */
[----:B0-----:R-:W-:Y:S02]  /*23b70*/  IMAD.MOV.U32 R16, RZ, RZ, R14 ;  /* 0x000000ffff107224 */ /* 0x001fe400078e000e */
[----:B------:R-:W-:Y:S01]  /*23b80*/  IMAD.MOV.U32 R17, RZ, RZ, R15 ;  /* 0x000000ffff117224 */ /* 0x000fe200078e000f */
[----:B------:R-:W2:Y:S01]  /*23b90*/  LDL.LU R14, [R1+0x37cc] ;  /* 0x0037cc00010e7983 */ /* 0x000ea20000300800 */
[----:B------:R-:W2:Y:S03]  /*23ba0*/  LDL.LU R15, [R1+0x37c8] ;  /* 0x0037c800010f7983 */ /* 0x000ea60000300800 */
[----:B------:R0:W-:Y:S04]  /*23bb0*/  STL.64 [R1+0x36f0], R16 ;  /* 0x0036f01001007387 */ /* 0x0001e80000100a00 */
[----:B0-----:R-:W2:Y:S04]  /*23bc0*/  LDL R16, [R1+0xa0] ;  /* 0x0000a00001107983 */ /* 0x001ea80000100800 */
[----:B------:R-:W2:Y:S01]  /*23bd0*/  LDL R17, [R1+0xa4] ;  /* 0x0000a40001117983 */ /* 0x000ea20000100800 */
[C---:B---3--:R-:W-:Y:S03]  /*23be0*/  HMMA.16816.F32 R8, R20.reuse, R12, R8 ;  /* 0x0000000c1408723c */ /* 0x048fe60000001808 */
[----:B--2---:R0:W-:Y:S04]  /*23bf0*/  STL.64 [R1+0x3780], R16 ;  /* 0x0037801001007387 */ /* 0x0041e80000100a00 */
[----:B0-----:R-:W2:Y:S11]  /*23c00*/  LDL.64 R16, [R1+0xb0] ;  /* 0x0000b00001107983 */ /* 0x001eb60000100a00 */
[----:B------:R-:W-:Y:S05]  /*23c10*/  @!UPT UIADD3 URZ, URZ, URZ, URZ ;  /* 0x0000003f3f3ff290 */ /* 0x000fea000fffe03f */
[----:B------:R-:W-:Y:S02]  /*23c20*/  STL.64 [R1+0xe30], R8 ;  /* 0x000e300801007387 */ /* 0x000fe40000100a00 */
[----:B------:R0:W-:Y:S02]  /*23c30*/  STL.64 [R1+0xe38], R10 ;  /* 0x000e380a01007387 */ /* 0x0001e40000100a00 */
[----:B0-----:R-:W3:Y:S01]  /*23c40*/  LDL.LU.64 R10, [R1+0x37c0] ;  /* 0x0037c000010a7983 */ /* 0x001ee20000300a00 */
[----:B------:R-:W2:Y:S02]  /*23c50*/  LDL.LU.64 R8, [R1+0x37b8] ;  /* 0x0037b80001087983 */ /* 0x000ea40000300a00 */
[----:B------:R0:W-:Y:S02]  /*23c60*/  STL.64 [R1+0x36b0], R12 ;  /* 0x0036b00c01007387 */ /* 0x0001e40000100a00 */
[----:B------:R1:W-:Y:S01]  /*23c70*/  STL.64 [R1+0x3788], R14 ;  /* 0x0037880e01007387 */ /* 0x0003e20000100a00 */
[----:B0-----:R-:W3:Y:S01]  /*23c80*/  LDL.LU.64 R12, [R1+0x8d0] ;  /* 0x0008d000010c7983 */ /* 0x001ee20000300a00 */
[----:B-1----:R-:W3:Y:S01]  /*23c90*/  LDL.LU.64 R14, [R1+0x8d8] ;  /* 0x0008d800010e7983 */ /* 0x002ee20000300a00 */
[C---:B--2---:R-:W-:Y:S11]  /*23ca0*/  HMMA.16816.F32 R4, R20.reuse, R8, R4 ;  /* 0x000000081404723c */ /* 0x044ff60000001804 */
[----:B------:R-:W-:Y:S11]  /*23cb0*/  @!UPT UIADD3 URZ, URZ, URZ, URZ ;  /* 0x0000003f3f3ff290 */ /* 0x000ff6000fffe03f */
[----:B------:R-:W-:Y:S01]  /*23cc0*/  @!UPT UIADD3 URZ, URZ, URZ, URZ ;  /* 0x0000003f3f3ff290 */ /* 0x000fe2000fffe03f */
[----:B------:R-:W-:Y:S01]  /*23cd0*/  STL.64 [R1+0xe20], R4 ;  /* 0x000e200401007387 */ /* 0x000fe20000100a00 */
[----:B------:R0:W-:Y:S03]  /*23ce0*/  STL.64 [R1+0xe28], R6 ;  /* 0x000e280601007387 */ /* 0x0001e60000100a00 */
[----:B0-----:R-:W2:Y:S01]  /*23cf0*/  LDL.LU.64 R6, [R1+0x37b0] ;  /* 0x0037b00001067983 */ /* 0x001ea20000300a00 */
[----:B------:R-:W3:Y:S02]  /*23d00*/  LDL.LU.64 R4, [R1+0x37a8] ;  /* 0x0037a80001047983 */ /* 0x000ee40000300a00 */
[----:B------:R-:W-:Y:S01]  /*23d10*/  STL.64 [R1+0x36a8], R8 ;  /* 0x0036a80801007387 */ /* 0x000fe20000100a00 */
[----:B---3--:R-:W-:Y:S01]  /*23d20*/  HMMA.16816.F32 R20, R20, R4, R12 ;  /* 0x000000041414723c */ /* 0x008fe2000000180c */
[----:B------:R-:W3:Y:S01]  /*23d30*/  LDL.LU.64 R12, [R1+0xcb0] ;  /* 0x000cb000010c7983 */ /* 0x000ee20000300a00 */
[----:B------:R-:W3:Y:S11]  /*23d40*/  LDL.LU.64 R14, [R1+0xcb8] ;  /* 0x000cb800010e7983 */ /* 0x000ef60000300a00 */
[----:B------:R-:W-:Y:S10]  /*23d50*/  @!UPT UIADD3 URZ, URZ, URZ, URZ ;  /* 0x0000003f3f3ff290 */ /* 0x000ff4000fffe03f */
[----:B------:R2:W-:Y:S01]  /*23d60*/  STL.64 [R1+0x8d0], R20 ;  /* 0x0008d01401007387 */ /* 0x0005e20000100a00 */
[----:B------:R-:W-:Y:S02]  /*23d70*/  STL.64 [R1+0x8d8], R22 ;  /* 0x0008d81601007387 */ /* 0x000fe40000100a00 */
[----:B--2---:R-:W-:Y:S02]  /*23d80*/  IMAD.MOV.U32 R20, RZ, RZ, R7 ;  /* 0x000000ffff147224 */ /* 0x004fe400078e0007 */
[----:B------:R-:W-:Y:S01]  /*23d90*/  IMAD.MOV.U32 R21, RZ, RZ, R24 ;  /* 0x000000ffff157224 */ /* 0x000fe200078e0018 */
[----:B------:R-:W2:Y:S01]  /*23da0*/  LDL.LU R7, [R1+0x37a4] ;  /* 0x0037a40001077983 */ /* 0x000ea20000300800 */
[----:B------:R-:W3:Y:S03]  /*23db0*/  LDL.LU R24, [R1+0x37a0] ;  /* 0x0037a00001187983 */ /* 0x000ee60000300800 */
[----:B------:R0:W-:Y:S02]  /*23dc0*/  STL.64 [R1+0x36f8], R20 ;  /* 0x0036f81401007387 */ /* 0x0001e40000100a00 */
[----:B0-----:R-:W-:-:S02]  /*23dd0*/  IMAD.MOV.U32 R20, RZ, RZ, R25 ;  /* 0x000000ffff147224 */ /* 0x001fc400078e0019 */
[----:B----4-:R-:W-:Y:S01]  /*23de0*/  IMAD.MOV.U32 R21, RZ, RZ, R26 ;  /* 0x000000ffff157224 */ /* 0x010fe200078e001a */
[----:B------:R-:W3:Y:S01]  /*23df0*/  LDL.LU R25, [R1+0x379c] ;  /* 0x00379c0001197983 */ /* 0x000ee20000300800 */
[----:B------:R-:W3:Y:S03]  /*23e00*/  LDL.LU R26, [R1+0x3798] ;  /* 0x00379800011a7983 */ /* 0x000ee60000300800 */
[----:B------:R0:W-:Y:S02]  /*23e10*/  STL.64 [R1+0x3710], R20 ;  /* 0x0037101401007387 */ /* 0x0001e40000100a00 */
[----:B0-----:R-:W-:Y:S02]  /*23e20*/  IMAD.MOV.U32 R20, RZ, RZ, R27 ;  /* 0x000000ffff147224 */ /* 0x001fe400078e001b */
[----:B------:R-:W3:Y:S01]  /*23e30*/  LDL.LU R27, [R1+0x3794] ;  /* 0x00379400011b7983 */ /* 0x000ee20000300800 */
[----:B------:R-:W-:-:S02]  /*23e40*/  IMAD.MOV.U32 R21, RZ, RZ, R0 ;  /* 0x000000ffff157224 */ /* 0x000fc400078e0000 */
[----:B------:R-:W4:Y:S03]  /*23e50*/  LDL.LU R0, [R1+0x3790] ;  /* 0x0037900001007983 */ /* 0x000f260000300800 */
[----:B------:R0:W-:Y:S04]  /*23e60*/  STL.64 [R1+0x3728], R20 ;  /* 0x0037281401007387 */ /* 0x0001e80000100a00 */
[----:B0-----:R-:W2:Y:S01]  /*23e70*/  LDL.LU.64 R20, [R1+0x7f0] ;  /* 0x0007f00001147983 */ /* 0x001ea20000300a00 */
[----:B------:R-:W2:Y:S02]  /*23e80*/  LDL.LU.64 R22, [R1+0x7f8] ;  /* 0x0007f80001167983 */ /* 0x000ea40000300a00 */
[----:B------:R0:W-:Y:S02]  /*23e90*/  STL.64 [R1+0x36a0], R4 ;  /* 0x0036a00401007387 */ /* 0x0001e40000100a00 */
[----:B0-----:R-:W-:-:S02]  /*23ea0*/  IMAD.MOV.U32 R4, RZ, RZ, R29 ;  /* 0x000000ffff047224 */ /* 0x001fc400078e001d */
[----:B------:R-:W-:-:S05]  /*23eb0*/  IMAD.MOV.U32 R5, RZ, RZ, R28 ;  /* 0x000000ffff057224 */ /* 0x000fca00078e001c */
[----:B------:R0:W-:Y:S02]  /*23ec0*/  STL.64 [R1+0x3730], R4 ;  /* 0x0037300401007387 */ /* 0x0001e40000100a00 */
[----:B0-----:R-:W-:Y:S02]  /*23ed0*/  IMAD.MOV.U32 R4, RZ, RZ, R3 ;  /* 0x000000ffff047224 */ /* 0x001fe400078e0003 */
[----:B------:R-:W-:Y:S02]  /*23ee0*/  IMAD.MOV.U32 R5, RZ, RZ, R2 ;  /* 0x000000ffff057224 */ /* 0x000fe400078e0002 */
[----:B------:R-:W-:Y:S02]  /*23ef0*/  IMAD.MOV.U32 R3, RZ, RZ, R16 ;  /* 0x000000ffff037224 */ /* 0x000fe400078e0010 */
[----:B------:R-:W-:Y:S01]  /*23f00*/  IMAD.MOV.U32 R2, RZ, RZ, R17 ;  /* 0x000000ffff027224 */ /* 0x000fe200078e0011 */
[----:B------:R-:W-:Y:S01]  /*23f10*/  STL.64 [R1+0x3748], R4 ;  /* 0x0037480401007387 */ /* 0x000fe20000100a00 */
[C---:B---3--:R-:W-:Y:S11]  /*23f20*/  HMMA.16816.F32 R12, R24.reuse, R16, R12 ;  /* 0x00000010180c723c */ /* 0x048ff6000000180c */
[----:B------:R-:W-:Y:S11]  /*23f30*/  @!UPT UIADD3 URZ, URZ, URZ, URZ ;  /* 0x0000003f3f3ff290 */ /* 0x000ff6000fffe03f */
[----:B------:R-:W-:Y:S01]  /*23f40*/  @!UPT UIADD3 URZ, URZ, URZ, URZ ;  /* 0x0000003f3f3ff290 */ /* 0x000fe2000fffe03f */
[----:B------:R-:W-:Y:S01]  /*23f50*/  STL.64 [R1+0xcb0], R12 ;  /* 0x000cb00c01007387 */ /* 0x000fe20000100a00 */
[----:B------:R0:W-:Y:S03]  /*23f60*/  STL.64 [R1+0xcb8], R14 ;  /* 0x000cb80e01007387 */ /* 0x0001e60000100a00 */
[----:B0-----:R-:W3:Y:S01]  /*23f70*/  LDL.LU.64 R14, [R1+0x3788] ;  /* 0x00378800010e7983 */ /* 0x001ee20000300a00 */
[----:B------:R-:W2:Y:S02]  /*23f80*/  LDL.LU.64 R16, [R1+0x3780] ;  /* 0x0037800001107983 */ /* 0x000ea40000300a00 */
[----:B------:R-:W-:Y:S02]  /*23f90*/  IMAD.MOV.U32 R8, RZ, RZ, R11 ;  /* 0x000000ffff087224 */ /* 0x000fe400078e000b */
[----:B------:R-:W-:Y:S01]  /*23fa0*/  IMAD.MOV.U32 R9, RZ, RZ, R10 ;  /* 0x000000ffff097224 */ /* 0x000fe200078e000a */
[----:B--2---:R-:W-:Y:S01]  /*23fb0*/  HMMA.16816.F32 R16, R24, R16, R20 ;  /* 0x000000101810723c */ /* 0x004fe20000001814 */
[----:B---3--:R-:W-:-:S02]  /*23fc0*/  IMAD.MOV.U32 R4, RZ, RZ, R15 ;  /* 0x000000ffff047224 */ /* 0x008fc400078e000f */
[----:B------:R-:W-:Y:S11]  /*23fd0*/  IMAD.MOV.U32 R5, RZ, RZ, R14 ;  /* 0x000000ffff057224 */ /* 0x000ff600078e000e */
[----:B------:R-:W-:Y:S09]  /*23fe0*/  @!UPT UIADD3 URZ, URZ, URZ, URZ ;  /* 0x0000003f3f3ff290 */ /* 0x000ff2000fffe03f */
[----:B------:R-:W-:Y:S01]  /*23ff0*/  STL.64 [R1+0x7f0], R16 ;  /* 0x0007f01001007387 */ /* 0x000fe20000100a00 */
[----:B------:R-:W-:Y:S02]  /*24000*/  STL.64 [R1+0x7f8], R18 ;  /* 0x0007f81201007387 */ /* 0x000fe40000100a00 */
[----:B------:R0:W-:Y:S02]  /*24010*/  STL.64 [R1+0x3760], R4 ;  /* 0x0037600401007387 */ /* 0x0001e40000100a00 */
[----:B------:R1:W-:Y:S01]  /*24020*/  STL.64 [R1+0x3768], R8 ;  /* 0x0037680801007387 */ /* 0x0003e20000100a00 */
[----:B0-----:R-:W2:Y:S01]  /*24030*/  LDL.LU.64 R4, [R1+0x7d0] ;  /* 0x0007d00001047983 */ /* 0x001ea20000300a00 */
[----:B-1----:R-:W-:Y:S02]  /*24040*/  IMAD.MOV.U32 R8, RZ, RZ, R7 ;  /* 0x000000ffff087224 */ /* 0x002fe400078e0007 */
[----:B------:R-:W-:Y:S02]  /*24050*/  IMAD.MOV.U32 R9, RZ, RZ, R6 ;  /* 0x000000ffff097224 */ /* 0x000fe400078e0006 */
[----:B------:R-:W3:Y:S04]  /*24060*/  LDL.LU.64 R6, [R1+0x7d8] ;  /* 0x0007d80001067983 */ /* 0x000ee80000300a00 */
[----:B---3--:R-:W-:Y:S01]  /*24070*/  STL.64 [R1+0x3778], R6 ;  /* 0x0037780601007387 */ /* 0x008fe20000100a00 */
[----:B--2---:R0:W-:Y:S03]  /*24080*/  STL.64 [R1+0x3770], R4 ;  /* 0x0037700401007387 */ /* 0x0041e60000100a00 */
[----:B0-----:R-:W2:Y:S01]  /*24090*/  LDL.LU.64 R4, [R1+0x7e0] ;  /* 0x0007e00001047983 */ /* 0x001ea20000300a00 */
[----:B------:R-:W2:Y:S02]  /*240a0*/  LDL.LU.64 R6, [R1+0x7e8] ;  /* 0x0007e80001067983 */ /* 0x000ea40000300a00 */
[----:B------:R-:W3:Y:S02]  /*240b0*/  LDL.LU.64 R20, [R1+0x7a0] ;  /* 0x0007a00001147983 */ /* 0x000ee40000300a00 */
[----:B------:R-:W2:Y:S02]  /*240c0*/  LDL.LU.64 R22, [R1+0x7a8] ;  /* 0x0007a80001167983 */ /* 0x000ea40000300a00 */
[----:B--2---:R-:W-:Y:S01]  /*240d0*/  STL.64 [R1+0x3740], R22 ;  /* 0x0037401601007387 */ /* 0x004fe20000100a00 */
[----:B---3--:R0:W-:Y:S03]  /*240e0*/  STL.64 [R1+0x3738], R20 ;  /* 0x0037381401007387 */ /* 0x0081e60000100a00 */
[----:B0-----:R-:W2:Y:S01]  /*240f0*/  LDL.LU.64 R20, [R1+0x7b0] ;  /* 0x0007b00001147983 */ /* 0x001ea20000300a00 */
[----:B------:R-:W3:Y:S03]  /*24100*/  LDL.LU.64 R22, [R1+0x7b8] ;  /* 0x0007b80001167983 */ /* 0x000ee60000300a00 */
        /* <DEDUP_REMOVED lines=15> */
[----:B------:R-:W2:Y:S01]  /*24200*/  LDL.LU.64 R14, [R1+0x748] ;  /* 0x00074800010e7983 */ /* 0x000ea20000300a00 */
[C---:B------:R-:W-:Y:S01]  /*24210*/  HMMA.16816.F32 R8, R24.reuse, R8, R4 ;  /* 0x000000081808723c */ /* 0x040fe20000001804 */
        /* <DEDUP_REMOVED lines=9> */
[----:B------:R-:W3:Y:S05]  /*242b0*/  LDL.LU.64 R4, [R1+0x3770] ;  /* 0x0037700001047983 */ /* 0x000eea0000300a00 */
[----:B------:R0:W-:Y:S01]  /*242c0*/  STL.64 [R1+0x7e0], R8 ;  /* 0x0007e00801007387 */ /* 0x0001e20000100a00 */
[----:B------:R3:W-:Y:S03]  /*242d0*/  STL.64 [R1+0x7e8], R10 ;  /* 0x0007e80a01007387 */ /* 0x0007e60000100a00 */
[----:B0-----:R-:W3:Y:S02]  /*242e0*/  LDL.LU.64 R8, [R1+0x3768] ;  /* 0x0037680001087983 */ /* 0x001ee40000300a00 */
[C---:B---3--:R-:W-:Y:S02]  /*242f0*/  HMMA.16816.F32 R8, R24.reuse, R8, R4 ;  /* 0x000000081808723c */ /* 0x048fe40000001804 */
[----:B------:R-:W3:Y:S11]  /*24300*/  LDL.LU.64 R4, [R1+0x3760] ;  /* 0x0037600001047983 */ /* 0x000ef60000300a00 */
[----:B------:R-:W-:Y:S10]  /*24310*/  @!UPT UIADD3 URZ, URZ, URZ, URZ ;  /* 0x0000003f3f3ff290 */ /* 0x000ff4000fffe03f */
[----:B------:R0:W-:Y:S01]  /*24320*/  STL.64 [R1+0x7d0], R8 ;  /* 0x0007d00801007387 */ /* 0x0001e20000100a00 */
[----:B------:R1:W-:Y:S03]  /*24330*/  STL.64 [R1+0x7d8], R10 ;  /* 0x0007d80a01007387 */ /* 0x0003e60000100a00 */
[----:B0-----:R-:W2:Y:S01]  /*24340*/  LDL.LU.64 R8, [R1+0x730] ;  /* 0x0007300001087983 */ /* 0x001ea20000300a00 */
[----:B-1----:R-:W2:Y:S01]  /*24350*/  LDL.LU.64 R10, [R1+0x738] ;  /* 0x00073800010a7983 */ /* 0x002ea20000300a00 */
[C---:B---3--:R-:W-:Y:S02]  /*24360*/  HMMA.16816.F32 R4, R24.reuse, R4, R20 ;  /* 0x000000041804723c */ /* 0x048fe40000001814 */
[----:B------:R-:W3:Y:S01]  /*24370*/  LDL.LU.64 R22, [R1+0x3758] ;  /* 0x0037580001167983 */ /* 0x000ee20000300a00 */
[----:B------:R-:W3:Y:S11]  /*24380*/  LDL.LU.64 R20, [R1+0x3750] ;  /* 0x0037500001147983 */ /* 0x000ef60000300a00 */
[----:B------:R-:W-:Y:S09]  /*24390*/  @!UPT UIADD3 URZ, URZ, URZ, URZ ;  /* 0x0000003f3f3ff290 */ /* 0x000ff2000fffe03f */
[----:B------:R0:W-:Y:S01]  /*243a0*/  STL.64 [R1+0x7c0], R4 ;  /* 0x0007c00401007387 */ /* 0x0001e20000100a00 */
[----:B------:R3:W-:Y:S03]  /*243b0*/  STL.64 [R1+0x7c8], R6 ;  /* 0x0007c80601007387 */ /* 0x0007e60000100a00 */
[----:B0-----:R-:W3:Y:S02]  /*243c0*/  LDL.LU.64 R4, [R1+0x3748] ;  /* 0x0037480001047983 */ /* 0x001ee40000300a00 */
        /* <DEDUP_REMOVED lines=29> */
[----:B------:R-:W2:Y:S11]  /*245a0*/  LDL.LU.64 R16, [R1+0x36f0] ;  /* 0x0036f00001107983 */ /* 0x000eb60000300a00 */
[----:B------:R-:W-:Y:S10]  /*245b0*/  @!UPT UIADD3 URZ, URZ, URZ, URZ ;  /* 0x0000003f3f3ff290 */ /* 0x000ff4000fffe03f */
[----:B------:R0:W-:Y:S01]  /*245c0*/  STL.64 [R1+0x770], R20 ;  /* 0x0007701401007387 */ /* 0x0001e20000100a00 */
[----:B------:R1:W-:Y:S03]  /*245d0*/  STL.64 [R1+0x778], R22 ;  /* 0x0007781601007387 */ /* 0x0003e60000100a00 */
[----:B0-----:R-:W3:Y:S01]  /*245e0*/  LDL.LU.64 R20, [R1+0x120] ;  /* 0x0001200001147983 */ /* 0x001ee20000300a00 */
[----:B-1----:R-:W3:Y:S01]  /*245f0*/  LDL.LU.64 R22, [R1+0x128] ;  /* 0x0001280001167983 */ /* 0x002ee20000300a00 */
        /* <DEDUP_REMOVED lines=11> */
[----:B------:R-:W-:Y:S01]  /*246b0*/  STL.64 [R1+0x750], R16 ;  /* 0x0007501001007387 */ /* 0x000fe20000100a00 */
[----:B------:R0:W-:Y:S03]  /*246c0*/  STL.64 [R1+0x758], R18 ;  /* 0x0007581201007387 */ /* 0x0001e60000100a00 */
[----:B0-----:R-:W2:Y:S01]  /*246d0*/  LDL.LU.64 R18, [R1+0x36c0] ;  /* 0x0036c00001127983 */ /* 0x001ea20000300a00 */
[----:B------:R-:W2:Y:S02]  /*246e0*/  LDL.LU.64 R16, [R1+0x36b8] ;  /* 0x0036b80001107983 */ /* 0x000ea40000300a00 */
[C---:B--2---:R-:W-:Y:S11]  /*246f0*/  HMMA.16816.F32 R12, R24.reuse, R16, R12 ;  /* 0x00000010180c723c */ /* 0x044ff6000000180c */
[----:B------:R-:W-:Y:S11]  /*24700*/  @!UPT UIADD3 URZ, URZ, URZ, URZ ;  /* 0x0000003f3f3ff290 */ /* 0x000ff6000fffe03f */
[----:B------:R-:W-:Y:S01]  /*24710*/  @!UPT UIADD3 URZ, URZ, URZ, URZ ;  /* 0x0000003f3f3ff290 */ /* 0x000fe2000fffe03f */
[----:B------:R0:W-:Y:S01]  /*24720*/  STL.64 [R1+0x740], R12 ;  /* 0x0007400c01007387 */ /* 0x0001e20000100a00 */
[----:B------:R-:W-:Y:S03]  /*24730*/  STL.64 [R1+0x748], R14 ;  /* 0x0007480e01007387 */ /* 0x000fe60000100a00 */
[----:B0-----:R-:W2:Y:S01]  /*24740*/  LDL.LU.64 R12, [R1+0x36b0] ;  /* 0x0036b000010c7983 */ /* 0x001ea20000300a00 */
[----:B------:R-:W-:Y:S02]  /*24750*/  STL.64 [R1+0x3630], R18 ;  /* 0x0036301201007387 */ /* 0x000fe40000100a00 */
[----:B------:R0:W-:Y:S02]  /*24760*/  STL.64 [R1+0x3628], R16 ;  /* 0x0036281001007387 */ /* 0x0001e40000100a00 */
[----:B0-----:R-:W3:Y:S01]  /*24770*/  LDL.64 R16, [R1+0xa0] ;  /* 0x0000a00001107983 */ /* 0x001ee20000100a00 */
[C---:B--2---:R-:W-:Y:S11]  /*24780*/  HMMA.16816.F32 R8, R24.reuse, R12, R8 ;  /* 0x0000000c1808723c */ /* 0x044ff60000001808 */
[----:B------:R-:W-:Y:S11]  /*24790*/  @!UPT UIADD3 URZ, URZ, URZ, URZ ;  /* 0x0000003f3f3ff290 */ /* 0x000ff6000fffe03f */
[----:B------:R-:W-:Y:S01]  /*247a0*/  @!UPT UIADD3 URZ, URZ, URZ, URZ ;  /* 0x0000003f3f3ff290 */ /* 0x000fe2000fffe03f */
[----:B------:R0:W-:Y:S01]  /*247b0*/  STL.64 [R1+0x730], R8 ;  /* 0x0007300801007387 */ /* 0x0001e20000100a00 */
[----:B------:R-:W-:Y:S03]  /*247c0*/  STL.64 [R1+0x738], R10 ;  /* 0x0007380a01007387 */ /* 0x000fe60000100a00 */
[----:B0-----:R-:W2:Y:S01]  /*247d0*/  LDL.LU.64 R8, [R1+0x36a8] ;  /* 0x0036a80001087983 */ /* 0x001ea20000300a00 */
[----:B------:R-:W-:Y:S02]  /*247e0*/  STL [R1+0x3610], R12 ;  /* 0x0036100c01007387 */ /* 0x000fe40000100800 */
[----:B------:R0:W-:Y:S02]  /*247f0*/  STL [R1+0x360c], R13 ;  /* 0x00360c0d01007387 */ /* 0x0001e40000100800 */
[----:B0-----:R-:W3:Y:S01]  /*24800*/  LDL.LU.64 R12, [R1+0xba0] ;  /* 0x000ba000010c7983 */ /* 0x001ee20000300a00 */
[----:B------:R-:W3:Y:S01]  /*24810*/  LDL.LU.64 R14, [R1+0xba8] ;  /* 0x000ba800010e7983 */ /* 0x000ee20000300a00 */
[C---:B--2---:R-:W-:Y:S11]  /*24820*/  HMMA.16816.F32 R4, R24.reuse, R8, R4 ;  /* 0x000000081804723c */ /* 0x044ff60000001804 */
[----:B------:R-:W-:Y:S11]  /*24830*/  @!UPT UIADD3 URZ, URZ, URZ, URZ ;  /* 0x0000003f3f3ff290 */ /* 0x000ff6000fffe03f */
[----:B------:R-:W-:Y:S01]  /*24840*/  @!UPT UIADD3 URZ, URZ, URZ, URZ ;  /* 0x0000003f3f3ff290 */ /* 0x000fe2000fffe03f */
[----:B------:R0:W-:Y:S01]  /*24850*/  STL.64 [R1+0x720], R4 ;  /* 0x0007200401007387 */ /* 0x0001e20000100a00 */
[----:B------:R-:W-:Y:S03]  /*24860*/  STL.64 [R1+0x728], R6 ;  /* 0x0007280601007387 */ /* 0x000fe60000100a00 */
[----:B0-----:R-:W3:Y:S01]  /*24870*/  LDL.LU.64 R4, [R1+0x36a0] ;  /* 0x0036a00001047983 */ /* 0x001ee20000300a00 */
[----:B------:R-:W-:Y:S02]  /*24880*/  STL [R1+0x3604], R8 ;  /* 0x0036040801007387 */ /* 0x000fe40000100800 */
[----:B------:R-:W-:Y:S01]  /*24890*/  STL [R1+0x3600], R9 ;  /* 0x0036000901007387 */ /* 0x000fe20000100800 */
[----:B---3--:R-:W-:Y:S01]  /*248a0*/  HMMA.16816.F32 R20, R24, R4, R20 ;  /* 0x000000041814723c */ /* 0x008fe20000001814 */
[----:B----4-:R-:W0:Y:S04]  /*248b0*/  LDSM.16.MT88.4 R24, [R0+0x180] ;  /* 0x000180000018783b */ /* 0x010e280000004200 */
[----:B------:R-:W-:Y:S01]  /*248c0*/  STL [R1+0x35fc], R4 ;  /* 0x0035fc0401007387 */ /* 0x000fe20000100800 */
[----:B------:R1:W-:Y:S11]  /*248d0*/  STL [R1+0x35f8], R5 ;  /* 0x0035f80501007387 */ /* 0x0003f60000100800 */
[----:B------:R-:W-:Y:S06]  /*248e0*/  @!UPT UIADD3 URZ, URZ, URZ, URZ ;  /* 0x0000003f3f3ff290 */ /* 0x000fec000fffe03f */
[----:B------:R-:W-:Y:S01]  /*248f0*/  STL.64 [R1+0x120], R20 ;  /* 0x0001201401007387 */ /* 0x000fe20000100a00 */
[----:B------:R-:W-:Y:S02]  /*24900*/  STL.64 [R1+0x128], R22 ;  /* 0x0001281601007387 */ /* 0x000fe40000100a00 */
[----:B-1----:R-:W2:Y:S02]  /*24910*/  LDL.LU.64 R4, [R1+0xbb0] ;  /* 0x000bb00001047983 */ /* 0x002ea40000300a00 */
[----:B------:R-:W2:Y:S01]  /*24920*/  LDL.LU.64 R6, [R1+0xbb8] ;  /* 0x000bb80001067983 */ /* 0x000ea20000300a00 */
[----:B------:R-:W2:Y:S04]  /*24930*/  LDSM.16.MT88.4 R20, [R0+0x100] ;  /* 0x000100000014783b */ /* 0x000ea80000004200 */
[----:B0-----:R-:W-:Y:S01]  /*24940*/  STL.64 [R1+0x35f0], R26 ;  /* 0x0035f01a01007387 */ /* 0x001fe20000100a00 */
[----:B------:R0:W-:Y:S03]  /*24950*/  STL.64 [R1+0x35e8], R24 ;  /* 0x0035e81801007387 */ /* 0x0001e60000100a00 */
[----:B0-----:R-:W3:Y:S01]  /*24960*/  LDL.64 R24, [R1+0x50] ;  /* 0x0000500001187983 */ /* 0x001ee20000100a00 */
[----:B------:R-:W-:-:S02]  /*24970*/  IMAD.MOV.U32 R8, RZ, RZ, R3 ;  /* 0x000000ffff087224 */ /* 0x000fc400078e0003 */
[----:B------:R-:W-:Y:S01]  /*24980*/  IMAD.MOV.U32 R9, RZ, RZ, R2 ;  /* 0x000000ffff097224 */ /* 0x000fe200078e0002 */
[----:B---3--:R2:W-:Y:S06]  /*24990*/  STL.64 [R1+0x3680], R24 ;  /* 0x0036801801007387 */ /* 0x0085ec0000100a00 */
[C---:B--2---:R-:W-:Y:S08]  /*249a0*/  HMMA.16816.F32 R24, R20.reuse, R8, R4 ;  /* 0x000000081418723c */ /* 0x044ff00000001804 */
[----:B------:R-:W-:Y:S11]  /*249b0*/  HMMA.16816.F32 R8, R20, R16, R12 ;  /* 0x000000101408723c */ /* 0x000ff6000000180c */
[----:B------:R-:W-:Y:S04]  /*249c0*/  @!UPT UIADD3 URZ, URZ, URZ, URZ ;  /* 0x0000003f3f3ff290 */ /* 0x000fe8000fffe03f */
[----:B------:R-:W-:Y:S01]  /*249d0*/  STL.64 [R1+0xbb0], R24 ;  /* 0x000bb01801007387 */ /* 0x000fe20000100a00 */
[----:B------:R-:W-:Y:S07]  /*249e0*/  STL.64 [R1+0xbb8], R26 ;  /* 0x000bb81a01007387 */ /* 0x000fee0000100a00 */
[----:B------:R0:W-:Y:S02]  /*249f0*/  STL.64 [R1+0xba0], R8 ;  /* 0x000ba00801007387 */ /* 0x0001e40000100a00 */
[----:B------:R1:W-:Y:S01]  /*24a00*/  STL.64 [R1+0xba8], R10 ;  /* 0x000ba80a01007387 */ /* 0x0003e20000100a00 */
[----:B0-----:R-:W2:Y:S01]  /*24a10*/  LDL.LU.64 R8, [R1+0xb90] ;  /* 0x000b900001087983 */ /* 0x001ea20000300a00 */
[----:B-1----:R-:W2:Y:S02]  /*24a20*/  LDL.LU.64 R10, [R1+0xb98] ;  /* 0x000b9800010a7983 */ /* 0x002ea40000300a00 */
[----:B------:R-:W3:Y:S02]  /*24a30*/  LDL.LU.64 R12, [R1+0xb80] ;  /* 0x000b8000010c7983 */ /* 0x000ee40000300a00 */
[----:B------:R-:W3:Y:S01]  /*24a40*/  LDL.LU.64 R14, [R1+0xb88] ;  /* 0x000b8800010e7983 */ /* 0x000ee20000300a00 */
[----:B------:R-:W4:Y:S01]  /*24a50*/  LDL.LU.64 R24, [R1+0xb60] ;  /* 0x000b600001187983 */ /* 0x000f220000300a00 */
[----:B------:R-:W2:Y:S02]  /*24a60*/  LDL.LU.64 R26, [R1+0xb68] ;  /* 0x000b6800011a7983 */ /* 0x000ea40000300a00 */
[----:B------:R-:W-:-:S02]  /*24a70*/  IMAD.MOV.U32 R6, RZ, RZ, R16 ;  /* 0x000000ffff067224 */ /* 0x000fc400078e0010 */
[----:B------:R-:W-:Y:S01]  /*24a80*/  IMAD.MOV.U32 R0, RZ, RZ, R17 ;  /* 0x000000ffff007224 */ /* 0x000fe200078e0011 */
[----:B--2---:R-:W-:Y:S01]  /*24a90*/  STL.64 [R1+0x3690], R26 ;  /* 0x0036901a01007387 */ /* 0x004fe20000100a00 */
[----:B----4-:R0:W-:Y:S02]  /*24aa0*/  STL.64 [R1+0x3688], R24 ;  /* 0x0036881801007387 */ /* 0x0101e40000100a00 */
[----:B------:R-:W2:Y:S01]  /*24ab0*/  LDL.64 R16, [R1] ;  /* 0x0000000001107983 */ /* 0x000ea20000100a00 */
[----:B0-----:R-:W4:Y:S04]  /*24ac0*/  LDL.64 R24, [R1+0x70] ;  /* 0x0000700001187983 */ /* 0x001f280000100a00 */
[----:B--2---:R0:W-:Y:S04]  /*24ad0*/  STL.64 [R1+0x3638], R16 ;  /* 0x0036381001007387 */ /* 0x0041e80000100a00 */
[----:B0-----:R-:W2:Y:S04]  /*24ae0*/  LDL.64 R16, [R1+0x10] ;  /* 0x0000100001107983 */ /* 0x001ea80000100a00 */
[----:B--2---:R0:W-:Y:S04]  /*24af0*/  STL.64 [R1+0x3650], R16 ;  /* 0x0036501001007387 */ /* 0x0041e80000100a00 */
[----:B0-----:R-:W2:Y:S04]  /*24b00*/  LDL.64 R16, [R1+0x20] ;  /* 0x0000200001107983 */ /* 0x001ea80000100a00 */
[----:B--2---:R0:W-:Y:S04]  /*24b10*/  STL.64 [R1+0x3660], R16 ;  /* 0x0036601001007387 */ /* 0x0041e80000100a00 */
[----:B0-----:R-:W2:Y:S04]  /*24b20*/  LDL.64 R16, [R1+0x30] ;  /* 0x0000300001107983 */ /* 0x001ea80000100a00 */
[----:B--2---:R0:W-:Y:S04]  /*24b30*/  STL.64 [R1+0x3670], R16 ;  /* 0x0036701001007387 */ /* 0x0041e80000100a00 */
[----:B0-----:R-:W2:Y:S04]  /*24b40*/  LDL.64 R16, [R1+0x40] ;  /* 0x0000400001107983 */ /* 0x001ea80000100a00 */
[----:B--2---:R0:W-:Y:S04]  /*24b50*/  STL.64 [R1+0x3698], R16 ;  /* 0x0036981001007387 */ /* 0x0041e80000100a00 */
[----:B0-----:R-:W4:Y:S01]  /*24b60*/  LDL.LU.64 R16, [R1+0xb70] ;  /* 0x000b700001107983 */ /* 0x001f220000300a00 */
[----:B------:R-:W4:Y:S02]  /*24b70*/  LDL.LU.64 R18, [R1+0xb78] ;  /* 0x000b780001127983 */ /* 0x000f240000300a00 */
[----:B------:R-:W-:Y:S02]  /*24b80*/  STL [R1+0x3608], R0 ;  /* 0x0036080001007387 */ /* 0x000fe40000100800 */
[----:B------:R-:W-:Y:S01]  /*24b90*/  STL [R1+0x35e0], R6 ;  /* 0x0035e00601007387 */ /* 0x000fe20000100800 */
[----:B------:R-:W2:Y:S02]  /*24ba0*/  LDL.64 R4, [R1+0x90] ;  /* 0x0000900001047983 */ /* 0x000ea40000100a00 */
[----:B--2---:R-:W-:Y:S11]  /*24bb0*/  HMMA.16816.F32 R8, R20, R4, R8 ;  /* 0x000000041408723c */ /* 0x004ff60000001808 */
[----:B------:R-:W-:Y:S11]  /*24bc0*/  @!UPT UIADD3 URZ, URZ, URZ, URZ ;  /* 0x0000003f3f3ff290 */ /* 0x000ff6000fffe03f */
[----:B------:R-:W-:Y:S01]  /*24bd0*/  @!UPT UIADD3 URZ, URZ, URZ, URZ ;  /* 0x0000003f3f3ff290 */ /* 0x000fe2000fffe03f */
[----:B------:R-:W-:Y:S01]  /*24be0*/  STL.64 [R1+0xb90], R8 ;  /* 0x000b900801007387 */ /* 0x000fe20000100a00 */
[----:B------:R0:W-:Y:S02]  /*24bf0*/  STL.64 [R1+0xb98], R10 ;  /* 0x000b980a01007387 */ /* 0x0001e40000100a00 */
[----:B0-----:R-:W-:-:S05]  /*24c00*/  IMAD.MOV.U32 R10, RZ, RZ, R4 ;  /* 0x000000ffff0a7224 */ /* 0x001fca00078e0004 */
[----:B------:R-:W-:Y:S01]  /*24c10*/  STL [R1+0x3614], R10 ;  /* 0x0036140a01007387 */ /* 0x000fe20000100800 */
[----:B------:R-:W3:Y:S01]  /*24c20*/  LDL.64 R8, [R1+0x80] ;  /* 0x0000800001087983 */ /* 0x000ee20000100a00 */
[----:B----4-:R-:W-:Y:S01]  /*24c30*/  HMMA.16816.F32 R16, R20, R24, R16 ;  /* 0x000000181410723c */ /* 0x010fe20000001810 */
[----:B------:R-:W-:-:S07]  /*24c40*/  IMAD.MOV.U32 R28, RZ, RZ, R24 ;  /* 0x000000ffff1c7224 */ /* 0x000fce00078e0018 */
[C---:B---3--:R-:W-:Y:S01]  /*24c50*/  HMMA.16816.F32 R12, R20.reuse, R8, R12 ;  /* 0x00000008140c723c */ /* 0x048fe2000000180c */
        /* <DEDUP_REMOVED lines=9> */
[----:B------:R-:W-:Y:S01]  /*24cf0*/  IMAD.MOV.U32 R15, RZ, RZ, R25 ;  /* 0x000000ffff0f7224 */ /* 0x000fe200078e0019 */
[----:B------:R-:W-:Y:S04]  /*24d00*/  STL.64 [R1+0xb78], R18 ;  /* 0x000b781201007387 */ /* 0x000fe80000100a00 */
[----:B0-----:R-:W3:Y:S01]  /*24d10*/  LDL.LU.64 R16, [R1+0x3698] ;  /* 0x0036980001107983 */ /* 0x001ee20000300a00 */
[----:B------:R-:W4:Y:S02]  /*24d20*/  LDL.LU.64 R26, [R1+0x3690] ;  /* 0x00369000011a7983 */ /* 0x000f240000300a00 */
[----:B------:R-:W4:Y:S02]  /*24d30*/  LDL.LU.64 R24, [R1+0x3688] ;  /* 0x0036880001187983 */ /* 0x000f240000300a00 */
[----:B------:R-:W-:Y:S01]  /*24d40*/  STL.64 [R1+0x3658], R14 ;  /* 0x0036580e01007387 */ /* 0x000fe20000100a00 */
[----:B------:R-:W4:Y:S02]  /*24d50*/  LDL.64 R12, [R1+0x60] ;  /* 0x00006000010c7983 */ /* 0x000f240000100a00 */
[C---:B----4-:R-:W-:Y:S11]  /*24d60*/  HMMA.16816.F32 R24, R20.reuse, R12, R24 ;  /* 0x0000000c1418723c */ /* 0x050ff60000001818 */
[----:B------:R-:W-:Y:S11]  /*24d70*/  @!UPT UIADD3 URZ, URZ, URZ, URZ ;  /* 0x0000003f3f3ff290 */ /* 0x000ff6000fffe03f */
[----:B------:R-:W-:Y:S01]  /*24d80*/  @!UPT UIADD3 URZ, URZ, URZ, URZ ;  /* 0x0000003f3f3ff290 */ /* 0x000fe2000fffe03f */
[----:B------:R0:W-:Y:S01]  /*24d90*/  STL.64 [R1+0xb60], R24 ;  /* 0x000b601801007387 */ /* 0x0001e20000100a00 */
[----:B------:R-:W-:Y:S03]  /*24da0*/  STL.64 [R1+0xb68], R26 ;  /* 0x000b681a01007387 */ /* 0x000fe60000100a00 */
[----:B0-----:R-:W2:Y:S01]  /*24db0*/  LDL.LU.64 R24, [R1+0x3680] ;  /* 0x0036800001187983 */ /* 0x001ea20000300a00 */
[----:B------:R-:W-:Y:S02]  /*24dc0*/  IMAD.MOV.U32 R7, RZ, RZ, R5 ;  /* 0x000000ffff077224 */ /* 0x000fe400078e0005 */
[----:B------:R-:W-:Y:S02]  /*24dd0*/  IMAD.MOV.U32 R3, RZ, RZ, R12 ;  /* 0x000000ffff037224 */ /* 0x000fe400078e000c */
[----:B------:R-:W-:Y:S01]  /*24de0*/  IMAD.MOV.U32 R2, RZ, RZ, R13 ;  /* 0x000000ffff027224 */ /* 0x000fe200078e000d */
[----:B--2---:R-:W-:Y:S01]  /*24df0*/  HMMA.16816.F32 R8, R20, R24, R8 ;  /* 0x000000181408723c */ /* 0x004fe20000001808 */
[----:B------:R-:W-:-:S02]  /*24e00*/  IMAD.MOV.U32 R6, RZ, RZ, R24 ;  /* 0x000000ffff067224 */ /* 0x000fc400078e0018 */
[----:B------:R-:W-:Y:S11]  /*24e10*/  IMAD.MOV.U32 R29, RZ, RZ, R25 ;  /* 0x000000ffff1d7224 */ /* 0x000ff600078e0019 */
[----:B------:R-:W-:Y:S09]  /*24e20*/  @!UPT UIADD3 URZ, URZ, URZ, URZ ;  /* 0x0000003f3f3ff290 */ /* 0x000ff2000fffe03f */
[----:B------:R-:W-:Y:S01]  /*24e30*/  STL.64 [R1+0xb50], R8 ;  /* 0x000b500801007387 */ /* 0x000fe20000100a00 */
[----:B------:R-:W-:Y:S02]  /*24e40*/  STL.64 [R1+0xb58], R10 ;  /* 0x000b580a01007387 */ /* 0x000fe40000100a00 */
[----:B------:R0:W-:Y:S02]  /*24e50*/  STL.64 [R1+0x3678], R6 ;  /* 0x0036780601007387 */ /* 0x0001e40000100a00 */
[----:B------:R-:W3:Y:S01]  /*24e60*/  LDL.LU.64 R4, [R1+0xb40] ;  /* 0x000b400001047983 */ /* 0x000ee20000300a00 */
[----:B0-----:R-:W3:Y:S01]  /*24e70*/  LDL.LU.64 R6, [R1+0xb48] ;  /* 0x000b480001067983 */ /* 0x001ee20000300a00 */
[----:B------:R-:W2:Y:S02]  /*24e80*/  LDL.LU.64 R8, [R1+0xb30] ;  /* 0x000b300001087983 */ /* 0x000ea40000300a00 */
[----:B------:R-:W2:Y:S02]  /*24e90*/  LDL.LU.64 R10, [R1+0xb38] ;  /* 0x000b3800010a7983 */ /* 0x000ea40000300a00 */
[----:B------:R-:W4:Y:S01]  /*24ea0*/  LDL.LU.64 R12, [R1+0xb20] ;  /* 0x000b2000010c7983 */ /* 0x000f220000300a00 */
[----:B------:R-:W4:Y:S01]  /*24eb0*/  LDL.LU.64 R14, [R1+0xb28] ;  /* 0x000b2800010e7983 */ /* 0x000f220000300a00 */
[----:B------:R-:W2:Y:S02]  /*24ec0*/  LDL.LU.64 R24, [R1+0xb00] ;  /* 0x000b000001187983 */ /* 0x000ea40000300a00 */
[----:B------:R-:W2:Y:S01]  /*24ed0*/  LDL.LU.64 R26, [R1+0xb08] ;  /* 0x000b0800011a7983 */ /* 0x000ea20000300a00 */
[C---:B---3--:R-:W-:Y:S01]  /*24ee0*/  HMMA.16816.F32 R4, R20.reuse, R16, R4 ;  /* 0x000000101404723c */ /* 0x048fe20000001804 */
[----:B--2---:R-:W-:Y:S01]  /*24ef0*/  STL.64 [R1+0x3648], R26 ;  /* 0x0036481a01007387 */ /* 0x004fe20000100a00 */
[----:B------:R0:W-:Y:S03]  /*24f00*/  STL.64 [R1+0x3640], R24 ;  /* 0x0036401801007387 */ /* 0x0001e60000100a00 */
[----:B0-----:R-:W2:Y:S01]  /*24f10*/  LDL.LU.64 R24, [R1+0xb10] ;  /* 0x000b100001187983 */ /* 0x001ea20000300a00 */
[----:B------:R-:W2:Y:S11]  /*24f20*/  LDL.LU.64 R26, [R1+0xb18] ;  /* 0x000b1800011a7983 */ /* 0x000eb60000300a00 */
[----:B------:R-:W-:Y:S06]  /*24f30*/  @!UPT UIADD3 URZ, URZ, URZ, URZ ;  /* 0x0000003f3f3ff290 */ /* 0x000fec000fffe03f */
[----:B------:R0:W-:Y:S01]  /*24f40*/  STL.64 [R1+0xb40], R4 ;  /* 0x000b400401007387 */ /* 0x0001e20000100a00 */
[----:B------:R1:W-:Y:S02]  /*24f50*/  STL.64 [R1+0xb48], R6 ;  /* 0x000b480601007387 */ /* 0x0003e40000100a00 */
[----:B0-----:R-:W-:Y:S01]  /*24f60*/  IMAD.MOV.U32 R4, RZ, RZ, R16 ;  /* 0x000000ffff047224 */ /* 0x001fe200078e0010 */
[----:B-1----:R-:W3:Y:S01]  /*24f70*/  LDL.LU.64 R6, [R1+0x3678] ;  /* 0x0036780001067983 */ /* 0x002ee20000300a00 */
[----:B------:R-:W-:Y:S02]  /*24f80*/  IMAD.MOV.U32 R5, RZ, RZ, R17 ;  /* 0x000000ffff057224 */ /* 0x000fe400078e0011 */
[----:B------:R-:W2:Y:S02]  /*24f90*/  LDL.LU.64 R16, [R1+0x3670] ;  /* 0x0036700001107983 */ /* 0x000ea40000300a00 */
[C---:B--2---:R-:W-:Y:S01]  /*24fa0*/  HMMA.16816.F32 R8, R20.reuse, R16, R8 ;  /* 0x000000101408723c */ /* 0x044fe20000001808 */
[----:B---3--:R-:W-:Y:S01]  /*24fb0*/  STL.64 [R1+0x3620], R6 ;  /* 0x0036200601007387 */ /* 0x008fe20000100a00 */
[----:B------:R0:W-:Y:S03]  /*24fc0*/  STL.64 [R1+0x3618], R4 ;  /* 0x0036180401007387 */ /* 0x0001e60000100a00 */
[----:B0-----:R-:W2:Y:S01]  /*24fd0*/  LDL.LU.64 R4, [R1+0xaf0] ;  /* 0x000af00001047983 */ /* 0x001ea20000300a00 */
[----:B------:R-:W2:Y:S11]  /*24fe0*/  LDL.LU.64 R6, [R1+0xaf8] ;  /* 0x000af80001067983 */ /* 0x000eb60000300a00 */
[----:B------:R-:W-:Y:S06]  /*24ff0*/  @!UPT UIADD3 URZ, URZ, URZ, URZ ;  /* 0x0000003f3f3ff290 */ /* 0x000fec000fffe03f */
[----:B------:R0:W-:Y:S01]  /*25000*/  STL.64 [R1+0xb30], R8 ;  /* 0x000b300801007387 */ /* 0x0001e20000100a00 */
[----:B------:R1:W-:Y:S02]  /*25010*/  STL.64 [R1+0xb38], R10 ;  /* 0x000b380a01007387 */ /* 0x0003e40000100a00 */
[----:B0-----:R-:W-:Y:S01]  /*25020*/  IMAD.MOV.U32 R8, RZ, RZ, R16 ;  /* 0x000000ffff087224 */ /* 0x001fe200078e0010 */
[----:B-1----:R-:W3:Y:S01]  /*25030*/  LDL.LU R11, [R1+0x3668] ;  /* 0x00366800010b7983 */ /* 0x002ee20000300800 */
[----:B------:R-:W-:Y:S02]  /*25040*/  IMAD.MOV.U32 R9, RZ, RZ, R17 ;  /* 0x000000ffff097224 */ /* 0x000fe400078e0011 */
[----:B------:R-:W4:Y:S02]  /*25050*/  LDL.LU.64 R16, [R1+0x3660] ;  /* 0x0036600001107983 */ /* 0x000f240000300a00 */
[C---:B----4-:R-:W-:Y:S01]  /*25060*/  HMMA.16816.F32 R12, R20.reuse, R16, R12 ;  /* 0x00000010140c723c */ /* 0x050fe2000000180c */
[----:B------:R-:W-:Y:S11]  /*25070*/  IMAD.MOV.U32 R0, RZ, RZ, R17 ;  /* 0x000000ffff007224 */ /* 0x000ff600078e0011 */
[----:B------:R-:W-:Y:S11]  /*25080*/  @!UPT UIADD3 URZ, URZ, URZ, URZ ;  /* 0x0000003f3f3ff290 */ /* 0x000ff6000fffe03f */
[----:B------:R0:W-:Y:S01]  /*25090*/  STL.64 [R1+0xb20], R12 ;  /* 0x000b200c01007387 */ /* 0x0001e20000100a00 */
[----:B------:R1:W-:Y:S02]  /*250a0*/  STL.64 [R1+0xb28], R14 ;  /* 0x000b280e01007387 */ /* 0x0003e40000100a00 */
[----:B0-----:R-:W-:Y:S01]  /*250b0*/  IMAD.MOV.U32 R13, RZ, RZ, R16 ;  /* 0x000000ffff0d7224 */ /* 0x001fe200078e0010 */
[----:B-1----:R-:W4:Y:S01]  /*250c0*/  LDL.LU.64 R14, [R1+0x3658] ;  /* 0x00365800010e7983 */ /* 0x002f220000300a00 */
        /* <DEDUP_REMOVED lines=10> */
[C---:B--2---:R-:W-:Y:S11]  /*25170*/  HMMA.16816.F32 R24, R20.reuse, R16, R24 ;  /* 0x000000101418723c */ /* 0x044ff60000001818 */
[----:B------:R-:W-:Y:S11]  /*25180*/  @!UPT UIADD3 URZ, URZ, URZ, URZ ;  /* 0x0000003f3f3ff290 */ /* 0x000ff6000fffe03f */
[----:B------:R-:W-:Y:S01]  /*25190*/  @!UPT UIADD3 URZ, URZ, URZ, URZ ;  /* 0x0000003f3f3ff290 */ /* 0x000fe2000fffe03f */
[----:B------:R0:W-:Y:S01]  /*251a0*/  STL.64 [R1+0xb00], R24 ;  /* 0x000b001801007387 */ /* 0x0001e20000100a00 */
[----:B------:R-:W-:Y:S02]  /*251b0*/  STL.64 [R1+0xb08], R26 ;  /* 0x000b081a01007387 */ /* 0x000fe40000100a00 */
[----:B------:R-:W2:Y:S02]  /*251c0*/  LDL.LU.64 R18, [R1+0x3630] ;  /* 0x0036300001127983 */ /* 0x000ea40000300a00 */
[----:B0-----:R-:W-:Y:S02]  /*251d0*/  IMAD.MOV.U32 R25, RZ, RZ, R16 ;  /* 0x000000ffff197224 */ /* 0x001fe400078e0010 */
[----:B------:R-:W-:Y:S02]  /*251e0*/  IMAD.MOV.U32 R24, RZ, RZ, R17 ;  /* 0x000000ffff187224 */ /* 0x000fe400078e0011 */
[----:B------:R-:W2:Y:S02]  /*251f0*/  LDL.LU.64 R16, [R1+0x3628] ;  /* 0x0036280001107983 */ /* 0x000ea40000300a00 */
[----:B--2---:R-:W-:Y:S11]  /*25200*/  HMMA.16816.F32 R4, R20, R16, R4 ;  /* 0x000000101404723c */ /* 0x004ff60000001804 */
[----:B------:R-:W-:Y:S11]  /*25210*/  @!UPT UIADD3 URZ, URZ, URZ, URZ ;  /* 0x0000003f3f3ff290 */ /* 0x000ff6000fffe03f */
[----:B------:R-:W-:Y:S01]  /*25220*/  @!UPT UIADD3 URZ, URZ, URZ, URZ ;  /* 0x0000003f3f3ff290 */ /* 0x000fe2000fffe03f */
[----:B------:R-:W-:Y:S01]  /*25230*/  STL.64 [R1+0xaf0], R4 ;  /* 0x000af00401007387 */ /* 0x000fe20000100a00 */
[----:B------:R0:W-:Y:S03]  /*25240*/  STL.64 [R1+0xaf8], R6 ;  /* 0x000af80601007387 */ /* 0x0001e60000100a00 */
[----:B0-----:R-:W2:Y:S01]  /*25250*/  LDL.LU.64 R6, [R1+0x3620] ;  /* 0x0036200001067983 */ /* 0x001ea20000300a00 */
[----:B------:R-:W2:Y:S02]  /*25260*/  LDL.LU.64 R4, [R1+0x3618] ;  /* 0x0036180001047983 */ /* 0x000ea40000300a00 */
[----:B------:R-:W-:Y:S02]  /*25270*/  STL.64 [R1+0x34f8], R18 ;  /* 0x0034f81201007387 */ /* 0x000fe40000100a00 */
[----:B------:R0:W-:Y:S02]  /*25280*/  STL.64 [R1+0x34f0], R16 ;  /* 0x0034f01001007387 */ /* 0x0001e40000100a00 */
[----:B0-----:R-:W-:-:S02]  /*25290*/  IMAD.MOV.U32 R16, RZ, RZ, R25 ;  /* 0x000000ffff107224 */ /* 0x001fc400078e0019 */
[----:B------:R-:W-:Y:S02]  /*252a0*/  IMAD.MOV.U32 R17, RZ, RZ, R24 ;  /* 0x000000ffff117224 */ /* 0x000fe400078e0018 */
[----:B------:R-:W2:Y:S01]  /*252b0*/  LDL.LU.64 R24, [R1+0xad0] ;  /* 0x000ad00001187983 */ /* 0x000ea20000300a00 */
[----:B------:R-:W2:Y:S02]  /*252c0*/  LDL.LU.64 R26, [R1+0xad8] ;  /* 0x000ad800011a7983 */ /* 0x000ea40000300a00 */
        /* <DEDUP_REMOVED lines=39> */
[----:B------:R-:W3:Y:S11]  /*25540*/  LDL.64 R20, [R1+0xb0] ;  /* 0x0000b00001147983 */ /* 0x000ef60000100a00 */
[----:B------:R-:W-:Y:S11]  /*25550*/  @!UPT UIADD3 URZ, URZ, URZ, URZ ;  /* 0x0000003f3f3ff290 */ /* 0x000ff6000fffe03f */
[----:B------:R0:W-:Y:S01]  /*25560*/  STL.64 [R1+0x520], R16 ;  /* 0x0005201001007387 */ /* 0x0001e20000100a00 */
[----:B------:R-:W-:Y:S02]  /*25570*/  STL.64 [R1+0x528], R18 ;  /* 0x0005281201007387 */ /* 0x000fe40000100a00 */
[----:B0-----:R-:W-:Y:S02]  /*25580*/  IMAD.MOV.U32 R16, RZ, RZ, R6 ;  /* 0x000000ffff107224 */ /* 0x001fe400078e0006 */
[----:B------:R-:W-:Y:S01]  /*25590*/  IMAD.MOV.U32 R17, RZ, RZ, R29 ;  /* 0x000000ffff117224 */ /* 0x000fe200078e001d */
[----:B------:R-:W2:Y:S04]  /*255a0*/  LDL.LU R6, [R1+0x35e0] ;  /* 0x0035e00001067983 */ /* 0x000ea80000300800 */
[----:B------:R0:W-:Y:S02]  /*255b0*/  STL.64 [R1+0x3578], R16 ;  /* 0x0035781001007387 */ /* 0x0001e40000100a00 */
[----:B0-----:R-:W-:-:S02]  /*255c0*/  IMAD.MOV.U32 R16, RZ, RZ, R3 ;  /* 0x000000ffff107224 */ /* 0x001fc400078e0003 */
[----:B------:R-:W-:-:S05]  /*255d0*/  IMAD.MOV.U32 R17, RZ, RZ, R2 ;  /* 0x000000ffff117224 */ /* 0x000fca00078e0002 */
[----:B------:R0:W-:Y:S04]  /*255e0*/  STL.64 [R1+0x3590], R16 ;  /* 0x0035901001007387 */ /* 0x0001e80000100a00 */
[----:B0-----:R-:W3:Y:S01]  /*255f0*/  LDL.LU.64 R16, [R1+0x400] ;  /* 0x0004000001107983 */ /* 0x001ee20000300a00 */
[----:B------:R-:W3:Y:S02]  /*25600*/  LDL.LU.64 R18, [R1+0x408] ;  /* 0x0004080001127983 */ /* 0x000ee40000300a00 */
[----:B------:R-:W-:Y:S02]  /*25610*/  IMAD.MOV.U32 R8, RZ, RZ, R28 ;  /* 0x000000ffff087224 */ /* 0x000fe400078e001c */
[----:B----4-:R-:W-:Y:S01]  /*25620*/  IMAD.MOV.U32 R9, RZ, RZ, R15 ;  /* 0x000000ffff097224 */ /* 0x010fe200078e000f */
[----:B------:R-:W-:Y:S01]  /*25630*/  STL.64 [R1+0x3510], R4 ;  /* 0x0035100401007387 */ /* 0x000fe20000100a00 */
[----:B---3--:R-:W-:Y:S11]  /*25640*/  HMMA.16816.F32 R16, R24, R20, R16 ;  /* 0x000000141810723c */ /* 0x008ff60000001810 */
[----:B------:R-:W-:Y:S11]  /*25650*/  @!UPT UIADD3 URZ, URZ, URZ, URZ ;  /* 0x0000003f3f3ff290 */ /* 0x000ff6000fffe03f */
[----:B------:R-:W-:Y:S01]  /*25660*/  @!UPT UIADD3 URZ, URZ, URZ, URZ ;  /* 0x0000003f3f3ff290 */ /* 0x000fe2000fffe03f */
[----:B------:R-:W-:Y:S01]  /*25670*/  STL.64 [R1+0x400], R16 ;  /* 0x0004001001007387 */ /* 0x000fe20000100a00 */
[----:B------:R-:W-:Y:S02]  /*25680*/  STL.64 [R1+0x408], R18 ;  /* 0x0004081201007387 */ /* 0x000fe40000100a00 */
[----:B------:R0:W-:Y:S02]  /*25690*/  STL.64 [R1+0x3598], R8 ;  /* 0x0035980801007387 */ /* 0x0001e40000100a00 */
[----:B0-----:R-:W-:Y:S02]  /*256a0*/  IMAD.MOV.U32 R8, RZ, RZ, R14 ;  /* 0x000000ffff087224 */ /* 0x001fe400078e000e */
[----:B------:R-:W-:-:S05]  /*256b0*/  IMAD.MOV.U32 R9, RZ, RZ, R11 ;  /* 0x000000ffff097224 */ /* 0x000fca00078e000b */
[----:B------:R0:W-:Y:S02]  /*256c0*/  STL.64 [R1+0x35b0], R8 ;  /* 0x0035b00801007387 */ /* 0x0001e40000100a00 */
[----:B0-----:R-:W-:Y:S02]  /*256d0*/  IMAD.MOV.U32 R8, RZ, RZ, R10 ;  /* 0x000000ffff087224 */ /* 0x001fe400078e000a */
[----:B------:R-:W-:-:S05]  /*256e0*/  IMAD.MOV.U32 R9, RZ, RZ, R7 ;  /* 0x000000ffff097224 */ /* 0x000fca00078e0007 */
[----:B------:R-:W-:Y:S01]  /*256f0*/  STL.64 [R1+0x35c8], R8 ;  /* 0x0035c80801007387 */ /* 0x000fe20000100a00 */
[----:B------:R-:W3:Y:S02]  /*25700*/  LDL.LU.64 R16, [R1+0x3c0] ;  /* 0x0003c00001107983 */ /* 0x000ee40000300a00 */
[----:B------:R-:W4:Y:S02]  /*25710*/  LDL.LU.64 R18, [R1+0x3c8] ;  /* 0x0003c80001127983 */ /* 0x000f240000300a00 */
[----:B----4-:R-:W-:Y:S01]  /*25720*/  STL.64 [R1+0x35a8], R18 ;  /* 0x0035a81201007387 */ /* 0x010fe20000100a00 */
[----:B---3--:R0:W-:Y:S03]  /*25730*/  STL.64 [R1+0x35a0], R16 ;  /* 0x0035a01001007387 */ /* 0x0081e60000100a00 */
[----:B0-----:R-:W3:Y:S01]  /*25740*/  LDL.LU.64 R16, [R1+0x3d0] ;  /* 0x0003d00001107983 */ /* 0x001ee20000300a00 */
[----:B------:R-:W4:Y:S03]  /*25750*/  LDL.LU.64 R18, [R1+0x3d8] ;  /* 0x0003d80001127983 */ /* 0x000f260000300a00 */
[----:B----4-:R-:W-:Y:S01]  /*25760*/  STL.64 [R1+0x35c0], R18 ;  /* 0x0035c01201007387 */ /* 0x010fe20000100a00 */
[----:B---3--:R0:W-:Y:S03]  /*25770*/  STL.64 [R1+0x35b8], R16 ;  /* 0x0035b81001007387 */ /* 0x0081e60000100a00 */
[----:B0-----:R-:W3:Y:S01]  /*25780*/  LDL.LU.64 R16, [R1+0x3e0] ;  /* 0x0003e00001107983 */ /* 0x001ee20000300a00 */
[----:B------:R-:W4:Y:S02]  /*25790*/  LDL.LU.64 R18, [R1+0x3e8] ;  /* 0x0003e80001127983 */ /* 0x000f240000300a00 */
[----:B--2---:R-:W-:Y:S01]  /*257a0*/  IMAD.MOV.U32 R8, RZ, RZ, R6 ;  /* 0x000000ffff087224 */ /* 0x004fe200078e0006 */
[----:B----4-:R-:W-:Y:S01]  /*257b0*/  STL.64 [R1+0x35d8], R18 ;  /* 0x0035d81201007387 */ /* 0x010fe20000100a00 */
[----:B---3--:R0:W-:Y:S03]  /*257c0*/  STL.64 [R1+0x35d0], R16 ;  /* 0x0035d01001007387 */ /* 0x0081e60000100a00 */
[----:B0-----:R-:W2:Y:S01]  /*257d0*/  LDL.LU.64 R16, [R1+0x3f0] ;  /* 0x0003f00001107983 */ /* 0x001ea20000300a00 */
[----:B------:R-:W2:Y:S02]  /*257e0*/  LDL.LU.64 R18, [R1+0x3f8] ;  /* 0x0003f80001127983 */ /* 0x000ea40000300a00 */
        /* <DEDUP_REMOVED lines=14> */
[----:B------:R-:W-:-:S07]  /*258d0*/  IMAD.MOV.U32 R9, RZ, RZ, R0 ;  /* 0x000000ffff097224 */ /* 0x000fce00078e0000 */
[C---:B--2---:R-:W-:Y:S01]  /*258e0*/  HMMA.16816.F32 R8, R24.reuse, R8, R16 ;  /* 0x000000081808723c */ /* 0x044fe20000001810 */
[----:B----4-:R-:W-:Y:S01]  /*258f0*/  STL.64 [R1+0x3570], R6 ;  /* 0x0035700601007387 */ /* 0x010fe20000100a00 */
[----:B---3--:R0:W-:Y:S03]  /*25900*/  STL.64 [R1+0x3568], R4 ;  /* 0x0035680401007387 */ /* 0x0081e60000100a00 */
[----:B0-----:R-:W2:Y:S01]  /*25910*/  LDL.LU.64 R4, [R1+0x3a0] ;  /* 0x0003a00001047983 */ /* 0x001ea20000300a00 */
[----:B------:R-:W3:Y:S02]  /*25920*/  LDL.LU.64 R6, [R1+0x3a8] ;  /* 0x0003a80001067983 */ /* 0x000ee40000300a00 */
[----:B------:R-:W-:Y:S02]  /*25930*/  IMAD.MOV.U32 R3, RZ, RZ, R20 ;  /* 0x000000ffff037224 */ /* 0x000fe400078e0014 */
[----:B------:R-:W-:Y:S01]  /*25940*/  IMAD.MOV.U32 R2, RZ, RZ, R21 ;  /* 0x000000ffff027224 */ /* 0x000fe200078e0015 */
[----:B---3--:R-:W-:Y:S01]  /*25950*/  STL.64 [R1+0x3588], R6 ;  /* 0x0035880601007387 */ /* 0x008fe20000100a00 */
[----:B--2---:R0:W-:Y:S03]  /*25960*/  STL.64 [R1+0x3580], R4 ;  /* 0x0035800401007387 */ /* 0x0041e60000100a00 */
[----:B0-----:R-:W2:Y:S01]  /*25970*/  LDL.LU.64 R4, [R1+0x3b0] ;  /* 0x0003b00001047983 */ /* 0x001ea20000300a00 */
[----:B------:R-:W2:Y:S02]  /*25980*/  LDL.LU.64 R6, [R1+0x3b8] ;  /* 0x0003b80001067983 */ /* 0x000ea40000300a00 */
[----:B------:R-:W3:Y:S02]  /*25990*/  LDL.LU.64 R12, [R1+0x350] ;  /* 0x00035000010c7983 */ /* 0x000ee40000300a00 */
[----:B------:R-:W3:Y:S01]  /*259a0*/  LDL.LU.64 R14, [R1+0x358] ;  /* 0x00035800010e7983 */ /* 0x000ee20000300a00 */
[----:B------:R-:W4:Y:S01]  /*259b0*/  LDL.LU.64 R20, [R1+0x340] ;  /* 0x0003400001147983 */ /* 0x000f220000300a00 */
[----:B------:R-:W4:Y:S02]  /*259c0*/  LDL.LU.64 R22, [R1+0x348] ;  /* 0x0003480001167983 */ /* 0x000f240000300a00 */
[----:B------:R-:W2:Y:S02]  /*259d0*/  LDL R0, [R1+0x10f0] ;  /* 0x0010f00001007983 */ /* 0x000ea40000100800 */
[----:B------:R-:W2:Y:S01]  /*259e0*/  LDL.LU.64 R18, [R1+0x35d8] ;  /* 0x0035d80001127983 */ /* 0x000ea20000300a00 */
[----:B------:R-:W2:Y:S01]  /*259f0*/  LDL.LU.64 R16, [R1+0x35d0] ;  /* 0x0035d00001107983 */ /* 0x000ea20000300a00 */
[----:B------:R0:W-:Y:S02]  /*25a00*/  STL.64 [R1+0x3f0], R8 ;  /* 0x0003f00801007387 */ /* 0x0001e40000100a00 */
[----:B------:R2:W-:Y:S01]  /*25a10*/  STL.64 [R1+0x3f8], R10 ;  /* 0x0003f80a01007387 */ /* 0x0005e20000100a00 */
        /* <DEDUP_REMOVED lines=62> */
[----:B0-----:R-:W3:Y:S02]  /*25e00*/  LDL.LU.64 R16, [R1+0x3508] ;  /* 0x0035080001107983 */ /* 0x001ee40000300a00 */
[C---:B---3--:R-:W-:Y:S02]  /*25e10*/  HMMA.16816.F32 R16, R24.reuse, R16, R12 ;  /* 0x000000101810723c */ /* 0x048fe4000000180c */
[----:B------:R-:W3:Y:S11]  /*25e20*/  LDL.LU.64 R12, [R1+0x3500] ;  /* 0x00350000010c7983 */ /* 0x000ef60000300a00 */
[----:B------:R-:W-:Y:S10]  /*25e30*/  @!UPT UIADD3 URZ, URZ, URZ, URZ ;  /* 0x0000003f3f3ff290 */ /* 0x000ff4000fffe03f */
[----:B------:R-:W-:Y:S01]  /*25e40*/  STL.64 [R1+0x350], R16 ;  /* 0x0003501001007387 */ /* 0x000fe20000100a00 */
[----:B------:R0:W-:Y:S03]  /*25e50*/  STL.64 [R1+0x358], R18 ;  /* 0x0003581201007387 */ /* 0x0001e60000100a00 */
[----:B0-----:R-:W2:Y:S01]  /*25e60*/  LDL.LU.64 R18, [R1+0x34f8] ;  /* 0x0034f80001127983 */ /* 0x001ea20000300a00 */
[----:B------:R-:W4:Y:S02]  /*25e70*/  LDL.LU.64 R16, [R1+0x34f0] ;  /* 0x0034f00001107983 */ /* 0x000f240000300a00 */
[C---:B----4-:R-:W-:Y:S11]  /*25e80*/  HMMA.16816.F32 R20, R24.reuse, R16, R20 ;  /* 0x000000101814723c */ /* 0x050ff60000001814 */
[----:B------:R-:W-:Y:S11]  /*25e90*/  @!UPT UIADD3 URZ, URZ, URZ, URZ ;  /* 0x0000003f3f3ff290 */ /* 0x000ff6000fffe03f */
[----:B------:R-:W-:Y:S01]  /*25ea0*/  @!UPT UIADD3 URZ, URZ, URZ, URZ ;  /* 0x0000003f3f3ff290 */ /* 0x000fe2000fffe03f */
[----:B------:R0:W-:Y:S01]  /*25eb0*/  STL.64 [R1+0x340], R20 ;  /* 0x0003401401007387 */ /* 0x0001e20000100a00 */
[----:B------:R1:W-:Y:S03]  /*25ec0*/  STL.64 [R1+0x348], R22 ;  /* 0x0003481601007387 */ /* 0x0003e60000100a00 */
[----:B0-----:R-:W4:Y:S01]  /*25ed0*/  LDL.LU.64 R20, [R1+0xe0] ;  /* 0x0000e00001147983 */ /* 0x001f220000300a00 */
[----:B-1----:R-:W4:Y:S02]  /*25ee0*/  LDL.LU.64 R22, [R1+0xe8] ;  /* 0x0000e80001167983 */ /* 0x002f240000300a00 */
[----:B--2---:R-:W-:Y:S02]  /*25ef0*/  STL.64 [R1+0x3458], R18 ;  /* 0x0034581201007387 */ /* 0x004fe40000100a00 */
[----:B------:R0:W-:Y:S02]  /*25f00*/  STL.64 [R1+0x3450], R16 ;  /* 0x0034501001007387 */ /* 0x0001e40000100a00 */
[----:B0-----:R-:W2:Y:S01]  /*25f10*/  LDL.64 R16, [R1+0xa0] ;  /* 0x0000a00001107983 */ /* 0x001ea20000100a00 */
[C---:B---3--:R-:W-:Y:S03]  /*25f20*/  HMMA.16816.F32 R8, R24.reuse, R12, R8 ;  /* 0x0000000c1808723c */ /* 0x048fe60000001808 */
[----:B--2---:R-:W-:Y:S11]  /*25f30*/  STL.64 [R1+0x34d0], R16 ;  /* 0x0034d01001007387 */ /* 0x004ff60000100a00 */
[----:B------:R-:W-:Y:S09]  /*25f40*/  @!UPT UIADD3 URZ, URZ, URZ, URZ ;  /* 0x0000003f3f3ff290 */ /* 0x000ff2000fffe03f */
[----:B------:R0:W-:Y:S02]  /*25f50*/  STL.64 [R1+0x330], R8 ;  /* 0x0003300801007387 */ /* 0x0001e40000100a00 */
[----:B------:R-:W-:Y:S01]  /*25f60*/  STL.64 [R1+0x338], R10 ;  /* 0x0003380a01007387 */ /* 0x000fe20000100a00 */
[----:B0-----:R-:W2:Y:S01]  /*25f70*/  LDL.LU.64 R8, [R1+0x34e8] ;  /* 0x0034e80001087983 */ /* 0x001ea20000300a00 */
[----:B------:R0:W-:Y:S03]  /*25f80*/  STL.64 [R1+0x34c0], R12 ;  /* 0x0034c00c01007387 */ /* 0x0001e60000100a00 */
[----:B0-----:R-:W2:Y:S01]  /*25f90*/  LDL.LU.64 R12, [R1+0x320] ;  /* 0x00032000010c7983 */ /* 0x001ea20000300a00 */
[----:B------:R-:W2:Y:S02]  /*25fa0*/  LDL.LU.64 R14, [R1+0x328] ;  /* 0x00032800010e7983 */ /* 0x000ea40000300a00 */
[C---:B--2---:R-:W-:Y:S01]  /*25fb0*/  HMMA.16816.F32 R12, R24.reuse, R8, R12 ;  /* 0x00000008180c723c */ /* 0x044fe2000000180c */
[----:B------:R0:W-:Y:S04]  /*25fc0*/  STL.64 [R1+0x34c8], R8 ;  /* 0x0034c80801007387 */ /* 0x0001e80000100a00 */
[----:B0-----:R-:W2:Y:S11]  /*25fd0*/  LDL.LU.64 R8, [R1+0x1020] ;  /* 0x0010200001087983 */ /* 0x001eb60000300a00 */
[----:B------:R-:W-:Y:S07]  /*25fe0*/  @!UPT UIADD3 URZ, URZ, URZ, URZ ;  /* 0x0000003f3f3ff290 */ /* 0x000fee000fffe03f */
[----:B------:R-:W-:Y:S01]  /*25ff0*/  STL.64 [R1+0x320], R12 ;  /* 0x0003200c01007387 */ /* 0x000fe20000100a00 */
[----:B------:R-:W-:Y:S02]  /*26000*/  STL.64 [R1+0x328], R14 ;  /* 0x0003280e01007387 */ /* 0x000fe40000100a00 */
[----:B------:R-:W3:Y:S01]  /*26010*/  LDL.LU.64 R10, [R1+0x1028] ;  /* 0x00102800010a7983 */ /* 0x000ee20000300a00 */
[----:B----4-:R-:W-:Y:S01]  /*26020*/  HMMA.16816.F32 R20, R24, R4, R20 ;  /* 0x000000041814723c */ /* 0x010fe20000001814 */
[----:B------:R-:W0:Y:S01]  /*26030*/  LDSM.16.MT88.4 R24, [R0+0x80] ;  /* 0x000080000018783b */ /* 0x000e220000004200 */
        /* <DEDUP_REMOVED lines=22> */
[----:B------:R-:W-:Y:S03]  /*261a0*/  STL.64 [R1+0x1038], R18 ;  /* 0x0010381201007387 */ /* 0x000fe60000100a00 */
[----:B0-----:R-:W2:Y:S02]  /*261b0*/  LDL.LU.64 R16, [R1+0x34d0] ;  /* 0x0034d00001107983 */ /* 0x001ea40000300a00 */
[C---:B--2---:R-:W-:Y:S01]  /*261c0*/  HMMA.16816.F32 R8, R20.reuse, R16, R8 ;  /* 0x000000101408723c */ /* 0x044fe20000001808 */
[----:B------:R-:W-:Y:S02]  /*261d0*/  IMAD.MOV.U32 R7, RZ, RZ, R16 ;  /* 0x000000ffff077224 */ /* 0x000fe400078e0010 */
[----:B------:R-:W-:Y:S11]  /*261e0*/  IMAD.MOV.U32 R6, RZ, RZ, R17 ;  /* 0x000000ffff067224 */ /* 0x000ff600078e0011 */
[----:B------:R-:W-:Y:S09]  /*261f0*/  @!UPT UIADD3 URZ, URZ, URZ, URZ ;  /* 0x0000003f3f3ff290 */ /* 0x000ff2000fffe03f */
[----:B------:R0:W-:Y:S01]  /*26200*/  STL.64 [R1+0x1020], R8 ;  /* 0x0010200801007387 */ /* 0x0001e20000100a00 */
[----:B------:R-:W-:Y:S03]  /*26210*/  STL.64 [R1+0x1028], R10 ;  /* 0x0010280a01007387 */ /* 0x000fe60000100a00 */
[----:B0-----:R-:W2:Y:S01]  /*26220*/  LDL.LU.64 R8, [R1+0x34c8] ;  /* 0x0034c80001087983 */ /* 0x001ea20000300a00 */
[----:B------:R-:W2:Y:S03]  /*26230*/  LDL.64 R16, [R1+0x60] ;  /* 0x0000600001107983 */ /* 0x000ea60000100a00 */
[----:B--2---:R0:W-:Y:S04]  /*26240*/  STL.64 [R1+0x34b8], R16 ;  /* 0x0034b81001007387 */ /* 0x0041e80000100a00 */
[----:B0-----:R-:W3:Y:S01]  /*26250*/  LDL.64 R16, [R1+0x90] ;  /* 0x0000900001107983 */ /* 0x001ee20000100a00 */
[----:B------:R-:W-:Y:S02]  /*26260*/  STL [R1+0x33f8], R6 ;  /* 0x0033f80601007387 */ /* 0x000fe40000100800 */
[----:B------:R-:W-:Y:S02]  /*26270*/  STL [R1+0x33f4], R7 ;  /* 0x0033f40701007387 */ /* 0x000fe40000100800 */
[----:B------:R0:W-:Y:S02]  /*26280*/  STL.64 [R1+0x3490], R4 ;  /* 0x0034900401007387 */ /* 0x0001e40000100a00 */
[----:B0-----:R-:W2:Y:S01]  /*26290*/  LDL.64 R4, [R1+0x70] ;  /* 0x0000700001047983 */ /* 0x001ea20000100a00 */
[----:B---3--:R-:W-:Y:S01]  /*262a0*/  HMMA.16816.F32 R12, R20, R16, R12 ;  /* 0x00000010140c723c */ /* 0x008fe2000000180c */
[----:B------:R-:W-:-:S02]  /*262b0*/  IMAD.MOV.U32 R11, RZ, RZ, R16 ;  /* 0x000000ffff0b7224 */ /* 0x000fc400078e0010 */
[----:B------:R-:W-:Y:S11]  /*262c0*/  IMAD.MOV.U32 R10, RZ, RZ, R17 ;  /* 0x000000ffff0a7224 */ /* 0x000ff600078e0011 */
[----:B------:R-:W-:Y:S09]  /*262d0*/  @!UPT UIADD3 URZ, URZ, URZ, URZ ;  /* 0x0000003f3f3ff290 */ /* 0x000ff2000fffe03f */
[----:B------:R0:W-:Y:S01]  /*262e0*/  STL.64 [R1+0x1010], R12 ;  /* 0x0010100c01007387 */ /* 0x0001e20000100a00 */
[----:B------:R-:W-:Y:S03]  /*262f0*/  STL.64 [R1+0x1018], R14 ;  /* 0x0010180e01007387 */ /* 0x000fe60000100a00 */
[----:B0-----:R-:W3:Y:S01]  /*26300*/  LDL.LU.64 R12, [R1+0x34c0] ;  /* 0x0034c000010c7983 */ /* 0x001ee20000300a00 */
[----:B------:R-:W2:Y:S02]  /*26310*/  LDL.LU.64 R16, [R1+0xe10] ;  /* 0x000e100001107983 */ /* 0x000ea40000300a00 */
[----:B------:R-:W2:Y:S02]  /*26320*/  LDL.LU.64 R18, [R1+0xe18] ;  /* 0x000e180001127983 */ /* 0x000ea40000300a00 */
[----:B------:R-:W-:Y:S01]  /*26330*/  STL [R1+0x33fc], R11 ;  /* 0x0033fc0b01007387 */ /* 0x000fe20000100800 */
[----:B------:R-:W-:Y:S01]  /*26340*/  STL [R1+0x3488], R10 ;  /* 0x0034880a01007387 */ /* 0x000fe20000100800 */
[----:B------:R0:W-:Y:S03]  /*26350*/  STL.64 [R1+0x3480], R8 ;  /* 0x0034800801007387 */ /* 0x0001e60000100a00 */
        /* <DEDUP_REMOVED lines=8> */
[----:B----4-:R-:W-:-:S02]  /*263e0*/  IMAD.MOV.U32 R14, RZ, RZ, R25 ;  /* 0x000000ffff0e7224 */ /* 0x010fc400078e0019 */
[----:B------:R-:W-:Y:S01]  /*263f0*/  IMAD.MOV.U32 R15, RZ, RZ, R24 ;  /* 0x000000ffff0f7224 */ /* 0x000fe200078e0018 */
[C---:B--2---:R-:W-:Y:S11]  /*26400*/  HMMA.16816.F32 R8, R20.reuse, R24, R8 ;  /* 0x000000181408723c */ /* 0x044ff60000001808 */
[----:B------:R-:W-:Y:S11]  /*26410*/  @!UPT UIADD3 URZ, URZ, URZ, URZ ;  /* 0x0000003f3f3ff290 */ /* 0x000ff6000fffe03f */
[----:B------:R-:W-:Y:S01]  /*26420*/  @!UPT UIADD3 URZ, URZ, URZ, URZ ;  /* 0x0000003f3f3ff290 */ /* 0x000fe2000fffe03f */
[----:B------:R0:W-:Y:S01]  /*26430*/  STL.64 [R1+0x1000], R8 ;  /* 0x0010000801007387 */ /* 0x0001e20000100a00 */
[----:B------:R1:W-:Y:S03]  /*26440*/  STL.64 [R1+0x1008], R10 ;  /* 0x0010080a01007387 */ /* 0x0003e60000100a00 */
[----:B0-----:R-:W2:Y:S01]  /*26450*/  LDL.LU.64 R8, [R1+0xe00] ;  /* 0x000e000001087983 */ /* 0x001ea20000300a00 */
[----:B-1----:R-:W2:Y:S02]  /*26460*/  LDL.LU.64 R10, [R1+0xe08] ;  /* 0x000e0800010a7983 */ /* 0x002ea40000300a00 */
[----:B------:R-:W4:Y:S02]  /*26470*/  LDL.LU.64 R24, [R1+0xdf0] ;  /* 0x000df00001187983 */ /* 0x000f240000300a00 */
[----:B------:R-:W4:Y:S01]  /*26480*/  LDL.LU.64 R26, [R1+0xdf8] ;  /* 0x000df800011a7983 */ /* 0x000f220000300a00 */
[----:B------:R-:W-:Y:S01]  /*26490*/  STL [R1+0x3434], R14 ;  /* 0x0034340e01007387 */ /* 0x000fe20000100800 */
[----:B------:R-:W-:Y:S02]  /*264a0*/  STL [R1+0x3430], R15 ;  /* 0x0034300f01007387 */ /* 0x000fe40000100800 */
[----:B---3--:R0:W-:Y:S02]  /*264b0*/  STL.64 [R1+0x3478], R12 ;  /* 0x0034780c01007387 */ /* 0x0081e40000100a00 */
[----:B0-----:R-:W3:Y:S01]  /*264c0*/  LDL.64 R12, [R1+0x20] ;  /* 0x00002000010c7983 */ /* 0x001ee20000100a00 */
[C---:B------:R-:W-:Y:S03]  /*264d0*/  HMMA.16816.F32 R16, R20.reuse, R4, R16 ;  /* 0x000000041410723c */ /* 0x040fe60000001810 */
[----:B---3--:R0:W-:Y:S04]  /*264e0*/  STL.64 [R1+0x34a0], R12 ;  /* 0x0034a00c01007387 */ /* 0x0081e80000100a00 */
[----:B0-----:R-:W3:Y:S01]  /*264f0*/  LDL.LU.64 R12, [R1+0xde0] ;  /* 0x000de000010c7983 */ /* 0x001ee20000300a00 */
[----:B------:R-:W3:Y:S11]  /*26500*/  LDL.LU.64 R14, [R1+0xde8] ;  /* 0x000de800010e7983 */ /* 0x000ef60000300a00 */
[----:B------:R-:W-:Y:S04]  /*26510*/  @!UPT UIADD3 URZ, URZ, URZ, URZ ;  /* 0x0000003f3f3ff290 */ /* 0x000fe8000fffe03f */
[----:B------:R0:W-:Y:S02]  /*26520*/  STL.64 [R1+0xe10], R16 ;  /* 0x000e101001007387 */ /* 0x0001e40000100a00 */
[----:B------:R-:W-:Y:S01]  /*26530*/  STL.64 [R1+0xe18], R18 ;  /* 0x000e181201007387 */ /* 0x000fe20000100a00 */
[----:B0-----:R-:W2:Y:S01]  /*26540*/  LDL.LU.64 R16, [R1+0x34b8] ;  /* 0x0034b80001107983 */ /* 0x001ea20000300a00 */
[----:B------:R-:W-:Y:S02]  /*26550*/  IMAD.MOV.U32 R2, RZ, RZ, R5 ;  /* 0x000000ffff027224 */ /* 0x000fe400078e0005 */
[----:B------:R-:W-:Y:S02]  /*26560*/  IMAD.MOV.U32 R3, RZ, RZ, R4 ;  /* 0x000000ffff037224 */ /* 0x000fe400078e0004 */
[----:B------:R-:W3:Y:S01]  /*26570*/  LDL.LU.64 R4, [R1+0xdd0] ;  /* 0x000dd00001047983 */ /* 0x000ee20000300a00 */
[----:B------:R-:W3:Y:S02]  /*26580*/  LDL.LU.64 R6, [R1+0xdd8] ;  /* 0x000dd80001067983 */ /* 0x000ee40000300a00 */
[----:B------:R-:W-:Y:S02]  /*26590*/  STL [R1+0x343c], R2 ;  /* 0x00343c0201007387 */ /* 0x000fe40000100800 */
[----:B------:R-:W-:Y:S01]  /*265a0*/  STL [R1+0x3438], R3 ;  /* 0x0034380301007387 */ /* 0x000fe20000100800 */
[C---:B--2---:R-:W-:Y:S01]  /*265b0*/  HMMA.16816.F32 R8, R20.reuse, R16, R8 ;  /* 0x000000101408723c */ /* 0x044fe20000001808 */
[----:B------:R-:W-:Y:S11]  /*265c0*/  IMAD.MOV.U32 R29, RZ, RZ, R16 ;  /* 0x000000ffff1d7224 */ /* 0x000ff600078e0010 */
[----:B------:R-:W-:Y:S11]  /*265d0*/  @!UPT UIADD3 URZ, URZ, URZ, URZ ;  /* 0x0000003f3f3ff290 */ /* 0x000ff6000fffe03f */
[----:B------:R0:W-:Y:S01]  /*265e0*/  STL.64 [R1+0xe00], R8 ;  /* 0x000e000801007387 */ /* 0x0001e20000100a00 */
[----:B------:R-:W-:Y:S03]  /*265f0*/  STL.64 [R1+0xe08], R10 ;  /* 0x000e080a01007387 */ /* 0x000fe60000100a00 */
[----:B0-----:R-:W4:Y:S01]  /*26600*/  LDL.LU.64 R8, [R1+0x34b0] ;  /* 0x0034b00001087983 */ /* 0x001f220000300a00 */
[----:B------:R-:W-:Y:S02]  /*26610*/  IMAD.MOV.U32 R28, RZ, RZ, R17 ;  /* 0x000000ffff1c7224 */ /* 0x000fe400078e0011 */
[----:B------:R-:W2:Y:S01]  /*26620*/  LDL.64 R16, [R1] ;  /* 0x0000000001107983 */ /* 0x000ea20000100a00 */
[----:B----4-:R-:W-:Y:S01]  /*26630*/  HMMA.16816.F32 R24, R20, R8, R24 ;  /* 0x000000081418723c */ /* 0x010fe20000001818 */
[----:B--2---:R0:W-:Y:S01]  /*26640*/  STL.64 [R1+0x3470], R16 ;  /* 0x0034701001007387 */ /* 0x0041e20000100a00 */
[----:B------:R-:W-:-:S03]  /*26650*/  IMAD.MOV.U32 R0, RZ, RZ, R9 ;  /* 0x000000ffff007224 */ /* 0x000fc600078e0009 */
[----:B0-----:R-:W2:Y:S11]  /*26660*/  LDL.64 R16, [R1+0x10] ;  /* 0x0000100001107983 */ /* 0x001eb60000100a00 */
[----:B------:R-:W-:Y:S07]  /*26670*/  @!UPT UIADD3 URZ, URZ, URZ, URZ ;  /* 0x0000003f3f3ff290 */ /* 0x000fee000fffe03f */
[----:B------:R-:W-:Y:S01]  /*26680*/  STL.64 [R1+0xdf0], R24 ;  /* 0x000df01801007387 */ /* 0x000fe20000100a00 */
[----:B------:R0:W-:Y:S02]  /*26690*/  STL.64 [R1+0xdf8], R26 ;  /* 0x000df81a01007387 */ /* 0x0001e40000100a00 */
[----:B0-----:R-:W-:Y:S02]  /*266a0*/  IMAD.MOV.U32 R27, RZ, RZ, R8 ;  /* 0x000000ffff1b7224 */ /* 0x001fe400078e0008 */
[----:B------:R-:W3:Y:S02]  /*266b0*/  LDL.LU.64 R8, [R1+0x34a8] ;  /* 0x0034a80001087983 */ /* 0x000ee40000300a00 */
[C---:B---3--:R-:W-:Y:S01]  /*266c0*/  HMMA.16816.F32 R12, R20.reuse, R8, R12 ;  /* 0x00000008140c723c */ /* 0x048fe2000000180c */
[----:B------:R-:W-:Y:S02]  /*266d0*/  IMAD.MOV.U32 R25, RZ, RZ, R8 ;  /* 0x000000ffff197224 */ /* 0x000fe400078e0008 */
[----:B------:R-:W-:Y:S11]  /*266e0*/  IMAD.MOV.U32 R26, RZ, RZ, R9 ;  /* 0x000000ffff1a7224 */ /* 0x000ff600078e0009 */
[----:B------:R-:W-:Y:S09]  /*266f0*/  @!UPT UIADD3 URZ, URZ, URZ, URZ ;  /* 0x0000003f3f3ff290 */ /* 0x000ff2000fffe03f */
[----:B------:R0:W-:Y:S01]  /*26700*/  STL.64 [R1+0xde0], R12 ;  /* 0x000de00c01007387 */ /* 0x0001e20000100a00 */
[----:B------:R-:W-:Y:S03]  /*26710*/  STL.64 [R1+0xde8], R14 ;  /* 0x000de80e01007387 */ /* 0x000fe60000100a00 */
[----:B0-----:R-:W3:Y:S01]  /*26720*/  LDL.LU.64 R12, [R1+0x34a0] ;  /* 0x0034a000010c7983 */ /* 0x001ee20000300a00 */
[----:B------:R-:W4:Y:S02]  /*26730*/  LDL.LU.64 R8, [R1+0x3498] ;  /* 0x0034980001087983 */ /* 0x000f240000300a00 */
[----:B----4-:R-:W-:Y:S01]  /*26740*/  HMMA.16816.F32 R4, R20, R8, R4 ;  /* 0x000000081404723c */ /* 0x010fe20000001804 */
[----:B------:R-:W-:Y:S11]  /*26750*/  IMAD.MOV.U32 R24, RZ, RZ, R9 ;  /* 0x000000ffff187224 */ /* 0x000ff600078e0009 */
[----:B------:R-:W-:Y:S11]  /*26760*/  @!UPT UIADD3 URZ, URZ, URZ, URZ ;  /* 0x0000003f3f3ff290 */ /* 0x000ff6000fffe03f */
[----:B------:R0:W-:Y:S01]  /*26770*/  STL.64 [R1+0xdd0], R4 ;  /* 0x000dd00401007387 */ /* 0x0001e20000100a00 */
[----:B------:R1:W-:Y:S03]  /*26780*/  STL.64 [R1+0xdd8], R6 ;  /* 0x000dd80601007387 */ /* 0x0003e60000100a00 */
[----:B0-----:R-:W4:Y:S01]  /*26790*/  LDL.LU.64 R4, [R1+0x3490] ;  /* 0x0034900001047983 */ /* 0x001f220000300a00 */
[----:B-1----:R-:W-:Y:S02]  /*267a0*/  IMAD.MOV.U32 R7, RZ, RZ, R8 ;  /* 0x000000ffff077224 */ /* 0x002fe400078e0008 */
[----:B------:R-:W2:Y:S02]  /*267b0*/  LDL.LU R10, [R1+0x3488] ;  /* 0x00348800010a7983 */ /* 0x000ea40000300800 */
[----:B------:R-:W2:Y:S01]  /*267c0*/  LDL.LU.64 R8, [R1+0x3480] ;  /* 0x0034800001087983 */ /* 0x000ea20000300a00 */
[----:B------:R-:W-:Y:S01]  /*267d0*/  STL.64 [R1+0x3408], R26 ;  /* 0x0034081a01007387 */ /* 0x000fe20000100a00 */
[----:B------:R0:W-:Y:S03]  /*267e0*/  STL.64 [R1+0x3400], R24 ;  /* 0x0034001801007387 */ /* 0x0001e60000100a00 */
[----:B0-----:R-:W2:Y:S01]  /*267f0*/  LDL.LU.64 R24, [R1+0xdc0] ;  /* 0x000dc00001187983 */ /* 0x001ea20000300a00 */
[----:B------:R-:W2:Y:S02]  /*26800*/  LDL.LU.64 R26, [R1+0xdc8] ;  /* 0x000dc800011a7983 */ /* 0x000ea40000300a00 */
[----:B---3--:R-:W-:-:S02]  /*26810*/  IMAD.MOV.U32 R11, RZ, RZ, R12 ;  /* 0x000000ffff0b7224 */ /* 0x008fc400078e000c */
[----:B------:R-:W-:Y:S01]  /*26820*/  IMAD.MOV.U32 R6, RZ, RZ, R13 ;  /* 0x000000ffff067224 */ /* 0x000fe200078e000d */
[C---:B--2---:R-:W-:Y:S11]  /*26830*/  HMMA.16816.F32 R24, R20.reuse, R12, R24 ;  /* 0x0000000c1418723c */ /* 0x044ff60000001818 */
[----:B------:R-:W-:Y:S11]  /*26840*/  @!UPT UIADD3 URZ, URZ, URZ, URZ ;  /* 0x0000003f3f3ff290 */ /* 0x000ff6000fffe03f */
[----:B------:R-:W-:Y:S01]  /*26850*/  @!UPT UIADD3 URZ, URZ, URZ, URZ ;  /* 0x0000003f3f3ff290 */ /* 0x000fe2000fffe03f */
[----:B------:R-:W-:Y:S01]  /*26860*/  STL.64 [R1+0xdc0], R24 ;  /* 0x000dc01801007387 */ /* 0x000fe20000100a00 */
[----:B------:R-:W-:Y:S02]  /*26870*/  STL.64 [R1+0xdc8], R26 ;  /* 0x000dc81a01007387 */ /* 0x000fe40000100a00 */
[----:B------:R-:W2:Y:S02]  /*26880*/  LDL.LU.64 R12, [R1+0xdb0] ;  /* 0x000db000010c7983 */ /* 0x000ea40000300a00 */
[----:B------:R-:W2:Y:S01]  /*26890*/  LDL.LU.64 R14, [R1+0xdb8] ;  /* 0x000db800010e7983 */ /* 0x000ea20000300a00 */
[----:B------:R-:W-:Y:S01]  /*268a0*/  STL.64 [R1+0x3428], R10 ;  /* 0x0034280a01007387 */ /* 0x000fe20000100a00 */
[----:B------:R0:W-:Y:S03]  /*268b0*/  STL.64 [R1+0x3420], R8 ;  /* 0x0034200801007387 */ /* 0x0001e60000100a00 */
[----:B0-----:R-:W3:Y:S01]  /*268c0*/  LDL.LU.64 R8, [R1+0xd80] ;  /* 0x000d800001087983 */ /* 0x001ee20000300a00 */
[----:B------:R-:W2:Y:S03]  /*268d0*/  LDL.LU.64 R10, [R1+0xd88] ;  /* 0x000d8800010a7983 */ /* 0x000ea60000300a00 */
[----:B--2---:R-:W-:Y:S01]  /*268e0*/  STL.64 [R1+0x3448], R10 ;  /* 0x0034480a01007387 */ /* 0x004fe20000100a00 */
[----:B---3--:R0:W-:Y:S03]  /*268f0*/  STL.64 [R1+0x3440], R8 ;  /* 0x0034400801007387 */ /* 0x0081e60000100a00 */
[----:B0-----:R-:W2:Y:S01]  /*26900*/  LDL.LU.64 R8, [R1+0xd90] ;  /* 0x000d900001087983 */ /* 0x001ea20000300a00 */
[----:B------:R-:W3:Y:S01]  /*26910*/  LDL.LU.64 R10, [R1+0xd98] ;  /* 0x000d9800010a7983 */ /* 0x000ee20000300a00 */
[----:B------:R-:W-:Y:S02]  /*26920*/  HMMA.16816.F32 R12, R20, R16, R12 ;  /* 0x00000010140c723c */ /* 0x000fe4000000180c */
[----:B---3--:R-:W-:Y:S01]  /*26930*/  STL.64 [R1+0x3468], R10 ;  /* 0x0034680a01007387 */ /* 0x008fe20000100a00 */
[----:B--2---:R0:W-:Y:S03]  /*26940*/  STL.64 [R1+0x3460], R8 ;  /* 0x0034600801007387 */ /* 0x0041e60000100a00 */
[----:B0-----:R-:W2:Y:S01]  /*26950*/  LDL.LU.64 R8, [R1+0xda0] ;  /* 0x000da00001087983 */ /* 0x001ea20000300a00 */
[----:B------:R-:W2:Y:S02]  /*26960*/  LDL.LU.64 R10, [R1+0xda8] ;  /* 0x000da800010a7983 */ /* 0x000ea40000300a00 */
[----:B------:R-:W-:Y:S02]  /*26970*/  STL.64 [R1+0x3418], R6 ;  /* 0x0034180601007387 */ /* 0x000fe40000100a00 */
[----:B----4-:R0:W-:Y:S02]  /*26980*/  STL.64 [R1+0x3410], R4 ;  /* 0x0034100401007387 */ /* 0x0101e40000100a00 */
[----:B0-----:R-:W3:Y:S01]  /*26990*/  LDL.LU.64 R4, [R1+0xd70] ;  /* 0x000d700001047983 */ /* 0x001ee20000300a00 */
[----:B------:R-:W3:Y:S02]  /*269a0*/  LDL.LU.64 R6, [R1+0xd78] ;  /* 0x000d780001067983 */ /* 0x000ee40000300a00 */
[----:B------:R-:W4:Y:S02]  /*269b0*/  LDL.LU.64 R24, [R1+0x8c0] ;  /* 0x0008c00001187983 */ /* 0x000f240000300a00 */
[----:B------:R-:W4:Y:S05]  /*269c0*/  LDL.LU.64 R26, [R1+0x8c8] ;  /* 0x0008c800011a7983 */ /* 0x000f2a0000300a00 */
[----:B------:R0:W-:Y:S01]  /*269d0*/  STL.64 [R1+0xdb0], R12 ;  /* 0x000db00c01007387 */ /* 0x0001e20000100a00 */
[----:B------:R1:W-:Y:S03]  /*269e0*/  STL.64 [R1+0xdb8], R14 ;  /* 0x000db80e01007387 */ /* 0x0003e60000100a00 */
[----:B0-----:R-:W2:Y:S01]  /*269f0*/  LDL.LU.64 R12, [R1+0x3478] ;  /* 0x00347800010c7983 */ /* 0x001ea20000300a00 */
[----:B-1----:R-:W-:-:S02]  /*26a00*/  IMAD.MOV.U32 R14, RZ, RZ, R16 ;  /* 0x000000ffff0e7224 */ /* 0x002fc400078e0010 */
[----:B------:R-:W-:Y:S02]  /*26a10*/  IMAD.MOV.U32 R15, RZ, RZ, R17 ;  /* 0x000000ffff0f7224 */ /* 0x000fe400078e0011 */
        /* <DEDUP_REMOVED lines=27> */
[----:B------:R-:W3:Y:S01]  /*26bd0*/  LDL.LU R14, [R1+0x3434] ;  /* 0x00343400010e7983 */ /* 0x000ee20000300800 */
[----:B------:R-:W3:Y:S03]  /*26be0*/  LDL.LU R15, [R1+0x3430] ;  /* 0x00343000010f7983 */ /* 0x000ee60000300800 */
[----:B------:R0:W-:Y:S04]  /*26bf0*/  STL.64 [R1+0x3328], R16 ;  /* 0x0033281001007387 */ /* 0x0001e80000100a00 */
[----:B0-----:R-:W3:Y:S01]  /*26c00*/  LDL.64 R16, [R1+0xb0] ;  /* 0x0000b00001107983 */ /* 0x001ee20000100a00 */
        /* <DEDUP_REMOVED lines=8> */
[C---:B---3--:R-:W-:Y:S11]  /*26c90*/  HMMA.16816.F32 R4, R20.reuse, R8, R4 ;  /* 0x000000081404723c */ /* 0x048ff60000001804 */
[----:B------:R-:W-:Y:S11]  /*26ca0*/  @!UPT UIADD3 URZ, URZ, URZ, URZ ;  /* 0x0000003f3f3ff290 */ /* 0x000ff6000fffe03f */
[----:B------:R-:W-:Y:S01]  /*26cb0*/  @!UPT UIADD3 URZ, URZ, URZ, URZ ;  /* 0x0000003f3f3ff290 */ /* 0x000fe2000fffe03f */
[----:B------:R-:W-:Y:S01]  /*26cc0*/  STL.64 [R1+0xd70], R4 ;  /* 0x000d700401007387 */ /* 0x000fe20000100a00 */
[----:B------:R0:W-:Y:S03]  /*26cd0*/  STL.64 [R1+0xd78], R6 ;  /* 0x000d780601007387 */ /* 0x0001e60000100a00 */
[----:B0-----:R-:W3:Y:S01]  /*26ce0*/  LDL.LU.64 R6, [R1+0x3418] ;  /* 0x0034180001067983 */ /* 0x001ee20000300a00 */
[----:B------:R-:W4:Y:S02]  /*26cf0*/  LDL.LU.64 R4, [R1+0x3410] ;  /* 0x0034100001047983 */ /* 0x000f240000300a00 */
[----:B------:R-:W-:Y:S01]  /*26d00*/  STL.64 [R1+0x32e8], R8 ;  /* 0x0032e80801007387 */ /* 0x000fe20000100a00 */
[----:B----4-:R-:W-:Y:S01]  /*26d10*/  HMMA.16816.F32 R20, R20, R4, R24 ;  /* 0x000000041414723c */ /* 0x010fe20000001818 */
[----:B------:R-:W4:Y:S01]  /*26d20*/  LDL.LU.64 R26, [R1+0x3408] ;  /* 0x00340800011a7983 */ /* 0x000f220000300a00 */
[----:B------:R-:W4:Y:S11]  /*26d30*/  LDL.LU.64 R24, [R1+0x3400] ;  /* 0x0034000001187983 */ /* 0x000f360000300a00 */
[----:B------:R-:W-:Y:S10]  /*26d40*/  @!UPT UIADD3 URZ, URZ, URZ, URZ ;  /* 0x0000003f3f3ff290 */ /* 0x000ff4000fffe03f */
[----:B------:R2:W-:Y:S01]  /*26d50*/  STL.64 [R1+0x8c0], R20 ;  /* 0x0008c01401007387 */ /* 0x0005e20000100a00 */
[----:B------:R-:W-:Y:S02]  /*26d60*/  STL.64 [R1+0x8c8], R22 ;  /* 0x0008c81601007387 */ /* 0x000fe40000100a00 */
[----:B--2---:R-:W-:Y:S02]  /*26d70*/  IMAD.MOV.U32 R20, RZ, RZ, R11 ;  /* 0x000000ffff147224 */ /* 0x004fe400078e000b */
[----:B---3--:R-:W-:Y:S01]  /*26d80*/  IMAD.MOV.U32 R21, RZ, RZ, R6 ;  /* 0x000000ffff157224 */ /* 0x008fe200078e0006 */
[----:B------:R-:W2:Y:S01]  /*26d90*/  LDL.LU R11, [R1+0x33fc] ;  /* 0x0033fc00010b7983 */ /* 0x000ea20000300800 */
[----:B------:R-:W3:Y:S03]  /*26da0*/  LDL.LU R6, [R1+0x33f8] ;  /* 0x0033f80001067983 */ /* 0x000ee60000300800 */
[----:B------:R0:W-:Y:S02]  /*26db0*/  STL.64 [R1+0x3330], R20 ;  /* 0x0033301401007387 */ /* 0x0001e40000100a00 */
[----:B0-----:R-:W-:-:S02]  /*26dc0*/  IMAD.MOV.U32 R20, RZ, RZ, R7 ;  /* 0x000000ffff147224 */ /* 0x001fc400078e0007 */
[----:B------:R-:W2:Y:S01]  /*26dd0*/  LDL.LU R7, [R1+0x33f4] ;  /* 0x0033f40001077983 */ /* 0x000ea20000300800 */
[----:B----4-:R-:W-:-:S03]  /*26de0*/  IMAD.MOV.U32 R21, RZ, RZ, R24 ;  /* 0x000000ffff157224 */ /* 0x010fc600078e0018 */
[----:B------:R-:W4:Y:S02]  /*26df0*/  LDL.LU R24, [R1+0x33f0] ;  /* 0x0033f00001187983 */ /* 0x000f240000300800 */
[----:B------:R0:W-:Y:S02]  /*26e00*/  STL.64 [R1+0x3348], R20 ;  /* 0x0033481401007387 */ /* 0x0001e40000100a00 */
[----:B0-----:R-:W-:Y:S02]  /*26e10*/  IMAD.MOV.U32 R20, RZ, RZ, R25 ;  /* 0x000000ffff147224 */ /* 0x001fe400078e0019 */
[----:B------:R-:W-:Y:S01]  /*26e20*/  IMAD.MOV.U32 R21, RZ, RZ, R26 ;  /* 0x000000ffff157224 */ /* 0x000fe200078e001a */
[----:B------:R-:W4:Y:S01]  /*26e30*/  LDL.LU R25, [R1+0x33ec] ;  /* 0x0033ec0001197983 */ /* 0x000f220000300800 */
[----:B------:R-:W4:Y:S03]  /*26e40*/  LDL.LU R26, [R1+0x33e8] ;  /* 0x0033e800011a7983 */ /* 0x000f260000300800 */
[----:B------:R0:W-:Y:S02]  /*26e50*/  STL.64 [R1+0x3360], R20 ;  /* 0x0033601401007387 */ /* 0x0001e40000100a00 */
[----:B0-----:R-:W-:-:S02]  /*26e60*/  IMAD.MOV.U32 R20, RZ, RZ, R27 ;  /* 0x000000ffff147224 */ /* 0x001fc400078e001b */
[----:B------:R-:W-:Y:S01]  /*26e70*/  IMAD.MOV.U32 R21, RZ, RZ, R0 ;  /* 0x000000ffff157224 */ /* 0x000fe200078e0000 */
[----:B------:R-:W4:Y:S01]  /*26e80*/  LDL.LU R27, [R1+0x33e4] ;  /* 0x0033e400011b7983 */ /* 0x000f220000300800 */
[----:B------:R-:W2:Y:S03]  /*26e90*/  LDL.LU R0, [R1+0x33e0] ;  /* 0x0033e00001007983 */ /* 0x000ea60000300800 */
[----:B------:R0:W-:Y:S02]  /*26ea0*/  STL.64 [R1+0x3378], R20 ;  /* 0x0033781401007387 */ /* 0x0001e40000100a00 */
[----:B0-----:R-:W-:Y:S02]  /*26eb0*/  IMAD.MOV.U32 R20, RZ, RZ, R29 ;  /* 0x000000ffff147224 */ /* 0x001fe400078e001d */
[----:B------:R-:W-:-:S05]  /*26ec0*/  IMAD.MOV.U32 R21, RZ, RZ, R28 ;  /* 0x000000ffff157224 */ /* 0x000fca00078e001c */
[----:B------:R0:W-:Y:S04]  /*26ed0*/  STL.64 [R1+0x3390], R20 ;  /* 0x0033901401007387 */ /* 0x0001e80000100a00 */
[----:B0-----:R-:W4:Y:S01]  /*26ee0*/  LDL.LU.64 R20, [R1+0x710] ;  /* 0x0007100001147983 */ /* 0x001f220000300a00 */
[----:B------:R-:W4:Y:S02]  /*26ef0*/  LDL.LU.64 R22, [R1+0x718] ;  /* 0x0007180001167983 */ /* 0x000f240000300a00 */
[----:B------:R-:W-:Y:S02]  /*26f00*/  IMAD.MOV.U32 R8, RZ, RZ, R3 ;  /* 0x000000ffff087224 */ /* 0x000fe400078e0003 */
[----:B------:R-:W-:-:S05]  /*26f10*/  IMAD.MOV.U32 R9, RZ, RZ, R2 ;  /* 0x000000ffff097224 */ /* 0x000fca00078e0002 */
[----:B------:R0:W-:Y:S01]  /*26f20*/  STL.64 [R1+0x3398], R8 ;  /* 0x0033980801007387 */ /* 0x0001e20000100a00 */
[----:B------:R-:W-:Y:S02]  /*26f30*/  STL.64 [R1+0x3308], R4 ;  /* 0x0033080401007387 */ /* 0x000fe40000100a00 */
[----:B0-----:R-:W-:Y:S02]  /*26f40*/  IMAD.MOV.U32 R8, RZ, RZ, R15 ;  /* 0x000000ffff087224 */ /* 0x001fe400078e000f */
[----:B------:R-:W-:Y:S01]  /*26f50*/  IMAD.MOV.U32 R9, RZ, RZ, R14 ;  /* 0x000000ffff097224 */ /* 0x000fe200078e000e */
[----:B----4-:R-:W-:Y:S11]  /*26f60*/  HMMA.16816.F32 R20, R24, R16, R20 ;  /* 0x000000101814723c */ /* 0x010ff60000001814 */
[----:B------:R-:W-:Y:S11]  /*26f70*/  @!UPT UIADD3 URZ, URZ, URZ, URZ ;  /* 0x0000003f3f3ff290 */ /* 0x000ff6000fffe03f */
[----:B------:R-:W-:Y:S01]  /*26f80*/  @!UPT UIADD3 URZ, URZ, URZ, URZ ;  /* 0x0000003f3f3ff290 */ /* 0x000fe2000fffe03f */
[----:B------:R-:W-:Y:S01]  /*26f90*/  STL.64 [R1+0x710], R20 ;  /* 0x0007101401007387 */ /* 0x000fe20000100a00 */
[----:B------:R-:W-:Y:S02]  /*26fa0*/  STL.64 [R1+0x718], R22 ;  /* 0x0007181601007387 */ /* 0x000fe40000100a00 */
[----:B------:R2:W-:Y:S02]  /*26fb0*/  STL.64 [R1+0x33b0], R8 ;  /* 0x0033b00801007387 */ /* 0x0005e40000100a00 */
[----:B--2---:R-:W-:Y:S02]  /*26fc0*/  IMAD.MOV.U32 R8, RZ, RZ, R11 ;  /* 0x000000ffff087224 */ /* 0x004fe400078e000b */
[----:B------:R-:W-:-:S05]  /*26fd0*/  IMAD.MOV.U32 R9, RZ, RZ, R10 ;  /* 0x000000ffff097224 */ /* 0x000fca00078e000a */
[----:B------:R-:W-:Y:S01]  /*26fe0*/  STL.64 [R1+0x33c8], R8 ;  /* 0x0033c80801007387 */ /* 0x000fe20000100a00 */
        /* <DEDUP_REMOVED lines=10> */
[----:B------:R-:W-:-:S02]  /*27090*/  IMAD.MOV.U32 R3, RZ, RZ, R16 ;  /* 0x000000ffff037224 */ /* 0x000fc400078e0010 */
[----:B------:R-:W-:Y:S01]  /*270a0*/  IMAD.MOV.U32 R2, RZ, RZ, R17 ;  /* 0x000000ffff027224 */ /* 0x000fe200078e0011 */
[----:B----4-:R-:W-:Y:S01]  /*270b0*/  STL.64 [R1+0x33d8], R22 ;  /* 0x0033d81601007387 */ /* 0x010fe20000100a00 */
[----:B--2---:R0:W-:Y:S03]  /*270c0*/  STL.64 [R1+0x33d0], R20 ;  /* 0x0033d01401007387 */ /* 0x0041e60000100a00 */
[----:B0-----:R-:W2:Y:S01]  /*270d0*/  LDL.LU.64 R20, [R1+0x700] ;  /* 0x0007000001147983 */ /* 0x001ea20000300a00 */
[----:B------:R-:W2:Y:S02]  /*270e0*/  LDL.LU.64 R22, [R1+0x708] ;  /* 0x0007080001167983 */ /* 0x000ea40000300a00 */
[----:B------:R-:W4:Y:S02]  /*270f0*/  LDL.LU.64 R16, [R1+0x680] ;  /* 0x0006800001107983 */ /* 0x000f240000300a00 */
[----:B------:R-:W2:Y:S02]  /*27100*/  LDL.LU.64 R18, [R1+0x688] ;  /* 0x0006880001127983 */ /* 0x000ea40000300a00 */
[----:B--2---:R-:W-:Y:S01]  /*27110*/  STL.64 [R1+0x3340], R18 ;  /* 0x0033401201007387 */ /* 0x004fe20000100a00 */
[----:B----4-:R0:W-:Y:S03]  /*27120*/  STL.64 [R1+0x3338], R16 ;  /* 0x0033381001007387 */ /* 0x0101e60000100a00 */
        /* <DEDUP_REMOVED lines=11> */
[----:B---3--:R-:W-:-:S07]  /*271e0*/  IMAD.MOV.U32 R9, RZ, RZ, R6 ;  /* 0x000000ffff097224 */ /* 0x008fce00078e0006 */
[C---:B------:R-:W-:Y:S01]  /*271f0*/  HMMA.16816.F32 R8, R24.reuse, R8, R20 ;  /* 0x000000081808723c */ /* 0x040fe20000001814 */
[----:B----4-:R-:W-:Y:S01]  /*27200*/  STL.64 [R1+0x3388], R18 ;  /* 0x0033881201007387 */ /* 0x010fe20000100a00 */
[----:B--2---:R0:W-:Y:S03]  /*27210*/  STL.64 [R1+0x3380], R16 ;  /* 0x0033801001007387 */ /* 0x0041e60000100a00 */
[----:B0-----:R-:W2:Y:S01]  /*27220*/  LDL.LU.64 R16, [R1+0x6c0] ;  /* 0x0006c00001107983 */ /* 0x001ea20000300a00 */
[----:B------:R-:W2:Y:S02]  /*27230*/  LDL.LU.64 R18, [R1+0x6c8] ;  /* 0x0006c80001127983 */ /* 0x000ea40000300a00 */
[----:B------:R-:W3:Y:S02]  /*27240*/  LDL.LU.64 R4, [R1+0x660] ;  /* 0x0006600001047983 */ /* 0x000ee40000300a00 */
[----:B------:R-:W4:Y:S02]  /*27250*/  LDL.LU.64 R6, [R1+0x668] ;  /* 0x0006680001067983 */ /* 0x000f240000300a00 */
[----:B----4-:R-:W-:Y:S01]  /*27260*/  STL.64 [R1+0x3320], R6 ;  /* 0x0033200601007387 */ /* 0x010fe20000100a00 */
[----:B---3--:R0:W-:Y:S03]  /*27270*/  STL.64 [R1+0x3318], R4 ;  /* 0x0033180401007387 */ /* 0x0081e60000100a00 */
[----:B0-----:R-:W3:Y:S01]  /*27280*/  LDL.LU.64 R4, [R1+0x670] ;  /* 0x0006700001047983 */ /* 0x001ee20000300a00 */
[----:B------:R-:W3:Y:S02]  /*27290*/  LDL.LU.64 R6, [R1+0x678] ;  /* 0x0006780001067983 */ /* 0x000ee40000300a00 */
[----:B------:R-:W4:Y:S02]  /*272a0*/  LDL.LU.64 R12, [R1+0x650] ;  /* 0x00065000010c7983 */ /* 0x000f240000300a00 */
[----:B------:R-:W4:Y:S01]  /*272b0*/  LDL.LU.64 R14, [R1+0x658] ;  /* 0x00065800010e7983 */ /* 0x000f220000300a00 */
[----:B------:R-:W2:Y:S01]  /*272c0*/  LDL.LU.64 R22, [R1+0x33d8] ;  /* 0x0033d80001167983 */ /* 0x000ea20000300a00 */
[----:B------:R-:W2:Y:S02]  /*272d0*/  LDL.LU.64 R20, [R1+0x33d0] ;  /* 0x0033d00001147983 */ /* 0x000ea40000300a00 */
        /* <DEDUP_REMOVED lines=69> */
[----:B------:R-:W-:Y:S01]  /*27730*/  STL.64 [R1+0x660], R16 ;  /* 0x0006601001007387 */ /* 0x000fe20000100a00 */
[----:B------:R0:W-:Y:S03]  /*27740*/  STL.64 [R1+0x668], R18 ;  /* 0x0006681201007387 */ /* 0x0001e60000100a00 */
[----:B0-----:R-:W3:Y:S01]  /*27750*/  LDL.LU.64 R18, [R1+0x3300] ;  /* 0x0033000001127983 */ /* 0x001ee20000300a00 */
[----:B------:R-:W4:Y:S02]  /*27760*/  LDL.LU.64 R16, [R1+0x32f8] ;  /* 0x0032f80001107983 */ /* 0x000f240000300a00 */
[C---:B----4-:R-:W-:Y:S11]  /*27770*/  HMMA.16816.F32 R12, R24.reuse, R16, R12 ;  /* 0x00000010180c723c */ /* 0x050ff6000000180c */
[----:B------:R-:W-:Y:S11]  /*27780*/  @!UPT UIADD3 URZ, URZ, URZ, URZ ;  /* 0x0000003f3f3ff290 */ /* 0x000ff6000fffe03f */
[----:B------:R-:W-:Y:S01]  /*27790*/  @!UPT UIADD3 URZ, URZ, URZ, URZ ;  /* 0x0000003f3f3ff290 */ /* 0x000fe2000fffe03f */
[----:B------:R0:W-:Y:S01]  /*277a0*/  STL.64 [R1+0x650], R12 ;  /* 0x0006500c01007387 */ /* 0x0001e20000100a00 */
[----:B------:R-:W-:Y:S03]  /*277b0*/  STL.64 [R1+0x658], R14 ;  /* 0x0006580e01007387 */ /* 0x000fe60000100a00 */
[----:B0-----:R-:W4:Y:S01]  /*277c0*/  LDL.LU.64 R12, [R1+0x32f0] ;  /* 0x0032f000010c7983 */ /* 0x001f220000300a00 */
[----:B---3--:R-:W-:Y:S02]  /*277d0*/  STL.64 [R1+0x3270], R18 ;  /* 0x0032701201007387 */ /* 0x008fe40000100a00 */
[----:B------:R0:W-:Y:S02]  /*277e0*/  STL.64 [R1+0x3268], R16 ;  /* 0x0032681001007387 */ /* 0x0001e40000100a00 */
[----:B0-----:R-:W3:Y:S01]  /*277f0*/  LDL.64 R16, [R1+0x80] ;  /* 0x0000800001107983 */ /* 0x001ee20000100a00 */
[C---:B----4-:R-:W-:Y:S03]  /*27800*/  HMMA.16816.F32 R8, R24.reuse, R12, R8 ;  /* 0x0000000c1808723c */ /* 0x050fe60000001808 */
[----:B---3--:R0:W-:Y:S04]  /*27810*/  STL.64 [R1+0x32b8], R16 ;  /* 0x0032b81001007387 */ /* 0x0081e80000100a00 */
[----:B0-----:R-:W3:Y:S01]  /*27820*/  LDL.LU.64 R16, [R1+0x630] ;  /* 0x0006300001107983 */ /* 0x001ee20000300a00 */
[----:B------:R-:W3:Y:S11]  /*27830*/  LDL.LU.64 R18, [R1+0x638] ;  /* 0x0006380001127983 */ /* 0x000ef60000300a00 */
[----:B------:R-:W-:Y:S04]  /*27840*/  @!UPT UIADD3 URZ, URZ, URZ, URZ ;  /* 0x0000003f3f3ff290 */ /* 0x000fe8000fffe03f */
[----:B------:R0:W-:Y:S02]  /*27850*/  STL.64 [R1+0x640], R8 ;  /* 0x0006400801007387 */ /* 0x0001e40000100a00 */
[----:B------:R-:W-:Y:S01]  /*27860*/  STL.64 [R1+0x648], R10 ;  /* 0x0006480a01007387 */ /* 0x000fe20000100a00 */
[----:B0-----:R-:W3:Y:S01]  /*27870*/  LDL.LU.64 R8, [R1+0x32e8] ;  /* 0x0032e80001087983 */ /* 0x001ee20000300a00 */
[----:B------:R-:W-:Y:S02]  /*27880*/  STL [R1+0x3264], R12 ;  /* 0x0032640c01007387 */ /* 0x000fe40000100800 */
[----:B------:R3:W-:Y:S02]  /*27890*/  STL [R1+0x3260], R13 ;  /* 0x0032600d01007387 */ /* 0x0007e40000100800 */
[C---:B---3--:R-:W-:Y:S01]  /*278a0*/  HMMA.16816.F32 R12, R24.reuse, R8, R16 ;  /* 0x00000008180c723c */ /* 0x048fe20000001810 */
[----:B------:R0:W-:Y:S04]  /*278b0*/  STL.64 [R1+0x32c0], R8 ;  /* 0x0032c00801007387 */ /* 0x0001e80000100a00 */
[----:B0-----:R-:W3:Y:S11]  /*278c0*/  LDL.64 R8, [R1+0xa0] ;  /* 0x0000a00001087983 */ /* 0x001ef60000100a00 */
[----:B------:R-:W-:Y:S07]  /*278d0*/  @!UPT UIADD3 URZ, URZ, URZ, URZ ;  /* 0x0000003f3f3ff290 */ /* 0x000fee000fffe03f */
[----:B------:R-:W-:Y:S01]  /*278e0*/  STL.64 [R1+0x630], R12 ;  /* 0x0006300c01007387 */ /* 0x000fe20000100a00 */
[----:B------:R2:W-:Y:S02]  /*278f0*/  STL.64 [R1+0x638], R14 ;  /* 0x0006380e01007387 */ /* 0x0005e40000100a00 */
[----:B--2---:R-:W-:Y:S01]  /*27900*/  HMMA.16816.F32 R12, R24, R4, R20 ;  /* 0x00000004180c723c */ /* 0x004fe20000001814 */
[----:B------:R-:W0:Y:S04]  /*27910*/  LDSM.16.MT88.4 R24, [R0+0x180] ;  /* 0x000180000018783b */ /* 0x000e280000004200 */
[----:B------:R-:W1:Y:S04]  /*27920*/  LDSM.16.MT88.4 R20, [R0+0x100] ;  /* 0x000100000014783b */ /* 0x000e680000004200 */
[----:B---3--:R-:W-:Y:S01]  /*27930*/  STL.64 [R1+0x32d0], R8 ;  /* 0x0032d00801007387 */ /* 0x008fe20000100a00 */
[----:B------:R2:W-:Y:S03]  /*27940*/  STL.64 [R1+0x32c8], R4 ;  /* 0x0032c80401007387 */ /* 0x0005e60000100a00 */
[----:B--2---:R-:W2:Y:S10]  /*27950*/  LDL.LU.64 R4, [R1+0xab0] ;  /* 0x000ab00001047983 */ /* 0x004eb40000300a00 */
[----:B------:R-:W-:Y:S02]  /*27960*/  STL.64 [R1+0x110], R12 ;  /* 0x0001100c01007387 */ /* 0x000fe40000100a00 */
[----:B------:R-:W-:Y:S02]  /*27970*/  STL.64 [R1+0x118], R14 ;  /* 0x0001180e01007387 */ /* 0x000fe40000100a00 */
[----:B------:R-:W3:Y:S02]  /*27980*/  LDL.LU.64 R6, [R1+0xab8] ;  /* 0x000ab80001067983 */ /* 0x000ee40000300a00 */
[----:B------:R-:W-:-:S02]  /*27990*/  IMAD.MOV.U32 R8, RZ, RZ, R3 ;  /* 0x000000ffff087224 */ /* 0x000fc400078e0003 */
[----:B------:R-:W-:Y:S01]  /*279a0*/  IMAD.MOV.U32 R9, RZ, RZ, R2 ;  /* 0x000000ffff097224 */ /* 0x000fe200078e0002 */
[----:B---3--:R-:W-:Y:S01]  /*279b0*/  STL.64 [R1+0x32e0], R6 ;  /* 0x0032e00601007387 */ /* 0x008fe20000100a00 */
[----:B--2---:R2:W-:Y:S03]  /*279c0*/  STL.64 [R1+0x32d8], R4 ;  /* 0x0032d80401007387 */ /* 0x0045e60000100a00 */
[----:B--2---:R-:W1:Y:S01]  /*279d0*/  LDL.LU.64 R4, [R1+0xac0] ;  /* 0x000ac00001047983 */ /* 0x004e620000300a00 */
[----:B------:R-:W1:Y:S02]  /*279e0*/  LDL.LU.64 R6, [R1+0xac8] ;  /* 0x000ac80001067983 */ /* 0x000e640000300a00 */
[----:B------:R-:W2:Y:S02]  /*279f0*/  LDL.LU.64 R16, [R1+0xaa0] ;  /* 0x000aa00001107983 */ /* 0x000ea40000300a00 */
[----:B------:R-:W2:Y:S01]  /*27a00*/  LDL.LU.64 R18, [R1+0xaa8] ;  /* 0x000aa80001127983 */ /* 0x000ea20000300a00 */
[----:B------:R-:W3:Y:S01]  /*27a10*/  LDL.LU.64 R12, [R1+0xa90] ;  /* 0x000a9000010c7983 */ /* 0x000ee20000300a00 */
[----:B------:R-:W3:Y:S02]  /*27a20*/  LDL.LU.64 R14, [R1+0xa98] ;  /* 0x000a9800010e7983 */ /* 0x000ee40000300a00 */
[----:B0-----:R-:W-:Y:S02]  /*27a30*/  STL [R1+0x3218], R24 ;  /* 0x0032181801007387 */ /* 0x001fe40000100800 */
[----:B------:R0:W-:Y:S01]  /*27a40*/  STL [R1+0x3214], R25 ;  /* 0x0032141901007387 */ /* 0x0001e20000100800 */
[----:B------:R-:W-:Y:S01]  /*27a50*/  STL [R1+0x3210], R26 ;  /* 0x0032101a01007387 */ /* 0x000fe20000100800 */
[----:B------:R-:W-:Y:S03]  /*27a60*/  STL [R1+0x320c], R27 ;  /* 0x00320c1b01007387 */ /* 0x000fe60000100800 */
[----:B0-----:R-:W4:Y:S01]  /*27a70*/  LDL.64 R24, [R1+0x60] ;  /* 0x0000600001187983 */ /* 0x001f220000100a00 */
[C---:B-1----:R-:W-:Y:S03]  /*27a80*/  HMMA.16816.F32 R8, R20.reuse, R8, R4 ;  /* 0x000000081408723c */ /* 0x042fe60000001804 */
[----:B----4-:R0:W-:Y:S04]  /*27a90*/  STL.64 [R1+0x32b0], R24 ;  /* 0x0032b01801007387 */ /* 0x0101e80000100a00 */
[----:B0-----:R-:W2:Y:S01]  /*27aa0*/  LDL.64 R24, [R1+0x90] ;  /* 0x0000900001187983 */ /* 0x001ea20000100a00 */
[----:B------:R-:W4:Y:S02]  /*27ab0*/  LDL.LU.64 R6, [R1+0x32e0] ;  /* 0x0032e00001067983 */ /* 0x000f240000300a00 */
[----:B------:R-:W4:Y:S11]  /*27ac0*/  LDL.LU.64 R4, [R1+0x32d8] ;  /* 0x0032d80001047983 */ /* 0x000f360000300a00 */
[----:B------:R-:W-:Y:S02]  /*27ad0*/  @!UPT UIADD3 URZ, URZ, URZ, URZ ;  /* 0x0000003f3f3ff290 */ /* 0x000fe4000fffe03f */
[----:B------:R0:W-:Y:S01]  /*27ae0*/  STL.64 [R1+0xac0], R8 ;  /* 0x000ac00801007387 */ /* 0x0001e20000100a00 */
[----:B------:R-:W-:Y:S04]  /*27af0*/  STL.64 [R1+0xac8], R10 ;  /* 0x000ac80a01007387 */ /* 0x000fe80000100a00 */
[----:B0-----:R-:W4:Y:S01]  /*27b00*/  LDL.LU.64 R8, [R1+0x32d0] ;  /* 0x0032d00001087983 */ /* 0x001f220000300a00 */
[C---:B--2---:R-:W-:Y:S08]  /*27b10*/  HMMA.16816.F32 R16, R20.reuse, R24, R16 ;  /* 0x000000181410723c */ /* 0x044ff00000001810 */
[----:B----4-:R-:W-:Y:S01]  /*27b20*/  HMMA.16816.F32 R4, R20, R8, R4 ;  /* 0x000000081404723c */ /* 0x010fe20000001804 */
[----:B------:R-:W-:Y:S11]  /*27b30*/  IMAD.MOV.U32 R0, RZ, RZ, R9 ;  /* 0x000000ffff007224 */ /* 0x000ff600078e0009 */
[----:B------:R-:W-:Y:S11]  /*27b40*/  @!UPT UIADD3 URZ, URZ, URZ, URZ ;  /* 0x0000003f3f3ff290 */ /* 0x000ff6000fffe03f */
[----:B------:R0:W-:Y:S01]  /*27b50*/  STL.64 [R1+0xab0], R4 ;  /* 0x000ab00401007387 */ /* 0x0001e20000100a00 */
[----:B------:R1:W-:Y:S03]  /*27b60*/  STL.64 [R1+0xab8], R6 ;  /* 0x000ab80601007387 */ /* 0x0003e60000100a00 */
[----:B0-----:R-:W2:Y:S01]  /*27b70*/  LDL.LU.64 R4, [R1+0x32c8] ;  /* 0x0032c80001047983 */ /* 0x001ea20000300a00 */
[----:B-1----:R-:W-:Y:S02]  /*27b80*/  IMAD.MOV.U32 R6, RZ, RZ, R8 ;  /* 0x000000ffff067224 */ /* 0x002fe400078e0008 */
[----:B------:R-:W4:Y:S02]  /*27b90*/  LDL.LU.64 R8, [R1+0x32c0] ;  /* 0x0032c00001087983 */ /* 0x000f240000300a00 */
[----:B------:R-:W-:Y:S01]  /*27ba0*/  STL [R1+0x3250], R0 ;  /* 0x0032500001007387 */ /* 0x000fe20000100800 */
[----:B------:R-:W-:Y:S01]  /*27bb0*/  STL [R1+0x3208], R6 ;  /* 0x0032080601007387 */ /* 0x000fe20000100800 */
[----:B------:R0:W-:Y:S02]  /*27bc0*/  STL.64 [R1+0xaa0], R16 ;  /* 0x000aa01001007387 */ /* 0x0001e40000100a00 */
[----:B------:R-:W-:Y:S01]  /*27bd0*/  STL.64 [R1+0xaa8], R18 ;  /* 0x000aa81201007387 */ /* 0x000fe20000100a00 */
[----:B0-----:R-:W3:Y:S01]  /*27be0*/  LDL.LU.64 R16, [R1+0x32b8] ;  /* 0x0032b80001107983 */ /* 0x001ee20000300a00 */
[----:B------:R-:W-:-:S05]  /*27bf0*/  IMAD.MOV.U32 R7, RZ, RZ, R25 ;  /* 0x000000ffff077224 */ /* 0x000fca00078e0019 */
[----:B------:R-:W-:Y:S01]  /*27c00*/  STL [R1+0x32a8], R7 ;  /* 0x0032a80701007387 */ /* 0x000fe20000100800 */
[----:B------:R-:W-:-:S03]  /*27c10*/  IMAD.MOV.U32 R10, RZ, RZ, R24 ;  /* 0x000000ffff0a7224 */ /* 0x000fc600078e0018 */
[----:B--2---:R3:W-:Y:S02]  /*27c20*/  STL.64 [R1+0x32a0], R4 ;  /* 0x0032a00401007387 */ /* 0x0047e40000100a00 */
[----:B---3--:R-:W-:Y:S01]  /*27c30*/  HMMA.16816.F32 R4, R20, R16, R12 ;  /* 0x000000101404723c */ /* 0x008fe2000000180c */
[----:B------:R-:W-:-:S06]  /*27c40*/  IMAD.MOV.U32 R11, RZ, RZ, R17 ;  /* 0x000000ffff0b7224 */ /* 0x000fcc00078e0011 */
[----:B------:R-:W-:Y:S11]  /*27c50*/  IMAD.MOV.U32 R14, RZ, RZ, R16 ;  /* 0x000000ffff0e7224 */ /* 0x000ff600078e0010 */
[----:B------:R-:W-:Y:S05]  /*27c60*/  @!UPT UIADD3 URZ, URZ, URZ, URZ ;  /* 0x0000003f3f3ff290 */ /* 0x000fea000fffe03f */
[----:B------:R0:W-:Y:S01]  /*27c70*/  STL.64 [R1+0xa90], R4 ;  /* 0x000a900401007387 */ /* 0x0001e20000100a00 */
[----:B------:R1:W-:Y:S02]  /*27c80*/  STL.64 [R1+0xa98], R6 ;  /* 0x000a980601007387 */ /* 0x0003e40000100a00 */
[----:B------:R-:W2:Y:S02]  /*27c90*/  LDL.LU.64 R24, [R1+0xa80] ;  /* 0x000a800001187983 */ /* 0x000ea40000300a00 */
[----:B------:R-:W2:Y:S01]  /*27ca0*/  LDL.LU.64 R26, [R1+0xa88] ;  /* 0x000a8800011a7983 */ /* 0x000ea20000300a00 */
[----:B0-----:R-:W3:Y:S01]  /*27cb0*/  LDL.LU.64 R4, [R1+0xa70] ;  /* 0x000a700001047983 */ /* 0x001ee20000300a00 */
[----:B-1----:R-:W3:Y:S02]  /*27cc0*/  LDL.LU.64 R6, [R1+0xa78] ;  /* 0x000a780001067983 */ /* 0x002ee40000300a00 */
[----:B------:R-:W2:Y:S02]  /*27cd0*/  LDL.64 R16, [R1+0x10] ;  /* 0x0000100001107983 */ /* 0x000ea40000100a00 */
[----:B--2---:R0:W-:Y:S04]  /*27ce0*/  STL.64 [R1+0x3280], R16 ;  /* 0x0032801001007387 */ /* 0x0041e80000100a00 */
[----:B0-----:R-:W2:Y:S04]  /*27cf0*/  LDL.64 R16, [R1+0x20] ;  /* 0x0000200001107983 */ /* 0x001ea80000100a00 */
[----:B--2---:R0:W-:Y:S04]  /*27d00*/  STL.64 [R1+0x3288], R16 ;  /* 0x0032881001007387 */ /* 0x0041e80000100a00 */
[----:B0-----:R-:W2:Y:S01]  /*27d10*/  LDL.64 R16, [R1+0x30] ;  /* 0x0000300001107983 */ /* 0x001ea20000100a00 */
[----:B------:R-:W-:Y:S02]  /*27d20*/  STL [R1+0x3254], R14 ;  /* 0x0032540e01007387 */ /* 0x000fe40000100800 */
[----:B------:R-:W2:Y:S02]  /*27d30*/  LDL.64 R12, [R1+0x70] ;  /* 0x00007000010c7983 */ /* 0x000ea40000100a00 */
[----:B------:R-:W-:Y:S01]  /*27d40*/  STL.64 [R1+0x3248], R10 ;  /* 0x0032480a01007387 */ /* 0x000fe20000100a00 */
[----:B----4-:R0:W-:Y:S04]  /*27d50*/  STL.64 [R1+0x3240], R8 ;  /* 0x0032400801007387 */ /* 0x0101e80000100a00 */
[----:B0-----:R-:W4:Y:S01]  /*27d60*/  LDL.64 R8, [R1] ;  /* 0x0000000001087983 */ /* 0x001f220000100a00 */
[----:B--2---:R-:W-:Y:S01]  /*27d70*/  HMMA.16816.F32 R24, R20, R12, R24 ;  /* 0x0000000c1418723c */ /* 0x004fe20000001818 */
[----:B------:R-:W-:-:S02]  /*27d80*/  IMAD.MOV.U32 R15, RZ, RZ, R13 ;  /* 0x000000ffff0f7224 */ /* 0x000fc400078e000d */
[----:B------:R-:W-:Y:S01]  /*27d90*/  IMAD.MOV.U32 R28, RZ, RZ, R12 ;  /* 0x000000ffff1c7224 */ /* 0x000fe200078e000c */
[----:B----4-:R0:W-:Y:S04]  /*27da0*/  STL.64 [R1+0x3278], R8 ;  /* 0x0032780801007387 */ /* 0x0101e80000100a00 */
[----:B0-----:R-:W2:Y:S11]  /*27db0*/  LDL.64 R8, [R1+0x50] ;  /* 0x0000500001087983 */ /* 0x001eb60000100a00 */
[----:B------:R-:W-:Y:S04]  /*27dc0*/  @!UPT UIADD3 URZ, URZ, URZ, URZ ;  /* 0x0000003f3f3ff290 */ /* 0x000fe8000fffe03f */
[----:B------:R0:W-:Y:S02]  /*27dd0*/  STL.64 [R1+0xa80], R24 ;  /* 0x000a801801007387 */ /* 0x0001e40000100a00 */
[----:B------:R-:W-:Y:S01]  /*27de0*/  STL.64 [R1+0xa88], R26 ;  /* 0x000a881a01007387 */ /* 0x000fe20000100a00 */
[----:B0-----:R-:W3:Y:S01]  /*27df0*/  LDL.LU.64 R24, [R1+0x32b0] ;  /* 0x0032b00001187983 */ /* 0x001ee20000300a00 */
[----:B------:R0:W-:Y:S02]  /*27e00*/  STL [R1+0x325c], R15 ;  /* 0x00325c0f01007387 */ /* 0x0001e40000100800 */
[----:B------:R-:W2:Y:S01]  /*27e10*/  LDL.LU.64 R12, [R1+0xa60] ;  /* 0x000a6000010c7983 */ /* 0x000ea20000300a00 */
[----:B0-----:R-:W2:Y:S01]  /*27e20*/  LDL.LU.64 R14, [R1+0xa68] ;  /* 0x000a6800010e7983 */ /* 0x001ea20000300a00 */
[----:B------:R-:W-:Y:S01]  /*27e30*/  STL [R1+0x3258], R28 ;  /* 0x0032581c01007387 */ /* 0x000fe20000100800 */
[C---:B---3--:R-:W-:Y:S08]  /*27e40*/  HMMA.16816.F32 R4, R20.reuse, R24, R4 ;  /* 0x000000181404723c */ /* 0x048ff00000001804 */
[----:B--2---:R-:W-:Y:S01]  /*27e50*/  HMMA.16816.F32 R12, R20, R8, R12 ;  /* 0x00000008140c723c */ /* 0x004fe2000000180c */
[----:B------:R-:W-:-:S02]  /*27e60*/  IMAD.MOV.U32 R3, RZ, RZ, R24 ;  /* 0x000000ffff037224 */ /* 0x000fc400078e0018 */
[----:B------:R-:W-:Y:S11]  /*27e70*/  IMAD.MOV.U32 R2, RZ, RZ, R25 ;  /* 0x000000ffff027224 */ /* 0x000ff600078e0019 */
[----:B------:R-:W-:Y:S01]  /*27e80*/  @!UPT UIADD3 URZ, URZ, URZ, URZ ;  /* 0x0000003f3f3ff290 */ /* 0x000fe2000fffe03f */
[----:B------:R-:W-:Y:S01]  /*27e90*/  STL.64 [R1+0xa70], R4 ;  /* 0x000a700401007387 */ /* 0x000fe20000100a00 */
[----:B------:R0:W-:Y:S03]  /*27ea0*/  STL.64 [R1+0xa78], R6 ;  /* 0x000a780601007387 */ /* 0x0001e60000100a00 */
[----:B0-----:R-:W2:Y:S01]  /*27eb0*/  LDL.LU R7, [R1+0x32a8] ;  /* 0x0032a80001077983 */ /* 0x001ea20000300800 */
[----:B------:R-:W3:Y:S02]  /*27ec0*/  LDL.LU.64 R4, [R1+0x32a0] ;  /* 0x0032a00001047983 */ /* 0x000ee40000300a00 */
[----:B------:R-:W4:Y:S02]  /*27ed0*/  LDL.LU.64 R24, [R1+0xa50] ;  /* 0x000a500001187983 */ /* 0x000f240000300a00 */
[----:B------:R-:W4:Y:S01]  /*27ee0*/  LDL.LU.64 R26, [R1+0xa58] ;  /* 0x000a5800011a7983 */ /* 0x000f220000300a00 */
[----:B------:R0:W-:Y:S01]  /*27ef0*/  STL.64 [R1+0xa60], R12 ;  /* 0x000a600c01007387 */ /* 0x0001e20000100a00 */
[----:B------:R1:W-:Y:S03]  /*27f00*/  STL.64 [R1+0xa68], R14 ;  /* 0x000a680e01007387 */ /* 0x0003e60000100a00 */
[----:B0-----:R-:W2:Y:S01]  /*27f10*/  LDL.LU.64 R12, [R1+0xa30] ;  /* 0x000a3000010c7983 */ /* 0x001ea20000300a00 */
[----:B-1----:R-:W2:Y:S02]  /*27f20*/  LDL.LU.64 R14, [R1+0xa38] ;  /* 0x000a3800010e7983 */ /* 0x002ea40000300a00 */
[----:B------:R-:W-:-:S02]  /*27f30*/  IMAD.MOV.U32 R6, RZ, RZ, R8 ;  /* 0x000000ffff067224 */ /* 0x000fc400078e0008 */
[----:B------:R-:W-:Y:S01]  /*27f40*/  IMAD.MOV.U32 R29, RZ, RZ, R9 ;  /* 0x000000ffff1d7224 */ /* 0x000fe200078e0009 */
[----:B--2---:R-:W-:Y:S01]  /*27f50*/  STL.64 [R1+0x3298], R14 ;  /* 0x0032980e01007387 */ /* 0x004fe20000100a00 */
[----:B------:R0:W-:Y:S03]  /*27f60*/  STL.64 [R1+0x3290], R12 ;  /* 0x0032900c01007387 */ /* 0x0001e60000100a00 */
[----:B0-----:R-:W2:Y:S01]  /*27f70*/  LDL.LU.64 R12, [R1+0xa40] ;  /* 0x000a4000010c7983 */ /* 0x001ea20000300a00 */
[----:B------:R-:W2:Y:S02]  /*27f80*/  LDL.LU.64 R14, [R1+0xa48] ;  /* 0x000a4800010e7983 */ /* 0x000ea40000300a00 */
[----:B------:R-:W4:Y:S02]  /*27f90*/  LDL.LU.64 R8, [R1+0xa20] ;  /* 0x000a200001087983 */ /* 0x000f240000300a00 */
[----:B------:R-:W4:Y:S01]  /*27fa0*/  LDL.LU.64 R10, [R1+0xa28] ;  /* 0x000a2800010a7983 */ /* 0x000f220000300a00 */
[----:B------:R-:W-:Y:S01]  /*27fb0*/  STL.64 [R1+0x3238], R6 ;  /* 0x0032380601007387 */ /* 0x000fe20000100a00 */
[----:B---3--:R0:W-:Y:S03]  /*27fc0*/  STL.64 [R1+0x3230], R4 ;  /* 0x0032300401007387 */ /* 0x0081e60000100a00 */
[----:B0-----:R-:W4:Y:S01]  /*27fd0*/  LDL.64 R4, [R1+0x40] ;  /* 0x0000400001047983 */ /* 0x001f220000100a00 */
[C---:B--2---:R-:W-:Y:S08]  /*27fe0*/  HMMA.16816.F32 R12, R20.reuse, R16, R12 ;  /* 0x00000010140c723c */ /* 0x044ff0000000180c */
[----:B----4-:R-:W-:Y:S11]  /*27ff0*/  HMMA.16816.F32 R24, R20, R4, R24 ;  /* 0x000000041418723c */ /* 0x010ff60000001818 */
[----:B------:R-:W-:Y:S11]  /*28000*/  @!UPT UIADD3 URZ, URZ, URZ, URZ ;  /* 0x0000003f3f3ff290 */ /* 0x000ff6000fffe03f */
[----:B------:R-:W-:Y:S01]  /*28010*/  @!UPT UIADD3 URZ, URZ, URZ, URZ ;  /* 0x0000003f3f3ff290 */ /* 0x000fe2000fffe03f */
[----:B------:R-:W-:Y:S01]  /*28020*/  STL.64 [R1+0xa50], R24 ;  /* 0x000a501801007387 */ /* 0x000fe20000100a00 */
[----:B------:R0:W-:Y:S02]  /*28030*/  STL.64 [R1+0xa58], R26 ;  /* 0x000a581a01007387 */ /* 0x0001e40000100a00 */
[----:B0-----:R-:W-:Y:S02]  /*28040*/  IMAD.MOV.U32 R26, RZ, RZ, R4 ;  /* 0x000000ffff1a7224 */ /* 0x001fe400078e0004 */
[----:B------:R-:W-:Y:S02]  /*28050*/  IMAD.MOV.U32 R27, RZ, RZ, R5 ;  /* 0x000000ffff1b7224 */ /* 0x000fe400078e0005 */
[----:B------:R-:W2:Y:S01]  /*28060*/  LDL.LU.64 R4, [R1+0xa00] ;  /* 0x000a000001047983 */ /* 0x000ea20000300a00 */
[----:B------:R-:W2:Y:S02]  /*28070*/  LDL.LU.64 R6, [R1+0xa08] ;  /* 0x000a080001067983 */ /* 0x000ea40000300a00 */
[----:B------:R-:W-:Y:S02]  /*28080*/  STL.64 [R1+0xa40], R12 ;  /* 0x000a400c01007387 */ /* 0x000fe40000100a00 */
[----:B------:R0:W-:Y:S02]  /*28090*/  STL.64 [R1+0xa48], R14 ;  /* 0x000a480e01007387 */ /* 0x0001e40000100a00 */
[----:B------:R-:W-:-:S02]  /*280a0*/  IMAD.MOV.U32 R24, RZ, RZ, R16 ;  /* 0x000000ffff187224 */ /* 0x000fc400078e0010 */
[----:B------:R-:W-:Y:S01]  /*280b0*/  IMAD.MOV.U32 R25, RZ, RZ, R17 ;  /* 0x000000ffff197224 */ /* 0x000fe200078e0011 */
[----:B0-----:R-:W3:Y:S01]  /*280c0*/  LDL.LU.64 R14, [R1+0x3298] ;  /* 0x00329800010e7983 */ /* 0x001ee20000300a00 */
[----:B------:R-:W3:Y:S02]  /*280d0*/  LDL.LU.64 R12, [R1+0x3290] ;  /* 0x00329000010c7983 */ /* 0x000ee40000300a00 */
[----:B------:R-:W3:Y:S02]  /*280e0*/  LDL.LU.64 R16, [R1+0x3288] ;  /* 0x0032880001107983 */ /* 0x000ee40000300a00 */
[----:B------:R-:W-:Y:S01]  /*280f0*/  STL.64 [R1+0x3228], R26 ;  /* 0x0032281a01007387 */ /* 0x000fe20000100a00 */
[----:B------:R0:W-:Y:S04]  /*28100*/  STL.64 [R1+0x3220], R24 ;  /* 0x0032201801007387 */ /* 0x0001e80000100a00 */
[----:B0-----:R-:W4:Y:S01]  /*28110*/  LDL.LU.64 R24, [R1+0xa10] ;  /* 0x000a100001187983 */ /* 0x001f220000300a00 */
[----:B------:R-:W4:Y:S01]  /*28120*/  LDL.LU.64 R26, [R1+0xa18] ;  /* 0x000a1800011a7983 */ /* 0x000f220000300a00 */
[C---:B---3--:R-:W-:Y:S01]  /*28130*/  HMMA.16816.F32 R12, R20.reuse, R16, R12 ;  /* 0x00000010140c723c */ /* 0x048fe2000000180c */
[----:B------:R-:W-:Y:S11]  /*28140*/  IMAD.MOV.U32 R0, RZ, RZ, R17 ;  /* 0x000000ffff007224 */ /* 0x000ff600078e0011 */
[----:B------:R-:W-:Y:S11]  /*28150*/  @!UPT UIADD3 URZ, URZ, URZ, URZ ;  /* 0x0000003f3f3ff290 */ /* 0x000ff6000fffe03f */
        /* <DEDUP_REMOVED lines=9> */
[----:B------:R1:W-:Y:S03]  /*281f0*/  STL.64 [R1+0xa28], R10 ;  /* 0x000a280a01007387 */ /* 0x0003e60000100a00 */
[----:B0-----:R-:W4:Y:S01]  /*28200*/  LDL.LU.64 R8, [R1+0x3278] ;  /* 0x0032780001087983 */ /* 0x001f220000300a00 */
[----:B------:R-:W3:Y:S02]  /*28210*/  LDL.LU.64 R18, [R1+0x3270] ;  /* 0x0032700001127983 */ /* 0x000ee40000300a00 */
[----:B------:R-:W2:Y:S01]  /*28220*/  LDL.LU.64 R16, [R1+0x3268] ;  /* 0x0032680001107983 */ /* 0x000ea20000300a00 */
[C---:B----4-:R-:W-:Y:S08]  /*28230*/  HMMA.16816.F32 R24, R20.reuse, R8, R24 ;  /* 0x000000081418723c */ /* 0x050ff00000001818 */
[----:B--2---:R-:W-:Y:S01]  /*28240*/  HMMA.16816.F32 R4, R20, R16, R4 ;  /* 0x000000101404723c */ /* 0x004fe20000001804 */
[----:B------:R-:W-:-:S02]  /*28250*/  IMAD.MOV.U32 R12, RZ, RZ, R8 ;  /* 0x000000ffff0c7224 */ /* 0x000fc400078e0008 */
[----:B------:R-:W-:Y:S11]  /*28260*/  IMAD.MOV.U32 R13, RZ, RZ, R9 ;  /* 0x000000ffff0d7224 */ /* 0x000ff600078e0009 */
[----:B------:R-:W-:Y:S01]  /*28270*/  @!UPT UIADD3 URZ, URZ, URZ, URZ ;  /* 0x0000003f3f3ff290 */ /* 0x000fe2000fffe03f */
[----:B------:R-:W-:Y:S01]  /*28280*/  STL.64 [R1+0xa10], R24 ;  /* 0x000a101801007387 */ /* 0x000fe20000100a00 */
[----:B------:R-:W-:Y:S02]  /*28290*/  STL.64 [R1+0xa18], R26 ;  /* 0x000a181a01007387 */ /* 0x000fe40000100a00 */
[----:B------:R-:W2:Y:S02]  /*282a0*/  LDL.LU.64 R8, [R1+0x9f0] ;  /* 0x0009f00001087983 */ /* 0x000ea40000300a00 */
[----:B-1----:R-:W2:Y:S03]  /*282b0*/  LDL.LU.64 R10, [R1+0x9f8] ;  /* 0x0009f800010a7983 */ /* 0x002ea60000300a00 */
[----:B------:R0:W-:Y:S01]  /*282c0*/  STL.64 [R1+0xa00], R4 ;  /* 0x000a000401007387 */ /* 0x0001e20000100a00 */
[----:B------:R1:W-:Y:S03]  /*282d0*/  STL.64 [R1+0xa08], R6 ;  /* 0x000a080601007387 */ /* 0x0003e60000100a00 */
[----:B0-----:R-:W4:Y:S01]  /*282e0*/  LDL.LU.64 R4, [R1+0x9e0] ;  /* 0x0009e00001047983 */ /* 0x001f220000300a00 */
[----:B-1----:R-:W4:Y:S02]  /*282f0*/  LDL.LU.64 R6, [R1+0x9e8] ;  /* 0x0009e80001067983 */ /* 0x002f240000300a00 */
[----:B------:R-:W2:Y:S02]  /*28300*/  LDL.LU.64 R24, [R1+0x510] ;  /* 0x0005100001187983 */ /* 0x000ea40000300a00 */
[----:B------:R-:W2:Y:S01]  /*28310*/  LDL.LU.64 R26, [R1+0x518] ;  /* 0x00051800011a7983 */ /* 0x000ea20000300a00 */
[----:B---3--:R-:W-:Y:S01]  /*28320*/  STL.64 [R1+0x3128], R18 ;  /* 0x0031281201007387 */ /* 0x008fe20000100a00 */
        /* <DEDUP_REMOVED lines=8> */
[----:B------:R-:W3:Y:S01]  /*283b0*/  LDL.LU R15, [R1+0x325c] ;  /* 0x00325c00010f7983 */ /* 0x000ee20000300800 */
[----:B------:R-:W3:Y:S03]  /*283c0*/  LDL.LU R28, [R1+0x3258] ;  /* 0x00325800011c7983 */ /* 0x000ee60000300800 */
[----:B------:R0:W-:Y:S02]  /*283d0*/  STL.64 [R1+0x3150], R16 ;  /* 0x0031501001007387 */ /* 0x0001e40000100a00 */
[----:B0-----:R-:W-:-:S02]  /*283e0*/  IMAD.MOV.U32 R16, RZ, RZ, R14 ;  /* 0x000000ffff107224 */ /* 0x001fc400078e000e */
        /* <DEDUP_REMOVED lines=11> */
[----:B------:R-:W4:Y:S02]  /*284a0*/  LDL.LU.64 R8, [R1+0x3240] ;  /* 0x0032400001087983 */ /* 0x000f240000300a00 */
[----:B------:R-:W-:Y:S01]  /*284b0*/  STL.64 [R1+0x3118], R12 ;  /* 0x0031180c01007387 */ /* 0x000fe20000100a00 */
[C---:B----4-:R-:W-:Y:S11]  /*284c0*/  HMMA.16816.F32 R4, R20.reuse, R8, R4 ;  /* 0x000000081404723c */ /* 0x050ff60000001804 */
[----:B------:R-:W-:Y:S11]  /*284d0*/  @!UPT UIADD3 URZ, URZ, URZ, URZ ;  /* 0x0000003f3f3ff290 */ /* 0x000ff6000fffe03f */
[----:B------:R-:W-:Y:S01]  /*284e0*/  @!UPT UIADD3 URZ, URZ, URZ, URZ ;  /* 0x0000003f3f3ff290 */ /* 0x000fe2000fffe03f */
[----:B------:R-:W-:Y:S01]  /*284f0*/  STL.64 [R1+0x9e0], R4 ;  /* 0x0009e00401007387 */ /* 0x000fe20000100a00 */
[----:B------:R0:W-:Y:S03]  /*28500*/  STL.64 [R1+0x9e8], R6 ;  /* 0x0009e80601007387 */ /* 0x0001e60000100a00 */
[----:B0-----:R-:W4:Y:S01]  /*28510*/  LDL.LU.64 R6, [R1+0x3238] ;  /* 0x0032380001067983 */ /* 0x001f220000300a00 */
[----:B------:R-:W2:Y:S02]  /*28520*/  LDL.LU.64 R4, [R1+0x3230] ;  /* 0x0032300001047983 */ /* 0x000ea40000300a00 */
[----:B------:R-:W-:Y:S01]  /*28530*/  STL.64 [R1+0x3110], R8 ;  /* 0x0031100801007387 */ /* 0x000fe20000100a00 */
[----:B--2---:R-:W-:Y:S01]  /*28540*/  HMMA.16816.F32 R20, R20, R4, R24 ;  /* 0x000000041414723c */ /* 0x004fe20000001818 */
[----:B------:R-:W2:Y:S01]  /*28550*/  LDL.LU.64 R26, [R1+0x3228] ;  /* 0x00322800011a7983 */ /* 0x000ea20000300a00 */
[----:B------:R-:W2:Y:S11]  /*28560*/  LDL.LU.64 R24, [R1+0x3220] ;  /* 0x0032200001187983 */ /* 0x000eb60000300a00 */
[----:B------:R-:W-:Y:S10]  /*28570*/  @!UPT UIADD3 URZ, URZ, URZ, URZ ;  /* 0x0000003f3f3ff290 */ /* 0x000ff4000fffe03f */
[----:B------:R2:W-:Y:S01]  /*28580*/  STL.64 [R1+0x510], R20 ;  /* 0x0005101401007387 */ /* 0x0005e20000100a00 */
[----:B------:R-:W-:Y:S02]  /*28590*/  STL.64 [R1+0x518], R22 ;  /* 0x0005181601007387 */ /* 0x000fe40000100a00 */
[----:B--2---:R-:W-:Y:S02]  /*285a0*/  IMAD.MOV.U32 R20, RZ, RZ, R24 ;  /* 0x000000ffff147224 */ /* 0x004fe400078e0018 */
        /* <DEDUP_REMOVED lines=8> */
[----:B------:R4:W-:Y:S02]  /*28630*/  STL.64 [R1+0x3188], R20 ;  /* 0x0031881401007387 */ /* 0x0009e40000100a00 */
[----:B----4-:R-:W-:Y:S02]  /*28640*/  IMAD.MOV.U32 R20, RZ, RZ, R6 ;  /* 0x000000ffff147224 */ /* 0x010fe400078e0006 */
        /* <DEDUP_REMOVED lines=8> */
[----:B------:R-:W-:Y:S02]  /*286d0*/  STL.64 [R1+0x3130], R4 ;  /* 0x0031300401007387 */ /* 0x000fe40000100a00 */
[----:B------:R-:W-:Y:S02]  /*286e0*/  IMAD.MOV.U32 R8, RZ, RZ, R10 ;  /* 0x000000ffff087224 */ /* 0x000fe400078e000a */
[----:B------:R-:W-:Y:S01]  /*286f0*/  IMAD.MOV.U32 R9, RZ, RZ, R7 ;  /* 0x000000ffff097224 */ /* 0x000fe200078e0007 */
[----:B---3--:R-:W-:Y:S11]  /*28700*/  HMMA.16816.F32 R20, R24, R16, R20 ;  /* 0x000000101814723c */ /* 0x008ff60000001814 */
[----:B------:R-:W-:Y:S11]  /*28710*/  @!UPT UIADD3 URZ, URZ, URZ, URZ ;  /* 0x0000003f3f3ff290 */ /* 0x000ff6000fffe03f */
[----:B------:R-:W-:Y:S01]  /*28720*/  @!UPT UIADD3 URZ, URZ, URZ, URZ ;  /* 0x0000003f3f3ff290 */ /* 0x000fe2000fffe03f */
[----:B------:R0:W-:Y:S01]  /*28730*/  STL.64 [R1+0x310], R20 ;  /* 0x0003101401007387 */ /* 0x0001e20000100a00 */
[----:B------:R-:W-:Y:S02]  /*28740*/  STL.64 [R1+0x318], R22 ;  /* 0x0003181601007387 */ /* 0x000fe40000100a00 */
[----:B0-----:R-:W-:Y:S02]  /*28750*/  IMAD.MOV.U32 R20, RZ, RZ, R28 ;  /* 0x000000ffff147224 */ /* 0x001fe400078e001c */
[----:B------:R-:W-:-:S05]  /*28760*/  IMAD.MOV.U32 R21, RZ, RZ, R15 ;  /* 0x000000ffff157224 */ /* 0x000fca00078e000f */
[----:B------:R0:W-:Y:S02]  /*28770*/  STL.64 [R1+0x31d0], R20 ;  /* 0x0031d01401007387 */ /* 0x0001e40000100a00 */
[----:B0-----:R-:W-:Y:S02]  /*28780*/  IMAD.MOV.U32 R20, RZ, RZ, R14 ;  /* 0x000000ffff147224 */ /* 0x001fe400078e000e */
[----:B------:R-:W-:-:S05]  /*28790*/  IMAD.MOV.U32 R21, RZ, RZ, R11 ;  /* 0x000000ffff157224 */ /* 0x000fca00078e000b */
[----:B------:R0:W-:Y:S01]  /*287a0*/  STL.64 [R1+0x31e8], R20 ;  /* 0x0031e81401007387 */ /* 0x0001e20000100a00 */
[----:B------:R-:W-:Y:S03]  /*287b0*/  STL.64 [R1+0x31f0], R8 ;  /* 0x0031f00801007387 */ /* 0x000fe60000100a00 */
[----:B0-----:R-:W3:Y:S01]  /*287c0*/  LDL.LU.64 R20, [R1+0x2f0] ;  /* 0x0002f00001147983 */ /* 0x001ee20000300a00 */
[----:B------:R-:W4:Y:S02]  /*287d0*/  LDL.LU.64 R22, [R1+0x2f8] ;  /* 0x0002f80001167983 */ /* 0x000f240000300a00 */
[----:B------:R-:W-:Y:S02]  /*287e0*/  IMAD.MOV.U32 R3, RZ, RZ, R16 ;  /* 0x000000ffff037224 */ /* 0x000fe400078e0010 */
[----:B------:R-:W-:Y:S01]  /*287f0*/  IMAD.MOV.U32 R2, RZ, RZ, R17 ;  /* 0x000000ffff027224 */ /* 0x000fe200078e0011 */
[----:B----4-:R-:W-:Y:S01]  /*28800*/  STL.64 [R1+0x3200], R22 ;  /* 0x0032001601007387 */ /* 0x010fe20000100a00 */
[----:B---3--:R0:W-:Y:S03]  /*28810*/  STL.64 [R1+0x31f8], R20 ;  /* 0x0031f81401007387 */ /* 0x0081e60000100a00 */
[----:B0-----:R-:W3:Y:S01]  /*28820*/  LDL.LU.64 R20, [R1+0x300] ;  /* 0x0003000001147983 */ /* 0x001ee20000300a00 */
[----:B------:R-:W3:Y:S02]  /*28830*/  LDL.LU.64 R22, [R1+0x308] ;  /* 0x0003080001167983 */ /* 0x000ee40000300a00 */
        /* <DEDUP_REMOVED lines=19> */
[----:B----4-:R-:W-:Y:S01]  /*28970*/  STL.64 [R1+0x31e0], R18 ;  /* 0x0031e01201007387 */ /* 0x010fe20000100a00 */
[----:B--2---:R0:W-:Y:S03]  /*28980*/  STL.64 [R1+0x31d8], R16 ;  /* 0x0031d81001007387 */ /* 0x0041e60000100a00 */
[----:B0-----:R-:W2:Y:S01]  /*28990*/  LDL.LU.64 R16, [R1+0x2e0] ;  /* 0x0002e00001107983 */ /* 0x001ea20000300a00 */
[----:B------:R-:W2:Y:S02]  /*289a0*/  LDL.LU.64 R18, [R1+0x2e8] ;  /* 0x0002e80001127983 */ /* 0x000ea40000300a00 */
[----:B------:R-:W4:Y:S02]  /*289b0*/  LDL.LU.64 R4, [R1+0x260] ;  /* 0x0002600001047983 */ /* 0x000f240000300a00 */
[----:B------:R-:W2:Y:S02]  /*289c0*/  LDL.LU.64 R6, [R1+0x268] ;  /* 0x0002680001067983 */ /* 0x000ea40000300a00 */
[----:B------:R-:W-:-:S07]  /*289d0*/  IMAD.MOV.U32 R9, RZ, RZ, R0 ;  /* 0x000000ffff097224 */ /* 0x000fce00078e0000 */
[C---:B---3--:R-:W-:Y:S01]  /*289e0*/  HMMA.16816.F32 R8, R24.reuse, R8, R20 ;  /* 0x000000081808723c */ /* 0x048fe20000001814 */
[----:B--2---:R-:W-:Y:S01]  /*289f0*/  STL.64 [R1+0x3148], R6 ;  /* 0x0031480601007387 */ /* 0x004fe20000100a00 */
[----:B----4-:R0:W-:Y:S03]  /*28a00*/  STL.64 [R1+0x3140], R4 ;  /* 0x0031400401007387 */ /* 0x0101e60000100a00 */
[----:B0-----:R-:W2:Y:S01]  /*28a10*/  LDL.LU.64 R4, [R1+0x270] ;  /* 0x0002700001047983 */ /* 0x001ea20000300a00 */
[----:B------:R-:W3:Y:S03]  /*28a20*/  LDL.LU.64 R6, [R1+0x278] ;  /* 0x0002780001067983 */ /* 0x000ee60000300a00 */
[----:B---3--:R-:W-:Y:S01]  /*28a30*/  STL.64 [R1+0x3160], R6 ;  /* 0x0031600601007387 */ /* 0x008fe20000100a00 */
[----:B--2---:R0:W-:Y:S03]  /*28a40*/  STL.64 [R1+0x3158], R4 ;  /* 0x0031580401007387 */ /* 0x0041e60000100a00 */
[----:B0-----:R-:W2:Y:S01]  /*28a50*/  LDL.LU.64 R4, [R1+0x280] ;  /* 0x0002800001047983 */ /* 0x001ea20000300a00 */
[----:B------:R-:W2:Y:S02]  /*28a60*/  LDL.LU.64 R6, [R1+0x288] ;  /* 0x0002880001067983 */ /* 0x000ea40000300a00 */
[----:B------:R-:W3:Y:S02]  /*28a70*/  LDL.LU.64 R12, [R1+0x250] ;  /* 0x00025000010c7983 */ /* 0x000ee40000300a00 */
[----:B------:R-:W3:Y:S01]  /*28a80*/  LDL.LU.64 R14, [R1+0x258] ;  /* 0x00025800010e7983 */ /* 0x000ee20000300a00 */
[----:B------:R-:W4:Y:S01]  /*28a90*/  LDL R0, [R1+0x10ec] ;  /* 0x0010ec0001007983 */ /* 0x000f220000100800 */
[----:B------:R-:W2:Y:S02]  /*28aa0*/  LDL.LU.64 R22, [R1+0x3200] ;  /* 0x0032000001167983 */ /* 0x000ea40000300a00 */
[----:B------:R-:W2:Y:S02]  /*28ab0*/  LDL.LU.64 R20, [R1+0x31f8] ;  /* 0x0031f80001147983 */ /* 0x000ea40000300a00 */
[----:B------:R0:W-:Y:S01]  /*28ac0*/  STL.64 [R1+0x300], R8 ;  /* 0x0003000801007387 */ /* 0x0001e20000100a00 */
[----:B------:R2:W-:Y:S04]  /*28ad0*/  STL.64 [R1+0x308], R10 ;  /* 0x0003080a01007387 */ /* 0x0005e80000100a00 */
        /* <DEDUP_REMOVED lines=79> */
[----:B0-----:R-:W2:Y:S01]  /*28fd0*/  LDL.LU.64 R16, [R1+0x230] ;  /* 0x0002300001107983 */ /* 0x001ea20000300a00 */
[----:B------:R-:W2:Y:S01]  /*28fe0*/  LDL.LU.64 R18, [R1+0x238] ;  /* 0x0002380001127983 */ /* 0x000ea20000300a00 */
[C---:B---3--:R-:W-:Y:S11]  /*28ff0*/  HMMA.16816.F32 R8, R24.reuse, R12, R8 ;  /* 0x0000000c1808723c */ /* 0x048ff60000001808 */
[----:B------:R-:W-:Y:S11]  /*29000*/  @!UPT UIADD3 URZ, URZ, URZ, URZ ;  /* 0x0000003f3f3ff290 */ /* 0x000ff6000fffe03f */
[----:B------:R-:W-:Y:S01]  /*29010*/  @!UPT UIADD3 URZ, URZ, URZ, URZ ;  /* 0x0000003f3f3ff290 */ /* 0x000fe2000fffe03f */
[----:B------:R0:W-:Y:S01]  /*29020*/  STL.64 [R1+0x240], R8 ;  /* 0x0002400801007387 */ /* 0x0001e20000100a00 */
[----:B------:R-:W-:Y:S03]  /*29030*/  STL.64 [R1+0x248], R10 ;  /* 0x0002480a01007387 */ /* 0x000fe60000100a00 */
[----:B0-----:R-:W2:Y:S01]  /*29040*/  LDL.LU.64 R8, [R1+0x3110] ;  /* 0x0031100001087983 */ /* 0x001ea20000300a00 */
[----:B------:R-:W-:Y:S02]  /*29050*/  STL [R1+0x3068], R12 ;  /* 0x0030680c01007387 */ /* 0x000fe40000100800 */
[----:B------:R0:W-:Y:S02]  /*29060*/  STL [R1+0x3064], R13 ;  /* 0x0030640d01007387 */ /* 0x0001e40000100800 */
[----:B0-----:R-:W3:Y:S01]  /*29070*/  LDL.64 R12, [R1+0xa0] ;  /* 0x0000a000010c7983 */ /* 0x001ee20000100a00 */
[C---:B--2---:R-:W-:Y:S03]  /*29080*/  HMMA.16816.F32 R16, R24.reuse, R8, R16 ;  /* 0x000000081810723c */ /* 0x044fe60000001810 */
[----:B---3--:R-:W-:Y:S01]  /*29090*/  STL.64 [R1+0x30f8], R12 ;  /* 0x0030f80c01007387 */ /* 0x008fe20000100a00 */
[----:B------:R-:W-:Y:S02]  /*290a0*/  STL [R1+0x305c], R8 ;  /* 0x00305c0801007387 */ /* 0x000fe40000100800 */
[----:B------:R0:W-:Y:S02]  /*290b0*/  STL [R1+0x3058], R9 ;  /* 0x0030580901007387 */ /* 0x0001e40000100800 */
[----:B0-----:R-:W-:Y:S11]  /*290c0*/  HMMA.16816.F32 R8, R24, R4, R20 ;  /* 0x000000041808723c */ /* 0x001ff60000001814 */
[----:B------:R-:W-:Y:S04]  /*290d0*/  @!UPT UIADD3 URZ, URZ, URZ, URZ ;  /* 0x0000003f3f3ff290 */ /* 0x000fe8000fffe03f */
[----:B------:R-:W-:Y:S01]  /*290e0*/  STL.64 [R1+0x230], R16 ;  /* 0x0002301001007387 */ /* 0x000fe20000100a00 */
[----:B------:R-:W-:Y:S02]  /*290f0*/  STL.64 [R1+0x238], R18 ;  /* 0x0002381201007387 */ /* 0x000fe40000100a00 */
[----:B------:R0:W-:Y:S01]  /*29100*/  STL.64 [R1+0x30f0], R4 ;  /* 0x0030f00401007387 */ /* 0x0001e20000100a00 */
[----:B----4-:R-:W1:Y:S04]  /*29110*/  LDSM.16.MT88.4 R24, [R0+0x80] ;  /* 0x000080000018783b */ /* 0x010e680000004200 */
[----:B------:R-:W2:Y:S04]  /*29120*/  LDSM.16.MT88.4 R20, [R0] ;  /* 0x000000000014783b */ /* 0x000ea80000004200 */
[----:B0-----:R-:W3:Y:S04]  /*29130*/  LDL.LU.64 R4, [R1+0xfe0] ;  /* 0x000fe00001047983 */ /* 0x001ee80000300a00 */
[----:B------:R-:W-:Y:S01]  /*29140*/  STL.64 [R1+0xd0], R8 ;  /* 0x0000d00801007387 */ /* 0x000fe20000100a00 */
[----:B------:R-:W-:Y:S02]  /*29150*/  STL.64 [R1+0xd8], R10 ;  /* 0x0000d80a01007387 */ /* 0x000fe40000100a00 */
[----:B------:R-:W4:Y:S02]  /*29160*/  LDL.LU.64 R6, [R1+0xfe8] ;  /* 0x000fe80001067983 */ /* 0x000f240000300a00 */
[----:B----4-:R-:W-:Y:S01]  /*29170*/  STL.64 [R1+0x3108], R6 ;  /* 0x0031080601007387 */ /* 0x010fe20000100a00 */
[----:B---3--:R0:W-:Y:S03]  /*29180*/  STL.64 [R1+0x3100], R4 ;  /* 0x0031000401007387 */ /* 0x0081e60000100a00 */
[----:B0-----:R-:W2:Y:S01]  /*29190*/  LDL.LU.64 R4, [R1+0xff0] ;  /* 0x000ff00001047983 */ /* 0x001ea20000300a00 */
[----:B------:R-:W2:Y:S02]  /*291a0*/  LDL.LU.64 R6, [R1+0xff8] ;  /* 0x000ff80001067983 */ /* 0x000ea40000300a00 */
[----:B------:R-:W3:Y:S02]  /*291b0*/  LDL.LU.64 R8, [R1+0xfd0] ;  /* 0x000fd00001087983 */ /* 0x000ee40000300a00 */
[----:B------:R-:W3:Y:S01]  /*291c0*/  LDL.LU.64 R10, [R1+0xfd8] ;  /* 0x000fd800010a7983 */ /* 0x000ee20000300a00 */
[----:B------:R-:W4:Y:S04]  /*291d0*/  LDL.64 R16, [R1+0x40] ;  /* 0x0000400001107983 */ /* 0x000f280000100a00 */
[----:B----4-:R0:W-:Y:S04]  /*291e0*/  STL.64 [R1+0x30b0], R16 ;  /* 0x0030b01001007387 */ /* 0x0101e80000100a00 */
[----:B0-----:R-:W3:Y:S01]  /*291f0*/  LDL.64 R16, [R1+0x90] ;  /* 0x0000900001107983 */ /* 0x001ee20000100a00 */
[----:B-1----:R-:W-:Y:S02]  /*29200*/  STL [R1+0x302c], R26 ;  /* 0x00302c1a01007387 */ /* 0x002fe40000100800 */
[----:B------:R-:W-:Y:S02]  /*29210*/  STL [R1+0x3028], R27 ;  /* 0x0030281b01007387 */ /* 0x000fe40000100800 */
[----:B------:R0:W-:Y:S02]  /*29220*/  STL.64 [R1+0x30b8], R24 ;  /* 0x0030b81801007387 */ /* 0x0001e40000100a00 */
[----:B0-----:R-:W4:Y:S01]  /*29230*/  LDL.64 R24, [R1+0x60] ;  /* 0x0000600001187983 */ /* 0x001f220000100a00 */
[----:B------:R-:W-:-:S02]  /*29240*/  IMAD.MOV.U32 R12, RZ, RZ, R3 ;  /* 0x000000ffff0c7224 */ /* 0x000fc400078e0003 */
[----:B------:R-:W-:-:S07]  /*29250*/  IMAD.MOV.U32 R13, RZ, RZ, R2 ;  /* 0x000000ffff0d7224 */ /* 0x000fce00078e0002 */
[C---:B--2---:R-:W-:Y:S01]  /*29260*/  HMMA.16816.F32 R12, R20.reuse, R12, R4 ;  /* 0x0000000c140c723c */ /* 0x044fe20000001804 */
[----:B----4-:R0:W-:Y:S04]  /*29270*/  STL.64 [R1+0x30d0], R24 ;  /* 0x0030d01801007387 */ /* 0x0101e80000100a00 */
[----:B0-----:R-:W2:Y:S04]  /*29280*/  LDL.64 R24, [R1+0x70] ;  /* 0x0000700001187983 */ /* 0x001ea80000100a00 */
[----:B--2---:R0:W-:Y:S04]  /*29290*/  STL.64 [R1+0x30e8], R24 ;  /* 0x0030e81801007387 */ /* 0x0041e80000100a00 */
[----:B0-----:R-:W2:Y:S01]  /*292a0*/  LDL.64 R24, [R1+0x80] ;  /* 0x0000800001187983 */ /* 0x001ea20000100a00 */
[----:B------:R-:W-:Y:S02]  /*292b0*/  STL [R1+0x3020], R0 ;  /* 0x0030200001007387 */ /* 0x000fe40000100800 */
[----:B------:R-:W4:Y:S02]  /*292c0*/  LDL.LU.64 R6, [R1+0x3108] ;  /* 0x0031080001067983 */ /* 0x000f240000300a00 */
[----:B------:R-:W4:Y:S05]  /*292d0*/  LDL.LU.64 R4, [R1+0x3100] ;  /* 0x0031000001047983 */ /* 0x000f2a0000300a00 */
[----:B------:R0:W-:Y:S01]  /*292e0*/  STL.64 [R1+0xff0], R12 ;  /* 0x000ff00c01007387 */ /* 0x0001e20000100a00 */
[----:B------:R-:W-:Y:S03]  /*292f0*/  STL.64 [R1+0xff8], R14 ;  /* 0x000ff80e01007387 */ /* 0x000fe60000100a00 */
[----:B0-----:R-:W4:Y:S02]  /*29300*/  LDL.LU.64 R12, [R1+0x30f8] ;  /* 0x0030f800010c7983 */ /* 0x001f240000300a00 */
[C---:B----4-:R-:W-:Y:S11]  /*29310*/  HMMA.16816.F32 R4, R20.reuse, R12, R4 ;  /* 0x0000000c1404723c */ /* 0x050ff60000001804 */
[----:B------:R-:W-:Y:S11]  /*29320*/  @!UPT UIADD3 URZ, URZ, URZ, URZ ;  /* 0x0000003f3f3ff290 */ /* 0x000ff6000fffe03f */
[----:B------:R-:W-:Y:S01]  /*29330*/  @!UPT UIADD3 URZ, URZ, URZ, URZ ;  /* 0x0000003f3f3ff290 */ /* 0x000fe2000fffe03f */
[----:B------:R0:W-:Y:S01]  /*29340*/  STL.64 [R1+0xfe0], R4 ;  /* 0x000fe00401007387 */ /* 0x0001e20000100a00 */
[----:B------:R1:W-:Y:S03]  /*29350*/  STL.64 [R1+0xfe8], R6 ;  /* 0x000fe80601007387 */ /* 0x0003e60000100a00 */
[----:B0-----:R-:W4:Y:S01]  /*29360*/  LDL.LU.64 R4, [R1+0x30f0] ;  /* 0x0030f00001047983 */ /* 0x001f220000300a00 */
[----:B-1----:R-:W-:Y:S02]  /*29370*/  IMAD.MOV.U32 R7, RZ, RZ, R12 ;  /* 0x000000ffff077224 */ /* 0x002fe400078e000c */
[----:B------:R-:W-:Y:S02]  /*29380*/  IMAD.MOV.U32 R6, RZ, RZ, R13 ;  /* 0x000000ffff067224 */ /* 0x000fe400078e000d */
[----:B------:R-:W2:Y:S01]  /*29390*/  LDL.LU.64 R12, [R1+0xfc0] ;  /* 0x000fc000010c7983 */ /* 0x000ea20000300a00 */
[----:B------:R-:W2:Y:S02]  /*293a0*/  LDL.LU.64 R14, [R1+0xfc8] ;  /* 0x000fc800010e7983 */ /* 0x000ea40000300a00 */
[----:B------:R-:W-:Y:S02]  /*293b0*/  STL [R1+0x3024], R7 ;  /* 0x0030240701007387 */ /* 0x000fe40000100800 */
[----:B------:R-:W-:Y:S01]  /*293c0*/  STL [R1+0x30c8], R6 ;  /* 0x0030c80601007387 */ /* 0x000fe20000100800 */
[----:B----4-:R3:W-:Y:S02]  /*293d0*/  STL.64 [R1+0x30c0], R4 ;  /* 0x0030c00401007387 */ /* 0x0107e40000100a00 */
[C---:B---3--:R-:W-:Y:S11]  /*293e0*/  HMMA.16816.F32 R4, R20.reuse, R16, R8 ;  /* 0x000000101404723c */ /* 0x048ff60000001808 */
[----:B------:R-:W-:Y:S11]  /*293f0*/  @!UPT UIADD3 URZ, URZ, URZ, URZ ;  /* 0x0000003f3f3ff290 */ /* 0x000ff6000fffe03f */
[----:B------:R-:W-:Y:S01]  /*29400*/  @!UPT UIADD3 URZ, URZ, URZ, URZ ;  /* 0x0000003f3f3ff290 */ /* 0x000fe2000fffe03f */
[----:B------:R0:W-:Y:S01]  /*29410*/  STL.64 [R1+0xfd0], R4 ;  /* 0x000fd00401007387 */ /* 0x0001e20000100a00 */
[----:B------:R1:W-:Y:S03]  /*29420*/  STL.64 [R1+0xfd8], R6 ;  /* 0x000fd80601007387 */ /* 0x0003e60000100a00 */
[----:B0-----:R-:W3:Y:S01]  /*29430*/  LDL.LU.64 R4, [R1+0xd50] ;  /* 0x000d500001047983 */ /* 0x001ee20000300a00 */
[----:B-1----:R-:W4:Y:S01]  /*29440*/  LDL.LU.64 R6, [R1+0xd58] ;  /* 0x000d580001067983 */ /* 0x002f220000300a00 */
[----:B--2---:R-:W-:Y:S01]  /*29450*/  HMMA.16816.F32 R12, R20, R24, R12 ;  /* 0x00000018140c723c */ /* 0x004fe2000000180c */
[----:B------:R-:W-:Y:S02]  /*29460*/  IMAD.MOV.U32 R10, RZ, RZ, R17 ;  /* 0x000000ffff0a7224 */ /* 0x000fe400078e0011 */
[----:B------:R-:W-:Y:S01]  /*29470*/  IMAD.MOV.U32 R11, RZ, RZ, R16 ;  /* 0x000000ffff0b7224 */ /* 0x000fe200078e0010 */
[----:B----4-:R-:W-:Y:S01]  /*29480*/  STL.64 [R1+0x30e0], R6 ;  /* 0x0030e00601007387 */ /* 0x010fe20000100a00 */
[----:B---3--:R0:W-:Y:S03]  /*29490*/  STL.64 [R1+0x30d8], R4 ;  /* 0x0030d80401007387 */ /* 0x0081e60000100a00 */
[----:B0-----:R-:W2:Y:S01]  /*294a0*/  LDL.LU.64 R4, [R1+0xd60] ;  /* 0x000d600001047983 */ /* 0x001ea20000300a00 */
[----:B------:R-:W2:Y:S02]  /*294b0*/  LDL.LU.64 R6, [R1+0xd68] ;  /* 0x000d680001067983 */ /* 0x000ea40000300a00 */
[----:B------:R-:W3:Y:S02]  /*294c0*/  LDL.LU.64 R16, [R1+0xd40] ;  /* 0x000d400001107983 */ /* 0x000ee40000300a00 */
[----:B------:R-:W3:Y:S01]  /*294d0*/  LDL.LU.64 R18, [R1+0xd48] ;  /* 0x000d480001127983 */ /* 0x000ee20000300a00 */
[----:B------:R-:W-:Y:S01]  /*294e0*/  STL [R1+0x3054], R10 ;  /* 0x0030540a01007387 */ /* 0x000fe20000100800 */
[----:B------:R0:W-:Y:S02]  /*294f0*/  STL [R1+0x3050], R11 ;  /* 0x0030500b01007387 */ /* 0x0001e40000100800 */
[----:B------:R-:W4:Y:S01]  /*29500*/  LDL.LU.64 R8, [R1+0xd30] ;  /* 0x000d300001087983 */ /* 0x000f220000300a00 */
[----:B0-----:R-:W4:Y:S05]  /*29510*/  LDL.LU.64 R10, [R1+0xd38] ;  /* 0x000d3800010a7983 */ /* 0x001f2a0000300a00 */
[----:B------:R-:W-:Y:S02]  /*29520*/  STL.64 [R1+0xfc0], R12 ;  /* 0x000fc00c01007387 */ /* 0x000fe40000100a00 */
[----:B------:R0:W-:Y:S02]  /*29530*/  STL.64 [R1+0xfc8], R14 ;  /* 0x000fc80e01007387 */ /* 0x0001e40000100a00 */
[----:B0-----:R-:W-:-:S02]  /*29540*/  IMAD.MOV.U32 R15, RZ, RZ, R24 ;  /* 0x000000ffff0f7224 */ /* 0x001fc400078e0018 */
[----:B------:R-:W-:Y:S02]  /*29550*/  IMAD.MOV.U32 R14, RZ, RZ, R25 ;  /* 0x000000ffff0e7224 */ /* 0x000fe400078e0019 */
[----:B------:R-:W2:Y:S03]  /*29560*/  LDL.LU.64 R24, [R1+0x30e8] ;  /* 0x0030e80001187983 */ /* 0x000ea60000300a00 */
[----:B------:R-:W-:Y:S02]  /*29570*/  STL [R1+0x306c], R14 ;  /* 0x00306c0e01007387 */ /* 0x000fe40000100800 */
[----:B------:R-:W-:Y:S02]  /*29580*/  STL [R1+0x3060], R15 ;  /* 0x0030600f01007387 */ /* 0x000fe40000100800 */
[----:B------:R-:W3:Y:S01]  /*29590*/  LDL.64 R12, [R1+0x50] ;  /* 0x00005000010c7983 */ /* 0x000ee20000100a00 */
[----:B--2---:R-:W-:Y:S01]  /*295a0*/  HMMA.16816.F32 R4, R20, R24, R4 ;  /* 0x000000181404723c */ /* 0x004fe20000001804 */
[----:B------:R-:W-:-:S02]  /*295b0*/  IMAD.MOV.U32 R29, RZ, RZ, R24 ;  /* 0x000000ffff1d7224 */ /* 0x000fc400078e0018 */
[----:B------:R-:W-:Y:S11]  /*295c0*/  IMAD.MOV.U32 R28, RZ, RZ, R25 ;  /* 0x000000ffff1c7224 */ /* 0x000ff600078e0019 */
[----:B------:R-:W-:Y:S09]  /*295d0*/  @!UPT UIADD3 URZ, URZ, URZ, URZ ;  /* 0x0000003f3f3ff290 */ /* 0x000ff2000fffe03f */
[----:B------:R-:W-:Y:S01]  /*295e0*/  STL.64 [R1+0xd60], R4 ;  /* 0x000d600401007387 */ /* 0x000fe20000100a00 */
[----:B------:R0:W-:Y:S03]  /*295f0*/  STL.64 [R1+0xd68], R6 ;  /* 0x000d680601007387 */ /* 0x0001e60000100a00 */
[----:B0-----:R-:W2:Y:S01]  /*29600*/  LDL.LU.64 R6, [R1+0x30e0] ;  /* 0x0030e00001067983 */ /* 0x001ea20000300a00 */
[----:B------:R-:W2:Y:S02]  /*29610*/  LDL.LU.64 R4, [R1+0x30d8] ;  /* 0x0030d80001047983 */ /* 0x000ea40000300a00 */
[----:B------:R-:W2:Y:S01]  /*29620*/  LDL.LU.64 R24, [R1+0x30d0] ;  /* 0x0030d00001187983 */ /* 0x000ea20000300a00 */
[C---:B---3--:R-:W-:Y:S08]  /*29630*/  HMMA.16816.F32 R16, R20.reuse, R12, R16 ;  /* 0x0000000c1410723c */ /* 0x048ff00000001810 */
[----:B--2---:R-:W-:Y:S01]  /*29640*/  HMMA.16816.F32 R4, R20, R24, R4 ;  /* 0x000000181404723c */ /* 0x004fe20000001804 */
[----:B------:R-:W-:-:S02]  /*29650*/  IMAD.MOV.U32 R3, RZ, RZ, R24 ;  /* 0x000000ffff037224 */ /* 0x000fc400078e0018 */
[----:B------:R-:W-:Y:S11]  /*29660*/  IMAD.MOV.U32 R2, RZ, RZ, R25 ;  /* 0x000000ffff027224 */ /* 0x000ff600078e0019 */
[----:B------:R-:W-:Y:S09]  /*29670*/  @!UPT UIADD3 URZ, URZ, URZ, URZ ;  /* 0x0000003f3f3ff290 */ /* 0x000ff2000fffe03f */
[----:B------:R-:W-:Y:S01]  /*29680*/  STL.64 [R1+0xd50], R4 ;  /* 0x000d500401007387 */ /* 0x000fe20000100a00 */
[----:B------:R0:W-:Y:S03]  /*29690*/  STL.64 [R1+0xd58], R6 ;  /* 0x000d580601007387 */ /* 0x0001e60000100a00 */
[----:B0-----:R-:W2:Y:S01]  /*296a0*/  LDL.LU R6, [R1+0x30c8] ;  /* 0x0030c80001067983 */ /* 0x001ea20000300800 */
[----:B------:R-:W3:Y:S02]  /*296b0*/  LDL.LU.64 R4, [R1+0x30c0] ;  /* 0x0030c00001047983 */ /* 0x000ee40000300a00 */
[----:B------:R-:W4:Y:S02]  /*296c0*/  LDL.LU.64 R24, [R1+0x30b8] ;  /* 0x0030b80001187983 */ /* 0x000f240000300a00 */
[----:B------:R0:W-:Y:S01]  /*296d0*/  STL.64 [R1+0xd40], R16 ;  /* 0x000d401001007387 */ /* 0x0001e20000100a00 */
[----:B------:R-:W-:Y:S04]  /*296e0*/  STL.64 [R1+0xd48], R18 ;  /* 0x000d481201007387 */ /* 0x000fe80000100a00 */
[----:B0-----:R-:W4:Y:S01]  /*296f0*/  LDL.LU.64 R16, [R1+0x30b0] ;  /* 0x0030b00001107983 */ /* 0x001f220000300a00 */
[----:B------:R-:W-:-:S02]  /*29700*/  IMAD.MOV.U32 R7, RZ, RZ, R12 ;  /* 0x000000ffff077224 */ /* 0x000fc400078e000c */
[----:B------:R-:W-:-:S03]  /*29710*/  IMAD.MOV.U32 R0, RZ, RZ, R13 ;  /* 0x000000ffff007224 */ /* 0x000fc600078e000d */
[----:B--2---:R-:W-:Y:S01]  /*29720*/  STL.64 [R1+0x3048], R6 ;  /* 0x0030480601007387 */ /* 0x004fe20000100a00 */
[----:B---3--:R4:W-:Y:S02]  /*29730*/  STL.64 [R1+0x3040], R4 ;  /* 0x0030400401007387 */ /* 0x0089e40000100a00 */
[----:B----4-:R-:W-:Y:S11]  /*29740*/  HMMA.16816.F32 R4, R20, R16, R8 ;  /* 0x000000101404723c */ /* 0x010ff60000001808 */
[----:B------:R-:W-:Y:S11]  /*29750*/  @!UPT UIADD3 URZ, URZ, URZ, URZ ;  /* 0x0000003f3f3ff290 */ /* 0x000ff6000fffe03f */
[----:B------:R-:W-:Y:S01]  /*29760*/  @!UPT UIADD3 URZ, URZ, URZ, URZ ;  /* 0x0000003f3f3ff290 */ /* 0x000fe2000fffe03f */
[----:B------:R-:W-:Y:S01]  /*29770*/  STL.64 [R1+0xd30], R4 ;  /* 0x000d300401007387 */ /* 0x000fe20000100a00 */
[----:B------:R-:W-:Y:S02]  /*29780*/  STL.64 [R1+0xd38], R6 ;  /* 0x000d380601007387 */ /* 0x000fe40000100a00 */
[----:B------:R-:W2:Y:S02]  /*29790*/  LDL.LU.64 R8, [R1+0xd20] ;  /* 0x000d200001087983 */ /* 0x000ea40000300a00 */
[----:B------:R-:W2:Y:S01]  /*297a0*/  LDL.LU.64 R10, [R1+0xd28] ;  /* 0x000d2800010a7983 */ /* 0x000ea20000300a00 */
[----:B------:R-:W3:Y:S01]  /*297b0*/  LDL.LU.64 R12, [R1+0xd00] ;  /* 0x000d0000010c7983 */ /* 0x000ee20000300a00 */
[----:B------:R-:W4:Y:S03]  /*297c0*/  LDL.LU.64 R14, [R1+0xd08] ;  /* 0x000d0800010e7983 */ /* 0x000f260000300a00 */
[----:B----4-:R-:W-:Y:S01]  /*297d0*/  STL.64 [R1+0x3098], R14 ;  /* 0x0030980e01007387 */ /* 0x010fe20000100a00 */
[----:B---3--:R0:W-:Y:S03]  /*297e0*/  STL.64 [R1+0x3090], R12 ;  /* 0x0030900c01007387 */ /* 0x0081e60000100a00 */
[----:B0-----:R-:W3:Y:S01]  /*297f0*/  LDL.64 R12, [R1+0x20] ;  /* 0x00002000010c7983 */ /* 0x001ee20000100a00 */
[----:B------:R-:W-:-:S02]  /*29800*/  IMAD.MOV.U32 R26, RZ, RZ, R16 ;  /* 0x000000ffff1a7224 */ /* 0x000fc400078e0010 */
[----:B------:R-:W-:Y:S01]  /*29810*/  IMAD.MOV.U32 R27, RZ, RZ, R17 ;  /* 0x000000ffff1b7224 */ /* 0x000fe200078e0011 */
[----:B---3--:R0:W-:Y:S04]  /*29820*/  STL.64 [R1+0x30a8], R12 ;  /* 0x0030a80c01007387 */ /* 0x0081e80000100a00 */
[----:B0-----:R-:W2:Y:S01]  /*29830*/  LDL.64 R12, [R1+0x30] ;  /* 0x00003000010c7983 */ /* 0x001ea20000100a00 */
[----:B------:R-:W3:Y:S02]  /*29840*/  LDL.LU.64 R16, [R1+0xcf0] ;  /* 0x000cf00001107983 */ /* 0x000ee40000300a00 */
[----:B------:R-:W4:Y:S02]  /*29850*/  LDL.LU.64 R18, [R1+0xcf8] ;  /* 0x000cf80001127983 */ /* 0x000f240000300a00 */
[----:B----4-:R-:W-:Y:S01]  /*29860*/  STL.64 [R1+0x3088], R18 ;  /* 0x0030881201007387 */ /* 0x010fe20000100a00 */
[----:B---3--:R0:W-:Y:S03]  /*29870*/  STL.64 [R1+0x3080], R16 ;  /* 0x0030801001007387 */ /* 0x0081e60000100a00 */
[----:B0-----:R-:W3:Y:S01]  /*29880*/  LDL.64 R16, [R1+0x10] ;  /* 0x0000100001107983 */ /* 0x001ee20000100a00 */
[----:B--2---:R-:W-:Y:S03]  /*29890*/  HMMA.16816.F32 R8, R20, R12, R8 ;  /* 0x0000000c1408723c */ /* 0x004fe60000001808 */
[----:B---3--:R0:W-:Y:S04]  /*298a0*/  STL.64 [R1+0x30a0], R16 ;  /* 0x0030a01001007387 */ /* 0x0081e80000100a00 */
[----:B0-----:R-:W2:Y:S01]  /*298b0*/  LDL.LU.64 R16, [R1+0xd10] ;  /* 0x000d100001107983 */ /* 0x001ea20000300a00 */
[----:B------:R-:W2:Y:S02]  /*298c0*/  LDL.LU.64 R18, [R1+0xd18] ;  /* 0x000d180001127983 */ /* 0x000ea40000300a00 */
[----:B------:R-:W3:Y:S02]  /*298d0*/  LDL.LU.64 R4, [R1+0xce0] ;  /* 0x000ce00001047983 */ /* 0x000ee40000300a00 */
[----:B------:R-:W3:Y:S01]  /*298e0*/  LDL.LU.64 R6, [R1+0xce8] ;  /* 0x000ce80001067983 */ /* 0x000ee20000300a00 */
[----:B------:R-:W-:Y:S01]  /*298f0*/  STL.64 [R1+0x3038], R26 ;  /* 0x0030381a01007387 */ /* 0x000fe20000100a00 */
[----:B------:R0:W-:Y:S03]  /*29900*/  STL.64 [R1+0x3030], R24 ;  /* 0x0030301801007387 */ /* 0x0001e60000100a00 */
[----:B0-----:R-:W4:Y:S06]  /*29910*/  LDL.64 R24, [R1] ;  /* 0x0000000001187983 */ /* 0x001f2c0000100a00 */
[----:B------:R-:W-:Y:S02]  /*29920*/  STL.64 [R1+0xd20], R8 ;  /* 0x000d200801007387 */ /* 0x000fe40000100a00 */
[----:B------:R0:W-:Y:S02]  /*29930*/  STL.64 [R1+0xd28], R10 ;  /* 0x000d280a01007387 */ /* 0x0001e40000100a00 */
[----:B0-----:R-:W-:-:S02]  /*29940*/  IMAD.MOV.U32 R10, RZ, RZ, R12 ;  /* 0x000000ffff0a7224 */ /* 0x001fc400078e000c */
[----:B------:R-:W-:Y:S02]  /*29950*/  IMAD.MOV.U32 R11, RZ, RZ, R13 ;  /* 0x000000ffff0b7224 */ /* 0x000fe400078e000d */
[----:B------:R-:W2:Y:S02]  /*29960*/  LDL.LU.64 R12, [R1+0x30a8] ;  /* 0x0030a800010c7983 */ /* 0x000ea40000300a00 */
[C---:B--2---:R-:W-:Y:S01]  /*29970*/  HMMA.16816.F32 R16, R20.reuse, R12, R16 ;  /* 0x0000000c1410723c */ /* 0x044fe20000001810 */
[----:B------:R-:W-:Y:S02]  /*29980*/  IMAD.MOV.U32 R8, RZ, RZ, R12 ;  /* 0x000000ffff087224 */ /* 0x000fe400078e000c */
[----:B------:R-:W-:Y:S11]  /*29990*/  IMAD.MOV.U32 R9, RZ, RZ, R13 ;  /* 0x000000ffff097224 */ /* 0x000ff600078e000d */
[----:B------:R-:W-:Y:S09]  /*299a0*/  @!UPT UIADD3 URZ, URZ, URZ, URZ ;  /* 0x0000003f3f3ff290 */ /* 0x000ff2000fffe03f */
[----:B------:R0:W-:Y:S01]  /*299b0*/  STL.64 [R1+0xd10], R16 ;  /* 0x000d101001007387 */ /* 0x0001e20000100a00 */
        /* <DEDUP_REMOVED lines=8> */
[----:B------:R2:W-:Y:S02]  /*29a40*/  STL.64 [R1+0xd08], R14 ;  /* 0x000d080e01007387 */ /* 0x0005e40000100a00 */
[----:B-1----:R-:W4:Y:S02]  /*29a50*/  LDL.LU.64 R18, [R1+0x3088] ;  /* 0x0030880001127983 */ /* 0x002f240000300a00 */
[----:B0-----:R-:W-:Y:S02]  /*29a60*/  IMAD.MOV.U32 R13, RZ, RZ, R16 ;  /* 0x000000ffff0d7224 */ /* 0x001fe400078e0010 */
[----:B--2---:R-:W-:Y:S02]  /*29a70*/  IMAD.MOV.U32 R15, RZ, RZ, R17 ;  /* 0x000000ffff0f7224 */ /* 0x004fe400078e0011 */
[----:B------:R-:W4:Y:S02]  /*29a80*/  LDL.LU.64 R16, [R1+0x3080] ;  /* 0x0030800001107983 */ /* 0x000f240000300a00 */
[C---:B----4-:R-:W-:Y:S11]  /*29a90*/  HMMA.16816.F32 R16, R20.reuse, R24, R16 ;  /* 0x000000181410723c */ /* 0x050ff60000001810 */
[----:B------:R-:W-:Y:S11]  /*29aa0*/  @!UPT UIADD3 URZ, URZ, URZ, URZ ;  /* 0x0000003f3f3ff290 */ /* 0x000ff6000fffe03f */
[----:B------:R-:W-:Y:S01]  /*29ab0*/  @!UPT UIADD3 URZ, URZ, URZ, URZ ;  /* 0x0000003f3f3ff290 */ /* 0x000fe2000fffe03f */
[----:B------:R-:W-:Y:S01]  /*29ac0*/  STL.64 [R1+0xcf0], R16 ;  /* 0x000cf01001007387 */ /* 0x000fe20000100a00 */
[----:B------:R0:W-:Y:S03]  /*29ad0*/  STL.64 [R1+0xcf8], R18 ;  /* 0x000cf81201007387 */ /* 0x0001e60000100a00 */
[----:B0-----:R-:W2:Y:S01]  /*29ae0*/  LDL.LU.64 R18, [R1+0x3078] ;  /* 0x0030780001127983 */ /* 0x001ea20000300a00 */
[----:B------:R-:W3:Y:S02]  /*29af0*/  LDL.LU.64 R16, [R1+0x3070] ;  /* 0x0030700001107983 */ /* 0x000ee40000300a00 */
[----:B------:R-:W-:Y:S02]  /*29b00*/  IMAD.MOV.U32 R14, RZ, RZ, R24 ;  /* 0x000000ffff0e7224 */ /* 0x000fe400078e0018 */
[----:B------:R-:W-:Y:S02]  /*29b10*/  IMAD.MOV.U32 R12, RZ, RZ, R25 ;  /* 0x000000ffff0c7224 */ /* 0x000fe400078e0019 */
[----:B---3--:R-:W-:Y:S01]  /*29b20*/  HMMA.16816.F32 R24, R20, R16, R4 ;  /* 0x000000101418723c */ /* 0x008fe20000001804 */
[----:B------:R-:W3:Y:S01]  /*29b30*/  LDL.LU.64 R4, [R1+0xcc0] ;  /* 0x000cc00001047983 */ /* 0x000ee20000300a00 */
[----:B------:R-:W3:Y:S11]  /*29b40*/  LDL.LU.64 R6, [R1+0xcc8] ;  /* 0x000cc80001067983 */ /* 0x000ef60000300a00 */
[----:B------:R-:W-:Y:S10]  /*29b50*/  @!UPT UIADD3 URZ, URZ, URZ, URZ ;  /* 0x0000003f3f3ff290 */ /* 0x000ff4000fffe03f */
[----:B------:R0:W-:Y:S01]  /*29b60*/  STL.64 [R1+0xce0], R24 ;  /* 0x000ce01801007387 */ /* 0x0001e20000100a00 */
[----:B------:R1:W-:Y:S03]  /*29b70*/  STL.64 [R1+0xce8], R26 ;  /* 0x000ce81a01007387 */ /* 0x0003e60000100a00 */
[----:B0-----:R-:W4:Y:S01]  /*29b80*/  LDL.LU.64 R24, [R1+0x8b0] ;  /* 0x0008b00001187983 */ /* 0x001f220000300a00 */
[----:B-1----:R-:W4:Y:S02]  /*29b90*/  LDL.LU.64 R26, [R1+0x8b8] ;  /* 0x0008b800011a7983 */ /* 0x002f240000300a00 */
[----:B--2---:R-:W-:Y:S02]  /*29ba0*/  STL.64 [R1+0x2f40], R18 ;  /* 0x002f401201007387 */ /* 0x004fe40000100a00 */
        /* <DEDUP_REMOVED lines=13> */
[----:B------:R-:W3:Y:S01]  /*29c80*/  LDL.LU R8, [R1+0x305c] ;  /* 0x00305c0001087983 */ /* 0x000ee20000300800 */
[----:B------:R-:W3:Y:S03]  /*29c90*/  LDL.LU R9, [R1+0x3058] ;  /* 0x0030580001097983 */ /* 0x000ee60000300800 */
[----:B------:R0:W-:Y:S04]  /*29ca0*/  STL.64 [R1+0x2f80], R16 ;  /* 0x002f801001007387 */ /* 0x0001e80000100a00 */
[----:B0-----:R-:W2:Y:S01]  /*29cb0*/  LDL.LU.64 R16, [R1+0xcd0] ;  /* 0x000cd00001107983 */ /* 0x001ea20000300a00 */
[----:B------:R-:W2:Y:S01]  /*29cc0*/  LDL.LU.64 R18, [R1+0xcd8] ;  /* 0x000cd80001127983 */ /* 0x000ea20000300a00 */
[C---:B---3--:R-:W-:Y:S08]  /*29cd0*/  HMMA.16816.F32 R4, R20.reuse, R8, R4 ;  /* 0x000000081404723c */ /* 0x048ff00000001804 */
        /* <DEDUP_REMOVED lines=8> */
[----:B------:R-:W3:Y:S03]  /*29d60*/  LDL.LU R11, [R1+0x3050] ;  /* 0x00305000010b7983 */ /* 0x000ee60000300800 */
[----:B------:R0:W-:Y:S04]  /*29d70*/  STL.64 [R1+0x2f98], R16 ;  /* 0x002f981001007387 */ /* 0x0001e80000100a00 */
[----:B0-----:R-:W2:Y:S01]  /*29d80*/  LDL.64 R16, [R1+0xb0] ;  /* 0x0000b00001107983 */ /* 0x001ea20000100a00 */
[----:B------:R-:W-:Y:S02]  /*29d90*/  STL.64 [R1+0x2f30], R12 ;  /* 0x002f300c01007387 */ /* 0x000fe40000100a00 */
[----:B------:R-:W-:Y:S02]  /*29da0*/  STL.64 [R1+0xcc0], R4 ;  /* 0x000cc00401007387 */ /* 0x000fe40000100a00 */
[----:B------:R0:W-:Y:S02]  /*29db0*/  STL.64 [R1+0xcc8], R6 ;  /* 0x000cc80601007387 */ /* 0x0001e40000100a00 */
[----:B0-----:R-:W2:Y:S01]  /*29dc0*/  LDL.LU.64 R6, [R1+0x3048] ;  /* 0x0030480001067983 */ /* 0x001ea20000300a00 */
[----:B------:R-:W4:Y:S02]  /*29dd0*/  LDL.LU.64 R4, [R1+0x3040] ;  /* 0x0030400001047983 */ /* 0x000f240000300a00 */
[----:B------:R-:W-:Y:S01]  /*29de0*/  STL.64 [R1+0x2f28], R8 ;  /* 0x002f280801007387 */ /* 0x000fe20000100a00 */
[----:B----4-:R-:W-:Y:S01]  /*29df0*/  HMMA.16816.F32 R20, R20, R4, R24 ;  /* 0x000000041414723c */ /* 0x010fe20000001818 */
[----:B------:R-:W4:Y:S01]  /*29e00*/  LDL.LU.64 R26, [R1+0x3038] ;  /* 0x00303800011a7983 */ /* 0x000f220000300a00 */
[----:B------:R-:W2:Y:S11]  /*29e10*/  LDL.LU.64 R24, [R1+0x3030] ;  /* 0x0030300001187983 */ /* 0x000eb60000300a00 */
[----:B------:R-:W-:Y:S10]  /*29e20*/  @!UPT UIADD3 URZ, URZ, URZ, URZ ;  /* 0x0000003f3f3ff290 */ /* 0x000ff4000fffe03f */
[----:B------:R4:W-:Y:S01]  /*29e30*/  STL.64 [R1+0x8b0], R20 ;  /* 0x0008b01401007387 */ /* 0x0009e20000100a00 */
[----:B------:R-:W-:Y:S02]  /*29e40*/  STL.64 [R1+0x8b8], R22 ;  /* 0x0008b81601007387 */ /* 0x000fe40000100a00 */
[----:B----4-:R-:W-:Y:S02]  /*29e50*/  IMAD.MOV.U32 R20, RZ, RZ, R26 ;  /* 0x000000ffff147224 */ /* 0x010fe400078e001a */
[----:B------:R-:W-:Y:S01]  /*29e60*/  IMAD.MOV.U32 R21, RZ, RZ, R27 ;  /* 0x000000ffff157224 */ /* 0x000fe200078e001b */
[----:B------:R-:W4:Y:S01]  /*29e70*/  LDL.LU R26, [R1+0x302c] ;  /* 0x00302c00011a7983 */ /* 0x000f220000300800 */
[----:B------:R-:W4:Y:S03]  /*29e80*/  LDL.LU R27, [R1+0x3028] ;  /* 0x00302800011b7983 */ /* 0x000f260000300800 */
[----:B------:R2:W-:Y:S02]  /*29e90*/  STL.64 [R1+0x2fa0], R20 ;  /* 0x002fa01401007387 */ /* 0x0005e40000100a00 */
[----:B--2---:R-:W-:-:S02]  /*29ea0*/  IMAD.MOV.U32 R20, RZ, RZ, R7 ;  /* 0x000000ffff147224 */ /* 0x004fc400078e0007 */
[----:B------:R-:W-:Y:S01]  /*29eb0*/  IMAD.MOV.U32 R21, RZ, RZ, R0 ;  /* 0x000000ffff157224 */ /* 0x000fe200078e0000 */
[----:B------:R-:W2:Y:S01]  /*29ec0*/  LDL.LU R7, [R1+0x3024] ;  /* 0x0030240001077983 */ /* 0x000ea20000300800 */
[----:B------:R-:W2:Y:S03]  /*29ed0*/  LDL.LU R0, [R1+0x3020] ;  /* 0x0030200001007983 */ /* 0x000ea60000300800 */
[----:B------:R0:W-:Y:S02]  /*29ee0*/  STL.64 [R1+0x2fb8], R20 ;  /* 0x002fb81401007387 */ /* 0x0001e40000100a00 */
[----:B0-----:R-:W-:Y:S02]  /*29ef0*/  IMAD.MOV.U32 R20, RZ, RZ, R3 ;  /* 0x000000ffff147224 */ /* 0x001fe400078e0003 */
[----:B------:R-:W-:-:S05]  /*29f00*/  IMAD.MOV.U32 R21, RZ, RZ, R2 ;  /* 0x000000ffff157224 */ /* 0x000fca00078e0002 */
[----:B------:R0:W-:Y:S04]  /*29f10*/  STL.64 [R1+0x2fd0], R20 ;  /* 0x002fd01401007387 */ /* 0x0001e80000100a00 */
[----:B0-----:R-:W4:Y:S01]  /*29f20*/  LDL.LU.64 R20, [R1+0x620] ;  /* 0x0006200001147983 */ /* 0x001f220000300a00 */
[----:B------:R-:W4:Y:S02]  /*29f30*/  LDL.LU.64 R22, [R1+0x628] ;  /* 0x0006280001167983 */ /* 0x000f240000300a00 */
[----:B------:R-:W-:Y:S02]  /*29f40*/  STL.64 [R1+0x2f48], R4 ;  /* 0x002f480401007387 */ /* 0x000fe40000100a00 */
[----:B------:R-:W-:Y:S02]  /*29f50*/  IMAD.MOV.U32 R3, RZ, RZ, R16 ;  /* 0x000000ffff037224 */ /* 0x000fe400078e0010 */
[----:B------:R-:W-:Y:S01]  /*29f60*/  IMAD.MOV.U32 R2, RZ, RZ, R17 ;  /* 0x000000ffff027224 */ /* 0x000fe200078e0011 */
[----:B----4-:R-:W-:Y:S11]  /*29f70*/  HMMA.16816.F32 R20, R24, R16, R20 ;  /* 0x000000101814723c */ /* 0x010ff60000001814 */
        /* <DEDUP_REMOVED lines=9> */
[----:B------:R3:W-:Y:S02]  /*2a010*/  STL.64 [R1+0x3000], R20 ;  /* 0x0030001401007387 */ /* 0x0007e40000100a00 */
[----:B---3--:R-:W-:Y:S02]  /*2a020*/  IMAD.MOV.U32 R20, RZ, RZ, R11 ;  /* 0x000000ffff147224 */ /* 0x008fe400078e000b */
[----:B------:R-:W-:-:S05]  /*2a030*/  IMAD.MOV.U32 R21, RZ, RZ, R10 ;  /* 0x000000ffff157224 */ /* 0x000fca00078e000a */
[----:B------:R0:W-:Y:S04]  /*2a040*/  STL.64 [R1+0x3018], R20 ;  /* 0x0030181401007387 */ /* 0x0001e80000100a00 */
        /* <DEDUP_REMOVED lines=43> */
[----:B------:R-:W4:Y:S11]  /*2a300*/  LDL.LU.64 R20, [R1+0x3018] ;  /* 0x0030180001147983 */ /* 0x000f360000300a00 */
[----:B------:R0:W-:Y:S02]  /*2a310*/  STL.64 [R1+0x610], R8 ;  /* 0x0006100801007387 */ /* 0x0001e40000100a00 */
[----:B------:R1:W-:Y:S01]  /*2a320*/  STL.64 [R1+0x618], R10 ;  /* 0x0006180a01007387 */ /* 0x0003e20000100a00 */
[----:B0-----:R-:W2:Y:S01]  /*2a330*/  LDL.LU.64 R8, [R1+0x550] ;  /* 0x0005500001087983 */ /* 0x001ea20000300a00 */
[----:B-1----:R-:W2:Y:S01]  /*2a340*/  LDL.LU.64 R10, [R1+0x558] ;  /* 0x00055800010a7983 */ /* 0x002ea20000300a00 */
[C---:B----4-:R-:W-:Y:S02]  /*2a350*/  HMMA.16816.F32 R20, R24.reuse, R20, R16 ;  /* 0x000000141814723c */ /* 0x050fe40000001810 */
[----:B------:R-:W4:Y:S01]  /*2a360*/  LDL.LU.64 R18, [R1+0x3010] ;  /* 0x0030100001127983 */ /* 0x000f220000300a00 */
[----:B------:R-:W4:Y:S11]  /*2a370*/  LDL.LU.64 R16, [R1+0x3008] ;  /* 0x0030080001107983 */ /* 0x000f360000300a00 */
[----:B------:R-:W-:Y:S09]  /*2a380*/  @!UPT UIADD3 URZ, URZ, URZ, URZ ;  /* 0x0000003f3f3ff290 */ /* 0x000ff2000fffe03f */
[----:B------:R0:W-:Y:S01]  /*2a390*/  STL.64 [R1+0x600], R20 ;  /* 0x0006001401007387 */ /* 0x0001e20000100a00 */
[----:B------:R4:W-:Y:S03]  /*2a3a0*/  STL.64 [R1+0x608], R22 ;  /* 0x0006081601007387 */ /* 0x0009e60000100a00 */
[----:B0-----:R-:W4:Y:S02]  /*2a3b0*/  LDL.LU.64 R20, [R1+0x3000] ;  /* 0x0030000001147983 */ /* 0x001f240000300a00 */
        /* <DEDUP_REMOVED lines=29> */
[----:B------:R-:W2:Y:S11]  /*2a590*/  LDL.LU.64 R16, [R1+0x2f98] ;  /* 0x002f980001107983 */ /* 0x000eb60000300a00 */
[----:B------:R-:W-:Y:S10]  /*2a5a0*/  @!UPT UIADD3 URZ, URZ, URZ, URZ ;  /* 0x0000003f3f3ff290 */ /* 0x000ff4000fffe03f */
[----:B------:R0:W-:Y:S01]  /*2a5b0*/  STL.64 [R1+0x5b0], R20 ;  /* 0x0005b01401007387 */ /* 0x0001e20000100a00 */
[----:B------:R1:W-:Y:S03]  /*2a5c0*/  STL.64 [R1+0x5b8], R22 ;  /* 0x0005b81601007387 */ /* 0x0003e60000100a00 */
[----:B0-----:R-:W4:Y:S01]  /*2a5d0*/  LDL.LU.64 R20, [R1+0x100] ;  /* 0x0001000001147983 */ /* 0x001f220000300a00 */
[----:B-1----:R-:W4:Y:S01]  /*2a5e0*/  LDL.LU.64 R22, [R1+0x108] ;  /* 0x0001080001167983 */ /* 0x002f220000300a00 */
        /* <DEDUP_REMOVED lines=22> */
[----:B------:R-:W4:Y:S11]  /*2a750*/  LDL.LU.64 R4, [R1+0x2f48] ;  /* 0x002f480001047983 */ /* 0x000f360000300a00 */
        /* <DEDUP_REMOVED lines=14> */
[C---:B---3--:R-:W-:Y:S11]  /*2a840*/  HMMA.16816.F32 R8, R24.reuse, R12, R8 ;  /* 0x0000000c1808723c */ /* 0x048ff60000001808 */
[----:B------:R-:W-:Y:S11]  /*2a850*/  @!UPT UIADD3 URZ, URZ, URZ, URZ ;  /* 0x0000003f3f3ff290 */ /* 0x000ff6000fffe03f */
[----:B------:R-:W-:Y:S01]  /*2a860*/  @!UPT UIADD3 URZ, URZ, URZ, URZ ;  /* 0x0000003f3f3ff290 */ /* 0x000fe2000fffe03f */
[----:B------:R0:W-:Y:S01]  /*2a870*/  STL.64 [R1+0x550], R8 ;  /* 0x0005500801007387 */ /* 0x0001e20000100a00 */
[----:B------:R-:W-:Y:S03]  /*2a880*/  STL.64 [R1+0x558], R10 ;  /* 0x0005580a01007387 */ /* 0x000fe60000100a00 */
[----:B0-----:R-:W3:Y:S01]  /*2a890*/  LDL.LU.64 R8, [R1+0x2f28] ;  /* 0x002f280001087983 */ /* 0x001ee20000300a00 */
[----:B------:R-:W-:Y:S02]  /*2a8a0*/  STL [R1+0x2e80], R12 ;  /* 0x002e800c01007387 */ /* 0x000fe40000100800 */
[----:B------:R0:W-:Y:S02]  /*2a8b0*/  STL [R1+0x2e7c], R13 ;  /* 0x002e7c0d01007387 */ /* 0x0001e40000100800 */
[----:B0-----:R-:W3:Y:S01]  /*2a8c0*/  LDL.LU.64 R12, [R1+0x540] ;  /* 0x00054000010c7983 */ /* 0x001ee20000300a00 */
[----:B------:R-:W3:Y:S02]  /*2a8d0*/  LDL.LU.64 R14, [R1+0x548] ;  /* 0x00054800010e7983 */ /* 0x000ee40000300a00 */
[C---:B---3--:R-:W-:Y:S01]  /*2a8e0*/  HMMA.16816.F32 R12, R24.reuse, R8, R12 ;  /* 0x00000008180c723c */ /* 0x048fe2000000180c */
[----:B------:R-:W-:Y:S01]  /*2a8f0*/  STL [R1+0x2e78], R8 ;  /* 0x002e780801007387 */ /* 0x000fe20000100800 */
[----:B------:R0:W-:Y:S11]  /*2a900*/  STL [R1+0x2e6c], R9 ;  /* 0x002e6c0901007387 */ /* 0x0001f60000100800 */
[----:B------:R-:W-:Y:S10]  /*2a910*/  @!UPT UIADD3 URZ, URZ, URZ, URZ ;  /* 0x0000003f3f3ff290 */ /* 0x000ff4000fffe03f */
[----:B------:R-:W-:Y:S01]  /*2a920*/  STL.64 [R1+0x540], R12 ;  /* 0x0005400c01007387 */ /* 0x000fe20000100a00 */
[----:B------:R4:W-:Y:S02]  /*2a930*/  STL.64 [R1+0x548], R14 ;  /* 0x0005480e01007387 */ /* 0x0009e40000100a00 */
[----:B0-----:R-:W2:Y:S02]  /*2a940*/  LDL.LU.64 R8, [R1+0x9c0] ;  /* 0x0009c00001087983 */ /* 0x001ea40000300a00 */
[----:B------:R-:W2:Y:S01]  /*2a950*/  LDL.LU.64 R10, [R1+0x9c8] ;  /* 0x0009c800010a7983 */ /* 0x000ea20000300a00 */
[----:B----4-:R-:W-:Y:S01]  /*2a960*/  HMMA.16816.F32 R12, R24, R4, R20 ;  /* 0x00000004180c723c */ /* 0x010fe20000001814 */
[----:B------:R-:W-:Y:S01]  /*2a970*/  STL [R1+0x2e84], R4 ;  /* 0x002e840401007387 */ /* 0x000fe20000100800 */
[----:B------:R-:W-:Y:S03]  /*2a980*/  STL [R1+0x2e68], R5 ;  /* 0x002e680501007387 */ /* 0x000fe60000100800 */
[----:B------:R-:W0:Y:S04]  /*2a990*/  LDSM.16.MT88.4 R24, [R0+0x180] ;  /* 0x000180000018783b */ /* 0x000e280000004200 */
[----:B------:R-:W1:Y:S11]  /*2a9a0*/  LDSM.16.MT88.4 R20, [R0+0x100] ;  /* 0x000100000014783b */ /* 0x000e760000004200 */
[----:B------:R-:W-:Y:S03]  /*2a9b0*/  @!UPT UIADD3 URZ, URZ, URZ, URZ ;  /* 0x0000003f3f3ff290 */ /* 0x000fe6000fffe03f */
[----:B------:R3:W-:Y:S01]  /*2a9c0*/  STL.64 [R1+0x100], R12 ;  /* 0x0001000c01007387 */ /* 0x0007e20000100a00 */
[----:B------:R-:W-:Y:S03]  /*2a9d0*/  STL.64 [R1+0x108], R14 ;  /* 0x0001080e01007387 */ /* 0x000fe60000100a00 */
[----:B---3--:R-:W3:Y:S04]  /*2a9e0*/  LDL.LU.64 R12, [R1+0x50] ;  /* 0x00005000010c7983 */ /* 0x008ee80000300a00 */
[----:B---3--:R3:W-:Y:S04]  /*2a9f0*/  STL.64 [R1+0x2ef0], R12 ;  /* 0x002ef00c01007387 */ /* 0x0087e80000100a00 */
[----:B---3--:R-:W1:Y:S01]  /*2aa00*/  LDL.LU.64 R12, [R1+0x9d0] ;  /* 0x0009d000010c7983 */ /* 0x008e620000300a00 */
[----:B------:R-:W1:Y:S02]  /*2aa10*/  LDL.LU.64 R14, [R1+0x9d8] ;  /* 0x0009d800010e7983 */ /* 0x000e640000300a00 */
[----:B0-----:R-:W-:Y:S02]  /*2aa20*/  STL.64 [R1+0x2e90], R26 ;  /* 0x002e901a01007387 */ /* 0x001fe40000100a00 */
[----:B------:R0:W-:Y:S02]  /*2aa30*/  STL.64 [R1+0x2e88], R24 ;  /* 0x002e881801007387 */ /* 0x0001e40000100a00 */
[----:B0-----:R-:W3:Y:S01]  /*2aa40*/  LDL.LU.64 R24, [R1+0x60] ;  /* 0x0000600001187983 */ /* 0x001ee20000300a00 */
[----:B------:R-:W-:-:S02]  /*2aa50*/  IMAD.MOV.U32 R4, RZ, RZ, R3 ;  /* 0x000000ffff047224 */ /* 0x000fc400078e0003 */
[----:B------:R-:W-:Y:S01]  /*2aa60*/  IMAD.MOV.U32 R5, RZ, RZ, R2 ;  /* 0x000000ffff057224 */ /* 0x000fe200078e0002 */
[----:B---3--:R0:W-:Y:S04]  /*2aa70*/  STL.64 [R1+0x2ef8], R24 ;  /* 0x002ef81801007387 */ /* 0x0081e80000100a00 */
[----:B0-----:R-:W3:Y:S02]  /*2aa80*/  LDL.64 R24, [R1+0x70] ;  /* 0x0000700001187983 */ /* 0x001ee40000100a00 */
[C---:B-1----:R-:W-:Y:S08]  /*2aa90*/  HMMA.16816.F32 R12, R20.reuse, R4, R12 ;  /* 0x00000004140c723c */ /* 0x042ff0000000180c */
[----:B--2---:R-:W-:Y:S01]  /*2aaa0*/  HMMA.16816.F32 R4, R20, R16, R8 ;  /* 0x000000101404723c */ /* 0x004fe20000001808 */
[----:B---3--:R0:W-:Y:S11]  /*2aab0*/  STL.64 [R1+0x2f10], R24 ;  /* 0x002f101801007387 */ /* 0x0081f60000100a00 */
[----:B------:R-:W-:Y:S03]  /*2aac0*/  @!UPT UIADD3 URZ, URZ, URZ, URZ ;  /* 0x0000003f3f3ff290 */ /* 0x000fe6000fffe03f */
[----:B------:R-:W-:Y:S02]  /*2aad0*/  STL.64 [R1+0x9d0], R12 ;  /* 0x0009d00c01007387 */ /* 0x000fe40000100a00 */
[----:B------:R-:W-:Y:S06]  /*2aae0*/  STL.64 [R1+0x9d8], R14 ;  /* 0x0009d80e01007387 */ /* 0x000fec0000100a00 */
[----:B------:R-:W-:Y:S01]  /*2aaf0*/  STL.64 [R1+0x9c0], R4 ;  /* 0x0009c00401007387 */ /* 0x000fe20000100a00 */
[----:B------:R-:W-:Y:S01]  /*2ab00*/  STL.64 [R1+0x9c8], R6 ;  /* 0x0009c80601007387 */ /* 0x000fe20000100a00 */
[----:B------:R-:W2:Y:S02]  /*2ab10*/  LDL.LU.64 R8, [R1+0x9b0] ;  /* 0x0009b00001087983 */ /* 0x000ea40000300a00 */
[----:B------:R-:W2:Y:S01]  /*2ab20*/  LDL.LU.64 R10, [R1+0x9b8] ;  /* 0x0009b800010a7983 */ /* 0x000ea20000300a00 */
[----:B0-----:R-:W3:Y:S01]  /*2ab30*/  LDL.LU.64 R24, [R1+0x9a0] ;  /* 0x0009a00001187983 */ /* 0x001ee20000300a00 */
[----:B------:R-:W4:Y:S03]  /*2ab40*/  LDL.LU.64 R26, [R1+0x9a8] ;  /* 0x0009a800011a7983 */ /* 0x000f260000300a00 */
[----:B----4-:R-:W-:Y:S01]  /*2ab50*/  STL.64 [R1+0x2f20], R26 ;  /* 0x002f201a01007387 */ /* 0x010fe20000100a00 */
[----:B---3--:R0:W-:Y:S03]  /*2ab60*/  STL.64 [R1+0x2f18], R24 ;  /* 0x002f181801007387 */ /* 0x0081e60000100a00 */
[----:B0-----:R-:W2:Y:S01]  /*2ab70*/  LDL.LU.64 R24, [R1+0x90] ;  /* 0x0000900001187983 */ /* 0x001ea20000300a00 */
[----:B------:R-:W3:Y:S02]  /*2ab80*/  LDL.LU.64 R12, [R1+0x980] ;  /* 0x00098000010c7983 */ /* 0x000ee40000300a00 */
[----:B------:R-:W4:Y:S02]  /*2ab90*/  LDL.LU.64 R14, [R1+0x988] ;  /* 0x00098800010e7983 */ /* 0x000f240000300a00 */
[----:B------:R-:W-:-:S02]  /*2aba0*/  IMAD.MOV.U32 R2, RZ, RZ, R16 ;  /* 0x000000ffff027224 */ /* 0x000fc400078e0010 */
[----:B------:R-:W-:Y:S01]  /*2abb0*/  IMAD.MOV.U32 R0, RZ, RZ, R17 ;  /* 0x000000ffff007224 */ /* 0x000fe200078e0011 */
[----:B----4-:R-:W-:Y:S01]  /*2abc0*/  STL.64 [R1+0x2f08], R14 ;  /* 0x002f080e01007387 */ /* 0x010fe20000100a00 */
[----:B---3--:R0:W-:Y:S03]  /*2abd0*/  STL.64 [R1+0x2f00], R12 ;  /* 0x002f000c01007387 */ /* 0x0081e60000100a00 */
[----:B0-----:R-:W3:Y:S01]  /*2abe0*/  LDL.LU.64 R12, [R1+0x990] ;  /* 0x00099000010c7983 */ /* 0x001ee20000300a00 */
[----:B------:R-:W3:Y:S02]  /*2abf0*/  LDL.LU.64 R14, [R1+0x998] ;  /* 0x00099800010e7983 */ /* 0x000ee40000300a00 */
[----:B------:R-:W4:Y:S02]  /*2ac00*/  LDL.LU.64 R4, [R1+0x970] ;  /* 0x0009700001047983 */ /* 0x000f240000300a00 */
[----:B------:R-:W4:Y:S01]  /*2ac10*/  LDL.LU.64 R6, [R1+0x978] ;  /* 0x0009780001067983 */ /* 0x000f220000300a00 */
[----:B------:R-:W2:Y:S04]  /*2ac20*/  LDL.LU.64 R16, [R1] ;  /* 0x0000000001107983 */ /* 0x000ea80000300a00 */
[----:B--2---:R0:W-:Y:S04]  /*2ac30*/  STL.64 [R1+0x2eb8], R16 ;  /* 0x002eb81001007387 */ /* 0x0041e80000100a00 */
[----:B0-----:R-:W2:Y:S04]  /*2ac40*/  LDL.LU.64 R16, [R1+0x10] ;  /* 0x0000100001107983 */ /* 0x001ea80000300a00 */
[----:B--2---:R0:W-:Y:S04]  /*2ac50*/  STL.64 [R1+0x2ed0], R16 ;  /* 0x002ed01001007387 */ /* 0x0041e80000100a00 */
[----:B0-----:R-:W2:Y:S01]  /*2ac60*/  LDL.LU.64 R16, [R1+0x20] ;  /* 0x0000200001107983 */ /* 0x001ea20000300a00 */
[----:B------:R-:W-:Y:S03]  /*2ac70*/  HMMA.16816.F32 R8, R20, R24, R8 ;  /* 0x000000181408723c */ /* 0x000fe60000001808 */
[----:B--2---:R0:W-:Y:S04]  /*2ac80*/  STL.64 [R1+0x2ed8], R16 ;  /* 0x002ed81001007387 */ /* 0x0041e80000100a00 */
[----:B0-----:R-:W2:Y:S01]  /*2ac90*/  LDL.LU.64 R16, [R1+0x30] ;  /* 0x0000300001107983 */ /* 0x001ea20000300a00 */
[----:B------:R-:W-:-:S03]  /*2aca0*/  IMAD.MOV.U32 R3, RZ, RZ, R25 ;  /* 0x000000ffff037224 */ /* 0x000fc600078e0019 */
[----:B--2---:R0:W-:Y:S04]  /*2acb0*/  STL.64 [R1+0x2ee8], R16 ;  /* 0x002ee81001007387 */ /* 0x0041e80000100a00 */
[----:B0-----:R-:W2:Y:S01]  /*2acc0*/  LDL.LU.64 R16, [R1+0x40] ;  /* 0x0000400001107983 */ /* 0x001ea20000300a00 */
[----:B------:R-:W-:Y:S02]  /*2acd0*/  STL [R1+0x2e54], R0 ;  /* 0x002e540001007387 */ /* 0x000fe40000100800 */
[----:B------:R-:W-:Y:S05]  /*2ace0*/  STL [R1+0x2e50], R2 ;  /* 0x002e500201007387 */ /* 0x000fea0000100800 */
[----:B------:R-:W-:Y:S01]  /*2acf0*/  STL.64 [R1+0x9b0], R8 ;  /* 0x0009b00801007387 */ /* 0x000fe20000100a00 */
[----:B------:R0:W-:Y:S01]  /*2ad00*/  STL.64 [R1+0x9b8], R10 ;  /* 0x0009b80a01007387 */ /* 0x0001e20000100a00 */
[----:B------:R-:W2:Y:S02]  /*2ad10*/  LDL.LU.64 R26, [R1+0x2f20] ;  /* 0x002f2000011a7983 */ /* 0x000ea40000300a00 */
[----:B0-----:R-:W-:-:S02]  /*2ad20*/  IMAD.MOV.U32 R10, RZ, RZ, R24 ;  /* 0x000000ffff0a7224 */ /* 0x001fc400078e0018 */
[----:B------:R-:W2:Y:S01]  /*2ad30*/  LDL.LU.64 R24, [R1+0x2f18] ;  /* 0x002f180001187983 */ /* 0x000ea20000300a00 */
[----:B------:R-:W-:Y:S02]  /*2ad40*/  STL [R1+0x2e5c], R3 ;  /* 0x002e5c0301007387 */ /* 0x000fe40000100800 */
[----:B------:R-:W-:Y:S02]  /*2ad50*/  STL [R1+0x2e58], R10 ;  /* 0x002e580a01007387 */ /* 0x000fe40000100800 */
[----:B------:R-:W2:Y:S02]  /*2ad60*/  LDL.LU.64 R8, [R1+0x80] ;  /* 0x0000800001087983 */ /* 0x000ea40000300a00 */
[C---:B--2---:R-:W-:Y:S11]  /*2ad70*/  HMMA.16816.F32 R24, R20.reuse, R8, R24 ;  /* 0x000000081418723c */ /* 0x044ff60000001818 */
[----:B------:R-:W-:Y:S11]  /*2ad80*/  @!UPT UIADD3 URZ, URZ, URZ, URZ ;  /* 0x0000003f3f3ff290 */ /* 0x000ff6000fffe03f */
[----:B------:R-:W-:Y:S01]  /*2ad90*/  @!UPT UIADD3 URZ, URZ, URZ, URZ ;  /* 0x0000003f3f3ff290 */ /* 0x000fe2000fffe03f */
[----:B------:R0:W-:Y:S01]  /*2ada0*/  STL.64 [R1+0x9a0], R24 ;  /* 0x0009a01801007387 */ /* 0x0001e20000100a00 */
[----:B------:R-:W-:Y:S03]  /*2adb0*/  STL.64 [R1+0x9a8], R26 ;  /* 0x0009a81a01007387 */ /* 0x000fe60000100a00 */
[----:B0-----:R-:W3:Y:S02]  /*2adc0*/  LDL.LU.64 R24, [R1+0x2f10] ;  /* 0x002f100001187983 */ /* 0x001ee40000300a00 */
[C---:B---3--:R-:W-:Y:S01]  /*2add0*/  HMMA.16816.F32 R12, R20.reuse, R24, R12 ;  /* 0x00000018140c723c */ /* 0x048fe2000000180c */
[----:B------:R-:W-:Y:S11]  /*2ade0*/  IMAD.MOV.U32 R29, RZ, RZ, R25 ;  /* 0x000000ffff1d7224 */ /* 0x000ff600078e0019 */
[----:B------:R-:W-:Y:S11]  /*2adf0*/  @!UPT UIADD3 URZ, URZ, URZ, URZ ;  /* 0x0000003f3f3ff290 */ /* 0x000ff6000fffe03f */
        /* <DEDUP_REMOVED lines=9> */
[----:B------:R-:W-:Y:S03]  /*2ae90*/  STL.64 [R1+0x988], R14 ;  /* 0x0009880e01007387 */ /* 0x000fe60000100a00 */
[----:B0-----:R-:W4:Y:S01]  /*2aea0*/  LDL.LU.64 R12, [R1+0x2ef0] ;  /* 0x002ef000010c7983 */ /* 0x001f220000300a00 */
[----:B------:R-:W-:Y:S02]  /*2aeb0*/  IMAD.MOV.U32 R11, RZ, RZ, R9 ;  /* 0x000000ffff0b7224 */ /* 0x000fe400078e0009 */
[----:B------:R-:W-:Y:S02]  /*2aec0*/  IMAD.MOV.U32 R28, RZ, RZ, R8 ;  /* 0x000000ffff1c7224 */ /* 0x000fe400078e0008 */
[----:B------:R-:W-:Y:S02]  /*2aed0*/  IMAD.MOV.U32 R0, RZ, RZ, R24 ;  /* 0x000000ffff007224 */ /* 0x000fe400078e0018 */
[----:B------:R-:W-:Y:S01]  /*2aee0*/  IMAD.MOV.U32 R2, RZ, RZ, R25 ;  /* 0x000000ffff027224 */ /* 0x000fe200078e0019 */
[----:B----4-:R-:W-:Y:S01]  /*2aef0*/  HMMA.16816.F32 R4, R20, R12, R4 ;  /* 0x0000000c1404723c */ /* 0x010fe20000001804 */
[----:B------:R-:W-:-:S02]  /*2af00*/  IMAD.MOV.U32 R10, RZ, RZ, R13 ;  /* 0x000000ffff0a7224 */ /* 0x000fc400078e000d */
[----:B------:R-:W-:Y:S11]  /*2af10*/  IMAD.MOV.U32 R3, RZ, RZ, R12 ;  /* 0x000000ffff037224 */ /* 0x000ff600078e000c */
[----:B------:R-:W-:Y:S09]  /*2af20*/  @!UPT UIADD3 URZ, URZ, URZ, URZ ;  /* 0x0000003f3f3ff290 */ /* 0x000ff2000fffe03f */
[----:B------:R0:W-:Y:S01]  /*2af30*/  STL.64 [R1+0x970], R4 ;  /* 0x0009700401007387 */ /* 0x0001e20000100a00 */
[----:B------:R1:W-:Y:S03]  /*2af40*/  STL.64 [R1+0x978], R6 ;  /* 0x0009780601007387 */ /* 0x0003e60000100a00 */
[----:B0-----:R-:W2:Y:S01]  /*2af50*/  LDL.LU.64 R4, [R1+0x960] ;  /* 0x0009600001047983 */ /* 0x001ea20000300a00 */
[----:B-1----:R-:W2:Y:S02]  /*2af60*/  LDL.LU.64 R6, [R1+0x968] ;  /* 0x0009680001067983 */ /* 0x002ea40000300a00 */
[----:B------:R0:W-:Y:S02]  /*2af70*/  STL.64 [R1+0x2ee0], R10 ;  /* 0x002ee00a01007387 */ /* 0x0001e40000100a00 */
[----:B------:R-:W3:Y:S01]  /*2af80*/  LDL.LU.64 R8, [R1+0x950] ;  /* 0x0009500001087983 */ /* 0x000ee20000300a00 */
[----:B0-----:R-:W3:Y:S01]  /*2af90*/  LDL.LU.64 R10, [R1+0x958] ;  /* 0x00095800010a7983 */ /* 0x001ee20000300a00 */
[----:B------:R-:W4:Y:S02]  /*2afa0*/  LDL.LU.64 R12, [R1+0x940] ;  /* 0x00094000010c7983 */ /* 0x000f240000300a00 */
[----:B------:R-:W4:Y:S02]  /*2afb0*/  LDL.LU.64 R14, [R1+0x948] ;  /* 0x00094800010e7983 */ /* 0x000f240000300a00 */
[----:B------:R-:W2:Y:S01]  /*2afc0*/  LDL.LU.64 R24, [R1+0x910] ;  /* 0x0009100001187983 */ /* 0x000ea20000300a00 */
[----:B------:R-:W2:Y:S04]  /*2afd0*/  LDL.LU.64 R26, [R1+0x918] ;  /* 0x00091800011a7983 */ /* 0x000ea80000300a00 */
[----:B--2---:R-:W-:Y:S01]  /*2afe0*/  STL.64 [R1+0x2eb0], R26 ;  /* 0x002eb01a01007387 */ /* 0x004fe20000100a00 */
[----:B------:R0:W-:Y:S03]  /*2aff0*/  STL.64 [R1+0x2ea8], R24 ;  /* 0x002ea81801007387 */ /* 0x0001e60000100a00 */
[----:B0-----:R-:W2:Y:S01]  /*2b000*/  LDL.LU.64 R24, [R1+0x920] ;  /* 0x0009200001187983 */ /* 0x001ea20000300a00 */
[----:B------:R-:W2:Y:S01]  /*2b010*/  LDL.LU.64 R26, [R1+0x928] ;  /* 0x00092800011a7983 */ /* 0x000ea20000300a00 */
[C---:B------:R-:W-:Y:S02]  /*2b020*/  HMMA.16816.F32 R4, R20.reuse, R16, R4 ;  /* 0x000000101404723c */ /* 0x040fe40000001804 */
[----:B--2---:R-:W-:Y:S01]  /*2b030*/  STL.64 [R1+0x2ec8], R26 ;  /* 0x002ec81a01007387 */ /* 0x004fe20000100a00 */
[----:B------:R0:W-:Y:S03]  /*2b040*/  STL.64 [R1+0x2ec0], R24 ;  /* 0x002ec01801007387 */ /* 0x0001e60000100a00 */
[----:B0-----:R-:W2:Y:S01]  /*2b050*/  LDL.LU.64 R24, [R1+0x930] ;  /* 0x0009300001187983 */ /* 0x001ea20000300a00 */
[----:B------:R-:W2:Y:S11]  /*2b060*/  LDL.LU.64 R26, [R1+0x938] ;  /* 0x00093800011a7983 */ /* 0x000eb60000300a00 */
[----:B------:R-:W-:Y:S05]  /*2b070*/  @!UPT UIADD3 URZ, URZ, URZ, URZ ;  /* 0x0000003f3f3ff290 */ /* 0x000fea000fffe03f */
[----:B------:R-:W-:Y:S02]  /*2b080*/  STL.64 [R1+0x960], R4 ;  /* 0x0009600401007387 */ /* 0x000fe40000100a00 */
[----:B------:R0:W-:Y:S02]  /*2b090*/  STL.64 [R1+0x968], R6 ;  /* 0x0009680601007387 */ /* 0x0001e40000100a00 */
[----:B0-----:R-:W-:Y:S02]  /*2b0a0*/  IMAD.MOV.U32 R7, RZ, RZ, R16 ;  /* 0x000000ffff077224 */ /* 0x001fe400078e0010 */
[----:B------:R-:W-:Y:S02]  /*2b0b0*/  IMAD.MOV.U32 R6, RZ, RZ, R17 ;  /* 0x000000ffff067224 */ /* 0x000fe400078e0011 */
[----:B------:R-:W3:Y:S02]  /*2b0c0*/  LDL.LU.64 R16, [R1+0x2ee8] ;  /* 0x002ee80001107983 */ /* 0x000ee40000300a00 */
[C---:B---3--:R-:W-:Y:S01]  /*2b0d0*/  HMMA.16816.F32 R8, R20.reuse, R16, R8 ;  /* 0x000000101408723c */ /* 0x048fe20000001808 */
[----:B------:R-:W-:Y:S11]  /*2b0e0*/  IMAD.MOV.U32 R5, RZ, RZ, R17 ;  /* 0x000000ffff057224 */ /* 0x000ff600078e0011 */
[----:B------:R-:W-:Y:S11]  /*2b0f0*/  @!UPT UIADD3 URZ, URZ, URZ, URZ ;  /* 0x0000003f3f3ff290 */ /* 0x000ff6000fffe03f */
[----:B------:R0:W-:Y:S01]  /*2b100*/  STL.64 [R1+0x950], R8 ;  /* 0x0009500801007387 */ /* 0x0001e20000100a00 */
[----:B------:R1:W-:Y:S02]  /*2b110*/  STL.64 [R1+0x958], R10 ;  /* 0x0009580a01007387 */ /* 0x0003e40000100a00 */
[----:B0-----:R-:W-:Y:S01]  /*2b120*/  IMAD.MOV.U32 R9, RZ, RZ, R16 ;  /* 0x000000ffff097224 */ /* 0x001fe200078e0010 */
[----:B-1----:R-:W3:Y:S01]  /*2b130*/  LDL.LU.64 R10, [R1+0x2ee0] ;  /* 0x002ee000010a7983 */ /* 0x002ee20000300a00 */
[----:B------:R-:W4:Y:S02]  /*2b140*/  LDL.LU.64 R16, [R1+0x2ed8] ;  /* 0x002ed80001107983 */ /* 0x000f240000300a00 */
[C---:B----4-:R-:W-:Y:S11]  /*2b150*/  HMMA.16816.F32 R12, R20.reuse, R16, R12 ;  /* 0x00000010140c723c */ /* 0x050ff6000000180c */
[----:B------:R-:W-:Y:S11]  /*2b160*/  @!UPT UIADD3 URZ, URZ, URZ, URZ ;  /* 0x0000003f3f3ff290 */ /* 0x000ff6000fffe03f */
[----:B------:R-:W-:Y:S01]  /*2b170*/  @!UPT UIADD3 URZ, URZ, URZ, URZ ;  /* 0x0000003f3f3ff290 */ /* 0x000fe2000fffe03f */
[----:B------:R-:W-:Y:S01]  /*2b180*/  STL.64 [R1+0x940], R12 ;  /* 0x0009400c01007387 */ /* 0x000fe20000100a00 */
[----:B------:R0:W-:Y:S02]  /*2b190*/  STL.64 [R1+0x948], R14 ;  /* 0x0009480e01007387 */ /* 0x0001e40000100a00 */
[----:B0-----:R-:W-:Y:S02]  /*2b1a0*/  IMAD.MOV.U32 R14, RZ, RZ, R16 ;  /* 0x000000ffff0e7224 */ /* 0x001fe400078e0010 */
[----:B------:R-:W-:Y:S02]  /*2b1b0*/  IMAD.MOV.U32 R15, RZ, RZ, R17 ;  /* 0x000000ffff0f7224 */ /* 0x000fe400078e0011 */
[----:B------:R-:W2:Y:S02]  /*2b1c0*/  LDL.LU.64 R16, [R1+0x2ed0] ;  /* 0x002ed00001107983 */ /* 0x000ea40000300a00 */
        /* <DEDUP_REMOVED lines=17> */
[----:B------:R-:W4:Y:S02]  /*2b2e0*/  LDL.LU.64 R18, [R1+0x2ea0] ;  /* 0x002ea00001127983 */ /* 0x000f240000300a00 */
        /* <DEDUP_REMOVED lines=8> */
[----:B----4-:R-:W-:Y:S02]  /*2b370*/  STL.64 [R1+0x2d70], R18 ;  /* 0x002d701201007387 */ /* 0x010fe40000100a00 */
[----:B------:R0:W-:Y:S02]  /*2b380*/  STL.64 [R1+0x2d68], R16 ;  /* 0x002d681001007387 */ /* 0x0001e40000100a00 */
[----:B0-----:R-:W-:-:S02]  /*2b390*/  IMAD.MOV.U32 R16, RZ, RZ, R4 ;  /* 0x000000ffff107224 */ /* 0x001fc400078e0004 */
[----:B------:R-:W-:Y:S01]  /*2b3a0*/  IMAD.MOV.U32 R17, RZ, RZ, R12 ;  /* 0x000000ffff117224 */ /* 0x000fe200078e000c */
[----:B------:R-:W4:Y:S01]  /*2b3b0*/  LDL.LU R4, [R1+0x2e84] ;  /* 0x002e840001047983 */ /* 0x000f220000300800 */
        /* <DEDUP_REMOVED lines=22> */
[----:B------:R-:W4:Y:S03]  /*2b520*/  LDL.LU R5, [R1+0x2e68] ;  /* 0x002e680001057983 */ /* 0x000f260000300800 */
[----:B------:R0:W-:Y:S04]  /*2b530*/  STL.64 [R1+0x2dd0], R16 ;  /* 0x002dd01001007387 */ /* 0x0001e80000100a00 */
[----:B0-----:R-:W2:Y:S01]  /*2b540*/  LDL.LU.64 R16, [R1+0x8f0] ;  /* 0x0008f00001107983 */ /* 0x001ea20000300a00 */
[----:B------:R-:W2:Y:S02]  /*2b550*/  LDL.LU.64 R18, [R1+0x8f8] ;  /* 0x0008f80001127983 */ /* 0x000ea40000300a00 */
[----:B------:R-:W-:Y:S02]  /*2b560*/  STL.64 [R1+0x2d60], R14 ;  /* 0x002d600e01007387 */ /* 0x000fe40000100a00 */
[----:B------:R0:W-:Y:S02]  /*2b570*/  STL.64 [R1+0x2d58], R12 ;  /* 0x002d580c01007387 */ /* 0x0001e40000100a00 */
[----:B0-----:R-:W3:Y:S01]  /*2b580*/  LDL.LU R12, [R1+0xb0] ;  /* 0x0000b000010c7983 */ /* 0x001ee20000300800 */
[----:B------:R-:W3:Y:S01]  /*2b590*/  LDL.LU R13, [R1+0xb4] ;  /* 0x0000b400010d7983 */ /* 0x000ee20000300800 */
        /* <DEDUP_REMOVED lines=10> */
[----:B0-----:R-:W4:Y:S01]  /*2b640*/  LDL.LU.64 R16, [R1+0x500] ;  /* 0x0005000001107983 */ /* 0x001f220000300a00 */
        /* <DEDUP_REMOVED lines=8> */
[----:B0-----:R-:W-:Y:S02]  /*2b6d0*/  IMAD.MOV.U32 R16, RZ, RZ, R3 ;  /* 0x000000ffff107224 */ /* 0x001fe400078e0003 */
[----:B---3--:R-:W-:Y:S01]  /*2b6e0*/  IMAD.MOV.U32 R17, RZ, RZ, R10 ;  /* 0x000000ffff117224 */ /* 0x008fe200078e000a */
[----:B------:R-:W3:Y:S01]  /*2b6f0*/  LDL.LU R3, [R1+0x2e5c] ;  /* 0x002e5c0001037983 */ /* 0x000ee20000300800 */
[----:B------:R-:W3:Y:S03]  /*2b700*/  LDL.LU R10, [R1+0x2e58] ;  /* 0x002e5800010a7983 */ /* 0x000ee60000300800 */
[----:B------:R0:W-:Y:S01]  /*2b710*/  STL.64 [R1+0x2e00], R16 ;  /* 0x002e001001007387 */ /* 0x0001e20000100a00 */
[----:B--2---:R-:W-:Y:S02]  /*2b720*/  STL.64 [R1+0x2d80], R6 ;  /* 0x002d800601007387 */ /* 0x004fe40000100a00 */
[----:B------:R4:W-:Y:S02]  /*2b730*/  STL.64 [R1+0x2d78], R4 ;  /* 0x002d780401007387 */ /* 0x0009e40000100a00 */
[----:B0-----:R-:W-:-:S02]  /*2b740*/  IMAD.MOV.U32 R16, RZ, RZ, R0 ;  /* 0x000000ffff107224 */ /* 0x001fc400078e0000 */
[----:B------:R-:W-:Y:S01]  /*2b750*/  IMAD.MOV.U32 R17, RZ, RZ, R2 ;  /* 0x000000ffff117224 */ /* 0x000fe200078e0002 */
[----:B------:R-:W2:Y:S01]  /*2b760*/  LDL.LU R0, [R1+0x2e54] ;  /* 0x002e540001007983 */ /* 0x000ea20000300800 */
[----:B----4-:R-:W-:Y:S11]  /*2b770*/  HMMA.16816.F32 R4, R24, R12, R20 ;  /* 0x0000000c1804723c */ /* 0x010ff60000001814 */
[----:B------:R-:W-:Y:S11]  /*2b780*/  @!UPT UIADD3 URZ, URZ, URZ, URZ ;  /* 0x0000003f3f3ff290 */ /* 0x000ff6000fffe03f */
[----:B------:R-:W-:Y:S01]  /*2b790*/  @!UPT UIADD3 URZ, URZ, URZ, URZ ;  /* 0x0000003f3f3ff290 */ /* 0x000fe2000fffe03f */
[----:B------:R-:W-:Y:S01]  /*2b7a0*/  STL.64 [R1+0x220], R4 ;  /* 0x0002200401007387 */ /* 0x000fe20000100a00 */
[----:B------:R-:W-:Y:S02]  /*2b7b0*/  STL.64 [R1+0x228], R6 ;  /* 0x0002280601007387 */ /* 0x000fe40000100a00 */
[----:B------:R-:W4:Y:S02]  /*2b7c0*/  LDL.LU R2, [R1+0x2e50] ;  /* 0x002e500001027983 */ /* 0x000f240000300800 */
[----:B------:R-:W-:Y:S01]  /*2b7d0*/  STL.64 [R1+0x2e18], R16 ;  /* 0x002e181001007387 */ /* 0x000fe20000100a00 */
[----:B------:R-:W2:Y:S01]  /*2b7e0*/  LDL.LU R20, [R1+0x70] ;  /* 0x0000700001147983 */ /* 0x000ea20000300800 */
[----:B------:R-:W-:-:S05]  /*2b7f0*/  IMAD.MOV.U32 R21, RZ, RZ, R29 ;  /* 0x000000ffff157224 */ /* 0x000fca00078e001d */
[----:B--2---:R0:W-:Y:S02]  /*2b800*/  STL.64 [R1+0x2e20], R20 ;  /* 0x002e201401007387 */ /* 0x0041e40000100a00 */
[----:B0-----:R-:W-:Y:S02]  /*2b810*/  IMAD.MOV.U32 R20, RZ, RZ, R28 ;  /* 0x000000ffff147224 */ /* 0x001fe400078e001c */
[----:B------:R-:W-:-:S05]  /*2b820*/  IMAD.MOV.U32 R21, RZ, RZ, R11 ;  /* 0x000000ffff157224 */ /* 0x000fca00078e000b */
[----:B------:R3:W-:Y:S01]  /*2b830*/  STL.64 [R1+0x2e38], R20 ;  /* 0x002e381401007387 */ /* 0x0007e20000100a00 */
[----:B------:R-:W2:Y:S02]  /*2b840*/  LDL.LU.64 R8, [R1+0x210] ;  /* 0x0002100001087983 */ /* 0x000ea40000300a00 */
[----:B---3--:R-:W-:Y:S02]  /*2b850*/  IMAD.MOV.U32 R20, RZ, RZ, R10 ;  /* 0x000000ffff147224 */ /* 0x008fe400078e000a */
[----:B------:R-:W2:Y:S01]  /*2b860*/  LDL.LU.64 R10, [R1+0x218] ;  /* 0x00021800010a7983 */ /* 0x000ea20000300a00 */
        /* <DEDUP_REMOVED lines=27> */
[----:B------:R-:W3:Y:S02]  /*2ba20*/  LDL.LU.64 R6, [R1+0x1b8] ;  /* 0x0001b80001067983 */ /* 0x000ee40000300a00 */
[----:B----4-:R-:W-:-:S02]  /*2ba30*/  IMAD.MOV.U32 R12, RZ, RZ, R2 ;  /* 0x000000ffff0c7224 */ /* 0x010fc400078e0002 */
[----:B------:R-:W-:Y:S02]  /*2ba40*/  IMAD.MOV.U32 R13, RZ, RZ, R0 ;  /* 0x000000ffff0d7224 */ /* 0x000fe400078e0000 */
[----:B------:R-:W-:-:S05]  /*2ba50*/  IMAD.MOV.U32 R21, RZ, RZ, R3 ;  /* 0x000000ffff157224 */ /* 0x000fca00078e0003 */
[C---:B------:R-:W-:Y:S01]  /*2ba60*/  HMMA.16816.F32 R8, R24.reuse, R12, R8 ;  /* 0x0000000c1808723c */ /* 0x040fe20000001808 */
[----:B---3--:R-:W-:Y:S01]  /*2ba70*/  STL.64 [R1+0x2df8], R6 ;  /* 0x002df80601007387 */ /* 0x008fe20000100a00 */
[----:B--2---:R0:W-:Y:S03]  /*2ba80*/  STL.64 [R1+0x2df0], R4 ;  /* 0x002df00401007387 */ /* 0x0041e60000100a00 */
[----:B0-----:R-:W2:Y:S01]  /*2ba90*/  LDL.LU.64 R4, [R1+0x1c0] ;  /* 0x0001c00001047983 */ /* 0x001ea20000300a00 */
[----:B------:R-:W3:Y:S02]  /*2baa0*/  LDL.LU.64 R6, [R1+0x1c8] ;  /* 0x0001c80001067983 */ /* 0x000ee40000300a00 */
[C---:B------:R-:W-:Y:S01]  /*2bab0*/  HMMA.16816.F32 R20, R24.reuse, R20, R16 ;  /* 0x000000141814723c */ /* 0x040fe20000001810 */
        /* <DEDUP_REMOVED lines=8> */
[----:B0-----:R-:W4:Y:S01]  /*2bb40*/  LDL.LU.64 R8, [R1+0x150] ;  /* 0x0001500001087983 */ /* 0x001f220000300a00 */
[----:B-1----:R-:W4:Y:S02]  /*2bb50*/  LDL.LU.64 R10, [R1+0x158] ;  /* 0x00015800010a7983 */ /* 0x002f240000300a00 */
[----:B------:R-:W2:Y:S02]  /*2bb60*/  LDL.LU.64 R18, [R1+0x2e48] ;  /* 0x002e480001127983 */ /* 0x000ea40000300a00 */
[----:B------:R-:W2:Y:S01]  /*2bb70*/  LDL.LU.64 R16, [R1+0x2e40] ;  /* 0x002e400001107983 */ /* 0x000ea20000300a00 */
        /* <DEDUP_REMOVED lines=64> */
[----:B------:R0:W-:Y:S02]  /*2bf80*/  STL [R1+0x178], R18 ;  /* 0x0001781201007387 */ /* 0x0001e40000100800 */
[----:B------:R-:W-:Y:S02]  /*2bf90*/  IMAD.MOV.U32 R0, RZ, RZ, R19 ;  /* 0x000000ffff007224 */ /* 0x000fe400078e0013 */
[----:B0-----:R-:W2:Y:S01]  /*2bfa0*/  LDL.LU.64 R18, [R1+0x2d70] ;  /* 0x002d700001127983 */ /* 0x001ea20000300a00 */
[----:B------:R-:W3:Y:S02]  /*2bfb0*/  LDL.LU.64 R16, [R1+0x2d68] ;  /* 0x002d680001107983 */ /* 0x000ee40000300a00 */
[----:B------:R-:W-:Y:S01]  /*2bfc0*/  STL [R1+0x1c8c], R0 ;  /* 0x001c8c0001007387 */ /* 0x000fe20000100800 */
[C---:B---3--:R-:W-:Y:S11]  /*2bfd0*/  HMMA.16816.F32 R12, R24.reuse, R16, R12 ;  /* 0x00000010180c723c */ /* 0x048ff6000000180c */
[----:B------:R-:W-:Y:S11]  /*2bfe0*/  @!UPT UIADD3 URZ, URZ, URZ, URZ ;  /* 0x0000003f3f3ff290 */ /* 0x000ff6000fffe03f */
[----:B------:R-:W-:Y:S01]  /*2bff0*/  @!UPT UIADD3 URZ, URZ, URZ, URZ ;  /* 0x0000003f3f3ff290 */ /* 0x000fe2000fffe03f */
[----:B------:R-:W-:Y:S01]  /*2c000*/  STL.64 [R1+0x160], R12 ;  /* 0x0001600c01007387 */ /* 0x000fe20000100a00 */
[----:B------:R0:W-:Y:S03]  /*2c010*/  STL.64 [R1+0x168], R14 ;  /* 0x0001680e01007387 */ /* 0x0001e60000100a00 */
[----:B0-----:R-:W3:Y:S01]  /*2c020*/  LDL.LU.64 R14, [R1+0x2d60] ;  /* 0x002d6000010e7983 */ /* 0x001ee20000300a00 */
[----:B------:R-:W4:Y:S02]  /*2c030*/  LDL.LU.64 R12, [R1+0x2d58] ;  /* 0x002d5800010c7983 */ /* 0x000f240000300a00 */
[----:B------:R-:W2:Y:S01]  /*2c040*/  LDL R17, [R1+0x10e8] ;  /* 0x0010e80001117983 */ /* 0x000ea20000100800 */
[C---:B----4-:R-:W-:Y:S11]  /*2c050*/  HMMA.16816.F32 R8, R24.reuse, R12, R8 ;  /* 0x0000000c1808723c */ /* 0x050ff60000001808 */
[----:B------:R-:W-:Y:S11]  /*2c060*/  @!UPT UIADD3 URZ, URZ, URZ, URZ ;  /* 0x0000003f3f3ff290 */ /* 0x000ff6000fffe03f */
[----:B------:R-:W-:Y:S01]  /*2c070*/  @!UPT UIADD3 URZ, URZ, URZ, URZ ;  /* 0x0000003f3f3ff290 */ /* 0x000fe2000fffe03f */
[----:B------:R0:W-:Y:S01]  /*2c080*/  STL.64 [R1+0x150], R8 ;  /* 0x0001500801007387 */ /* 0x0001e20000100a00 */
[----:B------:R-:W-:Y:S03]  /*2c090*/  STL.64 [R1+0x158], R10 ;  /* 0x0001580a01007387 */ /* 0x000fe60000100a00 */
[----:B0-----:R-:W4:Y:S01]  /*2c0a0*/  LDL.LU.64 R8, [R1+0x2d50] ;  /* 0x002d500001087983 */ /* 0x001f220000300a00 */
[----:B---3--:R0:W-:Y:S02]  /*2c0b0*/  STL.64 [R1+0x2c80], R14 ;  /* 0x002c800e01007387 */ /* 0x0081e40000100a00 */
[----:B------:R-:W4:Y:S01]  /*2c0c0*/  LDL.LU.64 R12, [R1+0x140] ;  /* 0x00014000010c7983 */ /* 0x000f220000300a00 */
[----:B0-----:R-:W4:Y:S02]  /*2c0d0*/  LDL.LU.64 R14, [R1+0x148] ;  /* 0x00014800010e7983 */ /* 0x001f240000300a00 */
[C---:B----4-:R-:W-:Y:S11]  /*2c0e0*/  HMMA.16816.F32 R8, R24.reuse, R8, R12 ;  /* 0x000000081808723c */ /* 0x050ff6000000180c */
[----:B------:R-:W-:Y:S11]  /*2c0f0*/  @!UPT UIADD3 URZ, URZ, URZ, URZ ;  /* 0x0000003f3f3ff290 */ /* 0x000ff6000fffe03f */
[----:B------:R-:W-:Y:S01]  /*2c100*/  @!UPT UIADD3 URZ, URZ, URZ, URZ ;  /* 0x0000003f3f3ff290 */ /* 0x000fe2000fffe03f */
[----:B------:R-:W-:Y:S01]  /*2c110*/  STL.64 [R1+0x140], R8 ;  /* 0x0001400801007387 */ /* 0x000fe20000100a00 */
[----:B------:R2:W-:Y:S02]  /*2c120*/  STL [R1+0x14c], R11 ;  /* 0x00014c0b01007387 */ /* 0x0005e40000100800 */
[----:B------:R-:W-:Y:S02]  /*2c130*/  IMAD.MOV.U32 R0, RZ, RZ, R10 ;  /* 0x000000ffff007224 */ /* 0x000fe400078e000a */
[----:B--2---:R-:W-:Y:S03]  /*2c140*/  HMMA.16816.F32 R8, R24, R4, R20 ;  /* 0x000000041808723c */ /* 0x004fe60000001814 */
[----:B------:R-:W-:Y:S04]  /*2c150*/  STL [R1+0x1c90], R0 ;  /* 0x001c900001007387 */ /* 0x000fe80000100800 */
[----:B------:R-:W0:Y:S04]  /*2c160*/  LDSM.16.MT88.4 R20, [R17+0x2000] ;  /* 0x002000001114783b */ /* 0x000e280000004200 */
[----:B------:R-:W1:Y:S11]  /*2c170*/  LDSM.16.MT88.4 R24, [R17+0x2080] ;  /* 0x002080001118783b */ /* 0x000e760000004200 */
[----:B------:R-:W-:Y:S02]  /*2c180*/  @!UPT UIADD3 URZ, URZ, URZ, URZ ;  /* 0x0000003f3f3ff290 */ /* 0x000fe4000fffe03f */
[----:B------:R-:W-:Y:S02]  /*2c190*/  IMAD.MOV.U32 R29, RZ, RZ, R8 ;  /* 0x000000ffff1d7224 */ /* 0x000fe400078e0008 */
[----:B------:R-:W-:Y:S01]  /*2c1a0*/  IMAD.MOV.U32 R28, RZ, RZ, R9 ;  /* 0x000000ffff1c7224 */ /* 0x000fe200078e0009 */
[----:B------:R-:W2:Y:S01]  /*2c1b0*/  LDL.LU R8, [R1+0x10a0] ;  /* 0x0010a00001087983 */ /* 0x000ea20000300800 */
[----:B------:R-:W-:Y:S02]  /*2c1c0*/  IMAD.MOV.U32 R3, RZ, RZ, R10 ;  /* 0x000000ffff037224 */ /* 0x000fe400078e000a */
[----:B------:R-:W2:Y:S02]  /*2c1d0*/  LDL.LU R9, [R1+0x10a4] ;  /* 0x0010a40001097983 */ /* 0x000ea40000300800 */
[----:B------:R-:W-:Y:S01]  /*2c1e0*/  IMAD.MOV.U32 R2, RZ, RZ, R11 ;  /* 0x000000ffff027224 */ /* 0x000fe200078e000b */
[----:B------:R-:W3:Y:S01]  /*2c1f0*/  LDL.LU R10, [R1+0x10a8] ;  /* 0x0010a800010a7983 */ /* 0x000ee20000300800 */
[----:B------:R-:W3:Y:S03]  /*2c200*/  LDL.LU R11, [R1+0x10ac] ;  /* 0x0010ac00010b7983 */ /* 0x000ee60000300800 */
[----:B---3--:R3:W-:Y:S01]  /*2c210*/  STL.64 [R1+0x2d40], R10 ;  /* 0x002d400a01007387 */ /* 0x0087e20000100a00 */
[----:B--2---:R-:W-:Y:S03]  /*2c220*/  STL.64 [R1+0x2d38], R8 ;  /* 0x002d380801007387 */ /* 0x004fe60000100a00 */
[----:B---3--:R-:W0:Y:S01]  /*2c230*/  LDL.64 R10, [R1+0xb8] ;  /* 0x0000b800010a7983 */ /* 0x008e220000100a00 */
[----:B------:R2:W-:Y:S03]  /*2c240*/  STL.64 [R1+0x2d30], R6 ;  /* 0x002d300601007387 */ /* 0x0005e60000100a00 */
[----:B--2---:R-:W2:Y:S04]  /*2c250*/  LDL.64 R6, [R1+0xa8] ;  /* 0x0000a80001067983 */ /* 0x004ea80000100a00 */
[----:B--2---:R2:W-:Y:S01]  /*2c260*/  STL.64 [R1+0x2d48], R6 ;  /* 0x002d480601007387 */ /* 0x0045e20000100a00 */
[----:B------:R-:W0:Y:S02]  /*2c270*/  LDL.LU R4, [R1+0x10b0] ;  /* 0x0010b00001047983 */ /* 0x000e240000300800 */
[----:B------:R-:W0:Y:S01]  /*2c280*/  LDL.LU R5, [R1+0x10b4] ;  /* 0x0010b40001057983 */ /* 0x000e220000300800 */
[----:B--2---:R-:W0:Y:S01]  /*2c290*/  LDL.LU R6, [R1+0x10b8] ;  /* 0x0010b80001067983 */ /* 0x004e220000300800 */
[----:B------:R-:W0:Y:S02]  /*2c2a0*/  LDL.LU R7, [R1+0x10bc] ;  /* 0x0010bc0001077983 */ /* 0x000e240000300800 */
[----:B------:R-:W2:Y:S02]  /*2c2b0*/  LDL.64 R14, [R1+0x68] ;  /* 0x00006800010e7983 */ /* 0x000ea40000100a00 */
[----:B--2---:R2:W-:Y:S01]  /*2c2c0*/  STL.64 [R1+0x2d00], R14 ;  /* 0x002d000e01007387 */ /* 0x0045e20000100a00 */
[----:B------:R-:W3:Y:S02]  /*2c2d0*/  LDL.LU R12, [R1+0xf70] ;  /* 0x000f7000010c7983 */ /* 0x000ee40000300800 */
[----:B------:R-:W3:Y:S01]  /*2c2e0*/  LDL.LU R13, [R1+0xf74] ;  /* 0x000f7400010d7983 */ /* 0x000ee20000300800 */
[----:B--2---:R-:W2:Y:S01]  /*2c2f0*/  LDL.LU R14, [R1+0xf78] ;  /* 0x000f7800010e7983 */ /* 0x004ea20000300800 */
[----:B------:R-:W2:Y:S01]  /*2c300*/  LDL.LU R15, [R1+0xf7c] ;  /* 0x000f7c00010f7983 */ /* 0x000ea20000300800 */
[----:B0-----:R-:W-:Y:S01]  /*2c310*/  HMMA.16816.F32 R4, R20, R10, R4 ;  /* 0x0000000a1404723c */ /* 0x001fe20000001804 */
[----:B------:R-:W-:Y:S01]  /*2c320*/  IMAD.MOV.U32 R0, RZ, RZ, R11 ;  /* 0x000000ffff007224 */ /* 0x000fe200078e000b */
[----:B--2---:R0:W-:Y:S01]  /*2c330*/  STL.64 [R1+0x2d10], R14 ;  /* 0x002d100e01007387 */ /* 0x0041e20000100a00 */
[----:B---3--:R-:W-:Y:S03]  /*2c340*/  STL.64 [R1+0x2d08], R12 ;  /* 0x002d080c01007387 */ /* 0x008fe60000100a00 */
[----:B0-----:R-:W2:Y:S01]  /*2c350*/  LDL.64 R14, [R1+0x88] ;  /* 0x00008800010e7983 */ /* 0x001ea20000100a00 */
[----:B------:R-:W-:Y:S02]  /*2c360*/  STL [R1+0x1ca0], R2 ;  /* 0x001ca00201007387 */ /* 0x000fe40000100800 */
[----:B------:R-:W-:Y:S02]  /*2c370*/  STL [R1+0x1c9c], R3 ;  /* 0x001c9c0301007387 */ /* 0x000fe40000100800 */
[----:B------:R-:W-:Y:S01]  /*2c380*/  STL [R1+0x1c98], R28 ;  /* 0x001c981c01007387 */ /* 0x000fe20000100800 */
[----:B------:R-:W-:Y:S01]  /*2c390*/  STL [R1+0x1c94], R29 ;  /* 0x001c941d01007387 */ /* 0x000fe20000100800 */
[----:B------:R-:W-:Y:S02]  /*2c3a0*/  STL.64 [R1+0x2d20], R18 ;  /* 0x002d201201007387 */ /* 0x000fe40000100a00 */
[----:B------:R0:W-:Y:S02]  /*2c3b0*/  STL [R1+0x2d18], R17 ;  /* 0x002d181101007387 */ /* 0x0001e40000100800 */
[----:B------:R-:W2:Y:S01]  /*2c3c0*/  LDL.LU R16, [R1+0x1080] ;  /* 0x0010800001107983 */ /* 0x000ea20000300800 */
[----:B0-----:R-:W2:Y:S01]  /*2c3d0*/  LDL.LU R17, [R1+0x1084] ;  /* 0x0010840001117983 */ /* 0x001ea20000300800 */
[----:B------:R-:W2:Y:S02]  /*2c3e0*/  LDL.LU R18, [R1+0x1088] ;  /* 0x0010880001127983 */ /* 0x000ea40000300800 */
[----:B------:R-:W2:Y:S02]  /*2c3f0*/  LDL.LU R19, [R1+0x108c] ;  /* 0x00108c0001137983 */ /* 0x000ea40000300800 */
[----:B-1----:R-:W-:Y:S01]  /*2c400*/  STL.64 [R1+0x2c00], R26 ;  /* 0x002c001a01007387 */ /* 0x002fe20000100a00 */
[----:B------:R0:W-:Y:S01]  /*2c410*/  STL.64 [R1+0x2bf8], R24 ;  /* 0x002bf81801007387 */ /* 0x0001e20000100a00 */
[----:B------:R-:W-:-:S03]  /*2c420*/  IMAD.MOV.U32 R2, RZ, RZ, R10 ;  /* 0x000000ffff027224 */ /* 0x000fc600078e000a */
[----:B0-----:R-:W3:Y:S01]  /*2c430*/  LDL.LU R24, [R1+0x1090] ;  /* 0x0010900001187983 */ /* 0x001ee20000300800 */
[----:B------:R-:W3:Y:S02]  /*2c440*/  LDL.LU R25, [R1+0x1094] ;  /* 0x0010940001197983 */ /* 0x000ee40000300800 */
[----:B------:R-:W3:Y:S02]  /*2c450*/  LDL.LU R26, [R1+0x1098] ;  /* 0x00109800011a7983 */ /* 0x000ee40000300800 */
[----:B------:R-:W3:Y:S01]  /*2c460*/  LDL.LU R27, [R1+0x109c] ;  /* 0x00109c00011b7983 */ /* 0x000ee20000300800 */
[----:B------:R-:W-:Y:S01]  /*2c470*/  STL.64 [R1+0x10b0], R4 ;  /* 0x0010b00401007387 */ /* 0x000fe20000100a00 */
[----:B------:R0:W-:Y:S03]  /*2c480*/  STL.64 [R1+0x10b8], R6 ;  /* 0x0010b80601007387 */ /* 0x0001e60000100a00 */
[----:B0-----:R-:W4:Y:S01]  /*2c490*/  LDL.LU.64 R6, [R1+0x2d48] ;  /* 0x002d480001067983 */ /* 0x001f220000300a00 */
[----:B------:R-:W4:Y:S02]  /*2c4a0*/  LDL.LU.64 R10, [R1+0x2d40] ;  /* 0x002d4000010a7983 */ /* 0x000f240000300a00 */
[----:B------:R-:W4:Y:S02]  /*2c4b0*/  LDL.LU.64 R8, [R1+0x2d38] ;  /* 0x002d380001087983 */ /* 0x000f240000300a00 */
[----:B------:R-:W-:Y:S01]  /*2c4c0*/  STL [R1+0x2c48], R0 ;  /* 0x002c480001007387 */ /* 0x000fe20000100800 */
[----:B------:R-:W-:Y:S01]  /*2c4d0*/  STL [R1+0x2c40], R2 ;  /* 0x002c400201007387 */ /* 0x000fe20000100800 */
[C---:B----4-:R-:W-:Y:S01]  /*2c4e0*/  HMMA.16816.F32 R8, R20.reuse, R6, R8 ;  /* 0x000000061408723c */ /* 0x050fe20000001808 */
[----:B------:R-:W-:Y:S11]  /*2c4f0*/  IMAD.MOV.U32 R5, RZ, RZ, R7 ;  /* 0x000000ffff057224 */ /* 0x000ff600078e0007 */
[----:B------:R-:W-:Y:S11]  /*2c500*/  @!UPT UIADD3 URZ, URZ, URZ, URZ ;  /* 0x0000003f3f3ff290 */ /* 0x000ff6000fffe03f */
[----:B------:R0:W-:Y:S01]  /*2c510*/  STL.64 [R1+0x10a0], R8 ;  /* 0x0010a00801007387 */ /* 0x0001e20000100a00 */
[----:B------:R1:W-:Y:S02]  /*2c520*/  STL.64 [R1+0x10a8], R10 ;  /* 0x0010a80a01007387 */ /* 0x0003e40000100a00 */
[----:B0-----:R-:W-:Y:S02]  /*2c530*/  IMAD.MOV.U32 R8, RZ, RZ, R6 ;  /* 0x000000ffff087224 */ /* 0x001fe400078e0006 */
[----:B------:R-:W4:Y:S03]  /*2c540*/  LDL.LU.64 R6, [R1+0x2d30] ;  /* 0x002d300001067983 */ /* 0x000f260000300a00 */
[----:B------:R-:W-:Y:S02]  /*2c550*/  STL [R1+0x2c4c], R8 ;  /* 0x002c4c0801007387 */ /* 0x000fe40000100800 */
[----:B-1----:R-:W3:Y:S01]  /*2c560*/  LDL.64 R10, [R1+0x98] ;  /* 0x00009800010a7983 */ /* 0x002ee20000100a00 */
[----:B--2---:R-:W-:Y:S01]  /*2c570*/  HMMA.16816.F32 R16, R20, R14, R16 ;  /* 0x0000000e1410723c */ /* 0x004fe20000001810 */
[----:B------:R-:W-:-:S02]  /*2c580*/  IMAD.MOV.U32 R4, RZ, RZ, R14 ;  /* 0x000000ffff047224 */ /* 0x000fc400078e000e */
[----:B------:R-:W-:-:S05]  /*2c590*/  IMAD.MOV.U32 R3, RZ, RZ, R15 ;  /* 0x000000ffff037224 */ /* 0x000fca00078e000f */
[C---:B---3--:R-:W-:Y:S01]  /*2c5a0*/  HMMA.16816.F32 R24, R20.reuse, R10, R24 ;  /* 0x0000000a1418723c */ /* 0x048fe20000001818 */
[----:B------:R-:W-:Y:S11]  /*2c5b0*/  IMAD.MOV.U32 R9, RZ, RZ, R11 ;  /* 0x000000ffff097224 */ /* 0x000ff600078e000b */
[----:B------:R-:W-:Y:S11]  /*2c5c0*/  @!UPT UIADD3 URZ, URZ, URZ, URZ ;  /* 0x0000003f3f3ff290 */ /* 0x000ff6000fffe03f */
[----:B------:R0:W-:Y:S01]  /*2c5d0*/  STL.64 [R1+0x1090], R24 ;  /* 0x0010901801007387 */ /* 0x0001e20000100a00 */
[----:B------:R4:W-:Y:S02]  /*2c5e0*/  STL.64 [R1+0x1098], R26 ;  /* 0x0010981a01007387 */ /* 0x0009e40000100a00 */
[----:B0-----:R-:W-:Y:S02]  /*2c5f0*/  IMAD.MOV.U32 R24, RZ, RZ, R10 ;  /* 0x000000ffff187224 */ /* 0x001fe400078e000a */
[----:B----4-:R-:W-:Y:S02]  /*2c600*/  IMAD.MOV.U32 R26, RZ, RZ, R6 ;  /* 0x000000ffff1a7224 */ /* 0x010fe400078e0006 */
[----:B------:R-:W-:Y:S01]  /*2c610*/  IMAD.MOV.U32 R27, RZ, RZ, R7 ;  /* 0x000000ffff1b7224 */ /* 0x000fe200078e0007 */
[----:B------:R0:W-:Y:S04]  /*2c620*/  STL [R1+0x2ce8], R24 ;  /* 0x002ce81801007387 */ /* 0x0001e80000100800 */
[----:B0-----:R-:W2:Y:S01]  /*2c630*/  LDL.LU R24, [R1+0xf60] ;  /* 0x000f600001187983 */ /* 0x001ea20000300800 */
[----:B------:R-:W2:Y:S02]  /*2c640*/  LDL.LU R25, [R1+0xf64] ;  /* 0x000f640001197983 */ /* 0x000ea40000300800 */
[----:B------:R-:W3:Y:S02]  /*2c650*/  LDL.LU R6, [R1+0x2d2c] ;  /* 0x002d2c0001067983 */ /* 0x000ee40000300800 */
[----:B------:R-:W3:Y:S01]  /*2c660*/  LDL.LU R7, [R1+0x2d28] ;  /* 0x002d280001077983 */ /* 0x000ee20000300800 */
[----:B------:R-:W-:Y:S01]  /*2c670*/  STL [R1+0x2cc0], R9 ;  /* 0x002cc00901007387 */ /* 0x000fe20000100800 */
[----:B------:R-:W4:Y:S02]  /*2c680*/  LDL.64 R10, [R1+0x78] ;  /* 0x00007800010a7983 */ /* 0x000f240000100a00 */
[----:B------:R-:W-:Y:S02]  /*2c690*/  STL.64 [R1+0x1080], R16 ;  /* 0x0010801001007387 */ /* 0x000fe40000100a00 */
[----:B------:R0:W-:Y:S02]  /*2c6a0*/  STL.64 [R1+0x1088], R18 ;  /* 0x0010881201007387 */ /* 0x0001e40000100a00 */
[----:B0-----:R-:W2:Y:S01]  /*2c6b0*/  LDL.LU.64 R18, [R1+0x2d20] ;  /* 0x002d200001127983 */ /* 0x001ea20000300a00 */
[----:B------:R-:W2:Y:S02]  /*2c6c0*/  LDL.LU R17, [R1+0x2d18] ;  /* 0x002d180001117983 */ /* 0x000ea40000300800 */
[----:B------:R-:W4:Y:S02]  /*2c6d0*/  LDL.LU.64 R14, [R1+0x2d10] ;  /* 0x002d1000010e7983 */ /* 0x000f240000300a00 */
[----:B------:R-:W4:Y:S02]  /*2c6e0*/  LDL.LU.64 R12, [R1+0x2d08] ;  /* 0x002d0800010c7983 */ /* 0x000f240000300a00 */
[C---:B----4-:R-:W-:Y:S01]  /*2c6f0*/  HMMA.16816.F32 R12, R20.reuse, R10, R12 ;  /* 0x0000000a140c723c */ /* 0x050fe2000000180c */
[----:B---3--:R-:W-:Y:S01]  /*2c700*/  STL.64 [R1+0x2c10], R6 ;  /* 0x002c100601007387 */ /* 0x008fe20000100a00 */
[----:B------:R-:W-:Y:S11]  /*2c710*/  STL [R1+0x2c08], R4 ;  /* 0x002c080401007387 */ /* 0x000ff60000100800 */
[----:B------:R-:W-:Y:S10]  /*2c720*/  @!UPT UIADD3 URZ, URZ, URZ, URZ ;  /* 0x0000003f3f3ff290 */ /* 0x000ff4000fffe03f */
[----:B------:R-:W-:Y:S01]  /*2c730*/  STL.64 [R1+0xf70], R12 ;  /* 0x000f700c01007387 */ /* 0x000fe20000100a00 */
[----:B------:R0:W-:Y:S03]  /*2c740*/  STL.64 [R1+0xf78], R14 ;  /* 0x000f780e01007387 */ /* 0x0001e60000100a00 */
[----:B0-----:R-:W2:Y:S01]  /*2c750*/  LDL.LU.64 R14, [R1+0x2d00] ;  /* 0x002d0000010e7983 */ /* 0x001ea20000300a00 */
[----:B------:R-:W-:Y:S02]  /*2c760*/  IMAD.MOV.U32 R6, RZ, RZ, R10 ;  /* 0x000000ffff067224 */ /* 0x000fe400078e000a */
[----:B------:R-:W-:Y:S02]  /*2c770*/  IMAD.MOV.U32 R4, RZ, RZ, R11 ;  /* 0x000000ffff047224 */ /* 0x000fe400078e000b */
[----:B--2---:R-:W-:Y:S01]  /*2c780*/  HMMA.16816.F32 R8, R20, R14, R24 ;  /* 0x0000000e1408723c */ /* 0x004fe20000001818 */
[----:B------:R-:W-:-:S02]  /*2c790*/  IMAD.MOV.U32 R16, RZ, RZ, R14 ;  /* 0x000000ffff107224 */ /* 0x000fc400078e000e */
[----:B------:R-:W-:Y:S11]  /*2c7a0*/  IMAD.MOV.U32 R7, RZ, RZ, R15 ;  /* 0x000000ffff077224 */ /* 0x000ff600078e000f */
[----:B------:R-:W-:Y:S09]  /*2c7b0*/  @!UPT UIADD3 URZ, URZ, URZ, URZ ;  /* 0x0000003f3f3ff290 */ /* 0x000ff2000fffe03f */
[----:B------:R0:W-:Y:S01]  /*2c7c0*/  STL.64 [R1+0xf60], R8 ;  /* 0x000f600801007387 */ /* 0x0001e20000100a00 */
[----:B------:R1:W-:Y:S02]  /*2c7d0*/  STL.64 [R1+0xf68], R10 ;  /* 0x000f680a01007387 */ /* 0x0003e40000100a00 */
[----:B------:R-:W2:Y:S02]  /*2c7e0*/  LDL.LU R12, [R1+0xf00] ;  /* 0x000f0000010c7983 */ /* 0x000ea40000300800 */
[----:B------:R-:W2:Y:S01]  /*2c7f0*/  LDL.LU R13, [R1+0xf04] ;  /* 0x000f0400010d7983 */ /* 0x000ea20000300800 */
[----:B------:R-:W3:Y:S01]  /*2c800*/  LDL.LU R14, [R1+0xf08] ;  /* 0x000f0800010e7983 */ /* 0x000ee20000300800 */
[----:B------:R-:W3:Y:S02]  /*2c810*/  LDL.LU R15, [R1+0xf0c] ;  /* 0x000f0c00010f7983 */ /* 0x000ee40000300800 */
[----:B0-----:R-:W-:Y:S02]  /*2c820*/  IMAD.MOV.U32 R8, RZ, RZ, R18 ;  /* 0x000000ffff087224 */ /* 0x001fe400078e0012 */
[----:B------:R-:W-:Y:S01]  /*2c830*/  IMAD.MOV.U32 R9, RZ, RZ, R19 ;  /* 0x000000ffff097224 */ /* 0x000fe200078e0013 */
[----:B------:R-:W4:Y:S01]  /*2c840*/  LDL.LU R18, [R1+0x2cf8] ;  /* 0x002cf80001127983 */ /* 0x000f220000300800 */
[----:B------:R-:W2:Y:S02]  /*2c850*/  LDL.LU R19, [R1+0x2cf4] ;  /* 0x002cf40001137983 */ /* 0x000ea40000300800 */
[----:B-1----:R-:W3:Y:S02]  /*2c860*/  LDL.LU R10, [R1+0xf38] ;  /* 0x000f3800010a7983 */ /* 0x002ee40000300800 */
[----:B------:R-:W3:Y:S01]  /*2c870*/  LDL.LU R11, [R1+0xf3c] ;  /* 0x000f3c00010b7983 */ /* 0x000ee20000300800 */
[----:B------:R-:W3:Y:S01]  /*2c880*/  LDL.LU R24, [R1+0xf50] ;  /* 0x000f500001187983 */ /* 0x000ee20000300800 */
[----:B------:R-:W3:Y:S02]  /*2c890*/  LDL.LU R25, [R1+0xf54] ;  /* 0x000f540001197983 */ /* 0x000ee40000300800 */
[----:B----4-:R-:W-:-:S02]  /*2c8a0*/  IMAD.MOV.U32 R26, RZ, RZ, R18 ;  /* 0x000000ffff1a7224 */ /* 0x010fc400078e0012 */
[----:B--2---:R-:W-:Y:S01]  /*2c8b0*/  IMAD.MOV.U32 R27, RZ, RZ, R19 ;  /* 0x000000ffff1b7224 */ /* 0x004fe200078e0013 */
[----:B------:R-:W2:Y:S01]  /*2c8c0*/  LDL.LU R18, [R1+0x2cf0] ;  /* 0x002cf00001127983 */ /* 0x000ea20000300800 */
[----:B------:R-:W2:Y:S02]  /*2c8d0*/  LDL.LU R19, [R1+0x2cec] ;  /* 0x002cec0001137983 */ /* 0x000ea40000300800 */
[----:B---3--:R0:W-:Y:S02]  /*2c8e0*/  STL.64 [R1+0x2cd0], R10 ;  /* 0x002cd00a01007387 */ /* 0x0081e40000100a00 */
[----:B------:R-:W-:Y:S01]  /*2c8f0*/  STL.64 [R1+0x2cc8], R8 ;  /* 0x002cc80801007387 */ /* 0x000fe20000100a00 */
[----:B0-----:R-:W3:Y:S04]  /*2c900*/  LDL.64 R10, [R1+0x48] ;  /* 0x00004800010a7983 */ /* 0x001ee80000100a00 */
[----:B---3--:R0:W-:Y:S04]  /*2c910*/  STL.64 [R1+0x2ce0], R10 ;  /* 0x002ce00a01007387 */ /* 0x0081e80000100a00 */
[----:B0-----:R-:W3:Y:S01]  /*2c920*/  LDL.64 R10, [R1+0x58] ;  /* 0x00005800010a7983 */ /* 0x001ee20000100a00 */
[----:B------:R0:W-:Y:S02]  /*2c930*/  STL.64 [R1+0x2c90], R14 ;  /* 0x002c900e01007387 */ /* 0x0001e40000100a00 */
[----:B------:R-:W-:Y:S01]  /*2c940*/  STL.64 [R1+0x2c88], R12 ;  /* 0x002c880c01007387 */ /* 0x000fe20000100a00 */
[----:B0-----:R-:W4:Y:S04]  /*2c950*/  LDL.64 R14, [R1+0x18] ;  /* 0x00001800010e7983 */ /* 0x001f280000100a00 */
[----:B----4-:R0:W-:Y:S04]  /*2c960*/  STL.64 [R1+0x2ca0], R14 ;  /* 0x002ca00e01007387 */ /* 0x0101e80000100a00 */
[----:B0-----:R-:W4:Y:S04]  /*2c970*/  LDL.64 R14, [R1+0x28] ;  /* 0x00002800010e7983 */ /* 0x001f280000100a00 */
[----:B----4-:R0:W-:Y:S04]  /*2c980*/  STL.64 [R1+0x2cb8], R14 ;  /* 0x002cb80e01007387 */ /* 0x0101e80000100a00 */
[----:B0-----:R-:W4:Y:S04]  /*2c990*/  LDL.64 R14, [R1+0x38] ;  /* 0x00003800010e7983 */ /* 0x001f280000100a00 */
[----:B----4-:R0:W-:Y:S01]  /*2c9a0*/  STL.64 [R1+0x2cd8], R14 ;  /* 0x002cd80e01007387 */ /* 0x0101e20000100a00 */
[----:B------:R-:W4:Y:S02]  /*2c9b0*/  LDL.LU R12, [R1+0xf40] ;  /* 0x000f4000010c7983 */ /* 0x000f240000300800 */
[----:B------:R-:W4:Y:S01]  /*2c9c0*/  LDL.LU R13, [R1+0xf44] ;  /* 0x000f4400010d7983 */ /* 0x000f220000300800 */
[----:B0-----:R-:W4:Y:S01]  /*2c9d0*/  LDL.LU R14, [R1+0xf48] ;  /* 0x000f4800010e7983 */ /* 0x001f220000300800 */
[----:B------:R-:W4:Y:S02]  /*2c9e0*/  LDL.LU R15, [R1+0xf4c] ;  /* 0x000f4c00010f7983 */ /* 0x000f240000300800 */
[----:B--2---:R0:W-:Y:S02]  /*2c9f0*/  STL.64 [R1+0x2c78], R18 ;  /* 0x002c781201007387 */ /* 0x0041e40000100a00 */
[----:B------:R1:W-:Y:S01]  /*2ca00*/  STL.64 [R1+0x2c70], R16 ;  /* 0x002c701001007387 */ /* 0x0003e20000100a00 */
[----:B0-----:R-:W2:Y:S04]  /*2ca10*/  LDL.64 R18, [R1+0x8] ;  /* 0x0000080001127983 */ /* 0x001ea80000100a00 */
[----:B--2---:R0:W-:Y:S01]  /*2ca20*/  STL.64 [R1+0x2c98], R18 ;  /* 0x002c981201007387 */ /* 0x0041e20000100a00 */
[----:B-1----:R-:W2:Y:S02]  /*2ca30*/  LDL.LU R16, [R1+0xf10] ;  /* 0x000f100001107983 */ /* 0x002ea40000300800 */
[----:B------:R-:W2:Y:S01]  /*2ca40*/  LDL.LU R17, [R1+0xf14] ;  /* 0x000f140001117983 */ /* 0x000ea20000300800 */
[----:B0-----:R-:W2:Y:S01]  /*2ca50*/  LDL.LU R18, [R1+0xf18] ;  /* 0x000f180001127983 */ /* 0x001ea20000300800 */
[----:B------:R-:W2:Y:S01]  /*2ca60*/  LDL.LU R19, [R1+0xf1c] ;  /* 0x000f1c0001137983 */ /* 0x000ea20000300800 */
[----:B---3--:R-:W-:Y:S02]  /*2ca70*/  HMMA.16816.F32 R24, R20, R10, R24 ;  /* 0x0000000a1418723c */ /* 0x008fe40000001818 */
[----:B--2---:R-:W-:Y:S01]  /*2ca80*/  STL.64 [R1+0x2cb0], R18 ;  /* 0x002cb01201007387 */ /* 0x004fe20000100a00 */
[----:B------:R0:W-:Y:S03]  /*2ca90*/  STL.64 [R1+0x2ca8], R16 ;  /* 0x002ca81001007387 */ /* 0x0001e60000100a00 */
[----:B0-----:R-:W2:Y:S01]  /*2caa0*/  LDL.LU R16, [R1+0xf20] ;  /* 0x000f200001107983 */ /* 0x001ea20000300800 */
[----:B------:R-:W2:Y:S02]  /*2cab0*/  LDL.LU R17, [R1+0xf24] ;  /* 0x000f240001117983 */ /* 0x000ea40000300800 */
[----:B------:R-:W2:Y:S02]  /*2cac0*/  LDL.LU R18, [R1+0xf28] ;  /* 0x000f280001127983 */ /* 0x000ea40000300800 */
[----:B------:R-:W2:Y:S01]  /*2cad0*/  LDL.LU R19, [R1+0xf2c] ;  /* 0x000f2c0001137983 */ /* 0x000ea20000300800 */
[----:B------:R-:W-:Y:S01]  /*2cae0*/  STL.64 [R1+0x2c58], R6 ;  /* 0x002c580601007387 */ /* 0x000fe20000100a00 */
[----:B------:R0:W-:Y:S03]  /*2caf0*/  STL.64 [R1+0x2c50], R4 ;  /* 0x002c500401007387 */ /* 0x0001e60000100a00 */
[----:B0-----:R-:W3:Y:S01]  /*2cb00*/  LDL.LU R4, [R1+0xee0] ;  /* 0x000ee00001047983 */ /* 0x001ee20000300800 */
[----:B------:R-:W3:Y:S02]  /*2cb10*/  LDL.LU R5, [R1+0xee4] ;  /* 0x000ee40001057983 */ /* 0x000ee40000300800 */
[----:B------:R-:W2:Y:S02]  /*2cb20*/  LDL.LU R6, [R1+0xee8] ;  /* 0x000ee80001067983 */ /* 0x000ea40000300800 */
[----:B------:R-:W2:Y:S02]  /*2cb30*/  LDL.LU R7, [R1+0xeec] ;  /* 0x000eec0001077983 */ /* 0x000ea40000300800 */
[----:B--2---:R-:W-:Y:S01]  /*2cb40*/  STL.64 [R1+0x2c68], R6 ;  /* 0x002c680601007387 */ /* 0x004fe20000100a00 */
[----:B---3--:R0:W-:Y:S03]  /*2cb50*/  STL.64 [R1+0x2c60], R4 ;  /* 0x002c600401007387 */ /* 0x0081e60000100a00 */
[----:B0-----:R-:W2:Y:S01]  /*2cb60*/  LDL.LU R4, [R1+0xef0] ;  /* 0x000ef00001047983 */ /* 0x001ea20000300800 */
[----:B------:R-:W2:Y:S02]  /*2cb70*/  LDL.LU R5, [R1+0xef4] ;  /* 0x000ef40001057983 */ /* 0x000ea40000300800 */
[----:B------:R-:W2:Y:S02]  /*2cb80*/  LDL.LU R6, [R1+0xef8] ;  /* 0x000ef80001067983 */ /* 0x000ea40000300800 */
[----:B------:R-:W2:Y:S01]  /*2cb90*/  LDL.LU R7, [R1+0xefc] ;  /* 0x000efc0001077983 */ /* 0x000ea20000300800 */
[----:B------:R0:W-:Y:S01]  /*2cba0*/  STL.64 [R1+0xf50], R24 ;  /* 0x000f501801007387 */ /* 0x0001e20000100a00 */
[----:B------:R1:W-:Y:S03]  /*2cbb0*/  STL.64 [R1+0xf58], R26 ;  /* 0x000f581a01007387 */ /* 0x0003e60000100a00 */
[----:B0-----:R-:W3:Y:S01]  /*2cbc0*/  LDL.LU R24, [R1+0x2ce8] ;  /* 0x002ce80001187983 */ /* 0x001ee20000300800 */
[----:B-1----:R-:W-:-:S02]  /*2cbd0*/  IMAD.MOV.U32 R26, RZ, RZ, R10 ;  /* 0x000000ffff1a7224 */ /* 0x002fc400078e000a */
[----:B------:R-:W-:Y:S02]  /*2cbe0*/  IMAD.MOV.U32 R25, RZ, RZ, R11 ;  /* 0x000000ffff197224 */ /* 0x000fe400078e000b */
[----:B------:R-:W4:Y:S02]  /*2cbf0*/  LDL.LU.64 R10, [R1+0x2ce0] ;  /* 0x002ce000010a7983 */ /* 0x000f240000300a00 */
[C---:B----4-:R-:W-:Y:S01]  /*2cc00*/  HMMA.16816.F32 R12, R20.reuse, R10, R12 ;  /* 0x0000000a140c723c */ /* 0x050fe2000000180c */
[----:B------:R-:W-:Y:S02]  /*2cc10*/  IMAD.MOV.U32 R28, RZ, RZ, R10 ;  /* 0x000000ffff1c7224 */ /* 0x000fe400078e000a */
[----:B------:R-:W-:Y:S11]  /*2cc20*/  IMAD.MOV.U32 R27, RZ, RZ, R11 ;  /* 0x000000ffff1b7224 */ /* 0x000ff600078e000b */
[----:B------:R-:W-:Y:S09]  /*2cc30*/  @!UPT UIADD3 URZ, URZ, URZ, URZ ;  /* 0x0000003f3f3ff290 */ /* 0x000ff2000fffe03f */
[----:B------:R-:W-:Y:S01]  /*2cc40*/  STL.64 [R1+0xf40], R12 ;  /* 0x000f400c01007387 */ /* 0x000fe20000100a00 */
[----:B------:R0:W-:Y:S03]  /*2cc50*/  STL.64 [R1+0xf48], R14 ;  /* 0x000f480e01007387 */ /* 0x0001e60000100a00 */
[----:B0-----:R-:W4:Y:S01]  /*2cc60*/  LDL.LU.64 R14, [R1+0x2cd8] ;  /* 0x002cd800010e7983 */ /* 0x001f220000300a00 */
[----:B------:R-:W4:Y:S02]  /*2cc70*/  LDL.LU.64 R10, [R1+0x2cd0] ;  /* 0x002cd000010a7983 */ /* 0x000f240000300a00 */
[----:B------:R-:W4:Y:S02]  /*2cc80*/  LDL.LU.64 R8, [R1+0x2cc8] ;  /* 0x002cc80001087983 */ /* 0x000f240000300a00 */
[C---:B----4-:R-:W-:Y:S01]  /*2cc90*/  HMMA.16816.F32 R8, R20.reuse, R14, R8 ;  /* 0x0000000e1408723c */ /* 0x050fe20000001808 */
[----:B------:R-:W-:Y:S11]  /*2cca0*/  IMAD.MOV.U32 R29, RZ, RZ, R15 ;  /* 0x000000ffff1d7224 */ /* 0x000ff600078e000f */
[----:B------:R-:W-:Y:S11]  /*2ccb0*/  @!UPT UIADD3 URZ, URZ, URZ, URZ ;  /* 0x0000003f3f3ff290 */ /* 0x000ff6000fffe03f */
[----:B------:R0:W-:Y:S01]  /*2ccc0*/  STL.64 [R1+0xf30], R8 ;  /* 0x000f300801007387 */ /* 0x0001e20000100a00 */
[----:B------:R1:W-:Y:S03]  /*2ccd0*/  STL.64 [R1+0xf38], R10 ;  /* 0x000f380a01007387 */ /* 0x0003e60000100a00 */
[----:B0-----:R-:W4:Y:S01]  /*2cce0*/  LDL.LU R9, [R1+0x2cc0] ;  /* 0x002cc00001097983 */ /* 0x001f220000300800 */
[----:B-1----:R-:W-:Y:S02]  /*2ccf0*/  IMAD.MOV.U32 R10, RZ, RZ, R14 ;  /* 0x000000ffff0a7224 */ /* 0x002fe400078e000e */
        /* <DEDUP_REMOVED lines=24> */
[----:B0-----:R-:W-:Y:S01]  /*2ce80*/  IMAD.MOV.U32 R13, RZ, RZ, R18 ;  /* 0x000000ffff0d7224 */ /* 0x001fe200078e0012 */
[----:B-1----:R-:W2:Y:S01]  /*2ce90*/  LDL.LU.64 R14, [R1+0x2c80] ;  /* 0x002c8000010e7983 */ /* 0x002ea20000300a00 */
[----:B------:R-:W-:Y:S02]  /*2cea0*/  IMAD.MOV.U32 R12, RZ, RZ, R19 ;  /* 0x000000ffff0c7224 */ /* 0x000fe400078e0013 */
[----:B------:R-:W2:Y:S02]  /*2ceb0*/  LDL.LU.64 R18, [R1+0x2c78] ;  /* 0x002c780001127983 */ /* 0x000ea40000300a00 */
[----:B------:R-:W3:Y:S01]  /*2cec0*/  LDL.LU.64 R16, [R1+0x2c70] ;  /* 0x002c700001107983 */ /* 0x000ee20000300a00 */
[----:B--2---:R-:W-:Y:S11]  /*2ced0*/  HMMA.16816.F32 R4, R20, R18, R4 ;  /* 0x000000121404723c */ /* 0x004ff60000001804 */
[----:B------:R-:W-:Y:S11]  /*2cee0*/  @!UPT UIADD3 URZ, URZ, URZ, URZ ;  /* 0x0000003f3f3ff290 */ /* 0x000ff6000fffe03f */
[----:B------:R-:W-:Y:S01]  /*2cef0*/  @!UPT UIADD3 URZ, URZ, URZ, URZ ;  /* 0x0000003f3f3ff290 */ /* 0x000fe2000fffe03f */
[----:B------:R-:W-:Y:S01]  /*2cf00*/  STL.64 [R1+0xef0], R4 ;  /* 0x000ef00401007387 */ /* 0x000fe20000100a00 */
[----:B------:R0:W-:Y:S03]  /*2cf10*/  STL.64 [R1+0xef8], R6 ;  /* 0x000ef80601007387 */ /* 0x0001e60000100a00 */
[----:B0-----:R-:W2:Y:S01]  /*2cf20*/  LDL.LU.64 R6, [R1+0x2c68] ;  /* 0x002c680001067983 */ /* 0x001ea20000300a00 */
[----:B------:R-:W2:Y:S02]  /*2cf30*/  LDL.LU.64 R4, [R1+0x2c60] ;  /* 0x002c600001047983 */ /* 0x000ea40000300a00 */
[----:B------:R0:W-:Y:S02]  /*2cf40*/  STL.64 [R1+0x2af0], R18 ;  /* 0x002af01201007387 */ /* 0x0001e40000100a00 */
[----:B---3--:R-:W-:Y:S02]  /*2cf50*/  STL [R1+0x2ae8], R17 ;  /* 0x002ae81101007387 */ /* 0x008fe40000100800 */
[----:B0-----:R-:W-:-:S02]  /*2cf60*/  IMAD.MOV.U32 R18, RZ, RZ, R13 ;  /* 0x000000ffff127224 */ /* 0x001fc400078e000d */
[----:B------:R-:W-:Y:S01]  /*2cf70*/  IMAD.MOV.U32 R19, RZ, RZ, R12 ;  /* 0x000000ffff137224 */ /* 0x000fe200078e000c */
[----:B--2---:R-:W-:Y:S11]  /*2cf80*/  HMMA.16816.F32 R4, R20, R14, R4 ;  /* 0x0000000e1404723c */ /* 0x004ff60000001804 */
[----:B------:R-:W-:Y:S11]  /*2cf90*/  @!UPT UIADD3 URZ, URZ, URZ, URZ ;  /* 0x0000003f3f3ff290 */ /* 0x000ff6000fffe03f */
[----:B------:R-:W-:Y:S01]  /*2cfa0*/  @!UPT UIADD3 URZ, URZ, URZ, URZ ;  /* 0x0000003f3f3ff290 */ /* 0x000fe2000fffe03f */
[----:B------:R-:W-:Y:S01]  /*2cfb0*/  STL.64 [R1+0xee0], R4 ;  /* 0x000ee00401007387 */ /* 0x000fe20000100a00 */
[----:B------:R0:W-:Y:S03]  /*2cfc0*/  STL.64 [R1+0xee8], R6 ;  /* 0x000ee80601007387 */ /* 0x0001e60000100a00 */
[----:B0-----:R-:W2:Y:S01]  /*2cfd0*/  LDL.LU.64 R6, [R1+0x2c58] ;  /* 0x002c580001067983 */ /* 0x001ea20000300a00 */
[----:B------:R-:W3:Y:S02]  /*2cfe0*/  LDL.LU.64 R4, [R1+0x2c50] ;  /* 0x002c500001047983 */ /* 0x000ee40000300a00 */
[----:B------:R-:W-:Y:S02]  /*2cff0*/  STL.64 [R1+0x2b08], R18 ;  /* 0x002b081201007387 */ /* 0x000fe40000100a00 */
[----:B------:R0:W-:Y:S01]  /*2d000*/  STL.64 [R1+0x2ae0], R14 ;  /* 0x002ae00e01007387 */ /* 0x0001e20000100a00 */
[----:B------:R-:W2:Y:S01]  /*2d010*/  LDL.LU R12, [R1+0x820] ;  /* 0x00082000010c7983 */ /* 0x000ea20000300800 */
[----:B------:R-:W2:Y:S03]  /*2d020*/  LDL.LU R13, [R1+0x824] ;  /* 0x00082400010d7983 */ /* 0x000ea60000300800 */
[----:B0-----:R-:W2:Y:S01]  /*2d030*/  LDL.LU R14, [R1+0x828] ;  /* 0x00082800010e7983 */ /* 0x001ea20000300800 */
[----:B------:R-:W2:Y:S02]  /*2d040*/  LDL.LU R15, [R1+0x82c] ;  /* 0x00082c00010f7983 */ /* 0x000ea40000300800 */
[----:B------:R-:W-:-:S02]  /*2d050*/  IMAD.MOV.U32 R18, RZ, RZ, R8 ;  /* 0x000000ffff127224 */ /* 0x000fc400078e0008 */
[----:B------:R-:W-:Y:S01]  /*2d060*/  IMAD.MOV.U32 R19, RZ, RZ, R0 ;  /* 0x000000ffff137224 */ /* 0x000fe200078e0000 */
[----:B------:R-:W3:Y:S01]  /*2d070*/  LDL.LU R8, [R1+0x2c4c] ;  /* 0x002c4c0001087983 */ /* 0x000ee20000300800 */
[----:B------:R-:W3:Y:S03]  /*2d080*/  LDL.LU R0, [R1+0x2c48] ;  /* 0x002c480001007983 */ /* 0x000ee60000300800 */
[----:B------:R-:W-:Y:S04]  /*2d090*/  STL.64 [R1+0x2b20], R18 ;  /* 0x002b201201007387 */ /* 0x000fe80000100a00 */
[----:B--2---:R-:W-:Y:S01]  /*2d0a0*/  STL.64 [R1+0x2b00], R14 ;  /* 0x002b000e01007387 */ /* 0x004fe20000100a00 */
[----:B------:R0:W-:Y:S03]  /*2d0b0*/  STL.64 [R1+0x2af8], R12 ;  /* 0x002af80c01007387 */ /* 0x0001e60000100a00 */
[----:B0-----:R-:W2:Y:S01]  /*2d0c0*/  LDL.LU R12, [R1+0x830] ;  /* 0x00083000010c7983 */ /* 0x001ea20000300800 */
[----:B------:R-:W2:Y:S02]  /*2d0d0*/  LDL.LU R13, [R1+0x834] ;  /* 0x00083400010d7983 */ /* 0x000ea40000300800 */
[----:B------:R-:W2:Y:S02]  /*2d0e0*/  LDL.LU R14, [R1+0x838] ;  /* 0x00083800010e7983 */ /* 0x000ea40000300800 */
        /* <DEDUP_REMOVED lines=11> */
[----:B------:R-:W-:-:S02]  /*2d1a0*/  IMAD.MOV.U32 R18, RZ, RZ, R10 ;  /* 0x000000ffff127224 */ /* 0x000fc400078e000a */
[----:B------:R-:W-:Y:S02]  /*2d1b0*/  IMAD.MOV.U32 R19, RZ, RZ, R29 ;  /* 0x000000ffff137224 */ /* 0x000fe400078e001d */
[----:B---3--:R-:W-:Y:S02]  /*2d1c0*/  IMAD.MOV.U32 R15, RZ, RZ, R11 ;  /* 0x000000ffff0f7224 */ /* 0x008fe400078e000b */
[----:B------:R-:W3:Y:S01]  /*2d1d0*/  LDL.LU R11, [R1+0x2c3c] ;  /* 0x002c3c00010b7983 */ /* 0x000ee20000300800 */
[----:B------:R-:W3:Y:S02]  /*2d1e0*/  LDL.LU R10, [R1+0x2c38] ;  /* 0x002c3800010a7983 */ /* 0x000ee40000300800 */
[----:B------:R0:W-:Y:S02]  /*2d1f0*/  STL.64 [R1+0x2b50], R18 ;  /* 0x002b501201007387 */ /* 0x0001e40000100a00 */
[----:B0-----:R-:W-:Y:S02]  /*2d200*/  IMAD.MOV.U32 R18, RZ, RZ, R28 ;  /* 0x000000ffff127224 */ /* 0x001fe400078e001c */
[----:B------:R-:W-:-:S05]  /*2d210*/  IMAD.MOV.U32 R19, RZ, RZ, R27 ;  /* 0x000000ffff137224 */ /* 0x000fca00078e001b */
        /* <DEDUP_REMOVED lines=8> */
[----:B------:R-:W-:-:S05]  /*2d2a0*/  IMAD.MOV.U32 R19, RZ, RZ, R25 ;  /* 0x000000ffff137224 */ /* 0x000fca00078e0019 */
[----:B------:R-:W-:Y:S04]  /*2d2b0*/  STL.64 [R1+0x2b80], R18 ;  /* 0x002b801201007387 */ /* 0x000fe80000100a00 */
[----:B--2---:R-:W-:Y:S01]  /*2d2c0*/  STL.64 [R1+0x2b48], R14 ;  /* 0x002b480e01007387 */ /* 0x004fe20000100a00 */
[----:B------:R0:W-:Y:S03]  /*2d2d0*/  STL.64 [R1+0x2b40], R12 ;  /* 0x002b400c01007387 */ /* 0x0001e60000100a00 */
[----:B0-----:R-:W2:Y:S01]  /*2d2e0*/  LDL.LU R12, [R1+0x860] ;  /* 0x00086000010c7983 */ /* 0x001ea20000300800 */
[----:B------:R-:W2:Y:S02]  /*2d2f0*/  LDL.LU R13, [R1+0x864] ;  /* 0x00086400010d7983 */ /* 0x000ea40000300800 */
[----:B------:R-:W-:-:S02]  /*2d300*/  IMAD.MOV.U32 R18, RZ, RZ, R16 ;  /* 0x000000ffff127224 */ /* 0x000fc400078e0010 */
[----:B------:R-:W-:Y:S02]  /*2d310*/  IMAD.MOV.U32 R19, RZ, RZ, R7 ;  /* 0x000000ffff137224 */ /* 0x000fe400078e0007 */
[----:B---3--:R-:W-:Y:S02]  /*2d320*/  IMAD.MOV.U32 R14, RZ, RZ, R10 ;  /* 0x000000ffff0e7224 */ /* 0x008fe400078e000a */
[----:B------:R-:W-:Y:S01]  /*2d330*/  IMAD.MOV.U32 R15, RZ, RZ, R11 ;  /* 0x000000ffff0f7224 */ /* 0x000fe200078e000b */
[----:B------:R-:W3:Y:S01]  /*2d340*/  LDL.LU R10, [R1+0x2c34] ;  /* 0x002c3400010a7983 */ /* 0x000ee20000300800 */
[----:B------:R-:W3:Y:S02]  /*2d350*/  LDL.LU R11, [R1+0x2c30] ;  /* 0x002c3000010b7983 */ /* 0x000ee40000300800 */
[----:B------:R0:W-:Y:S01]  /*2d360*/  STL.64 [R1+0x2b98], R18 ;  /* 0x002b981201007387 */ /* 0x0001e20000100a00 */
[----:B------:R-:W-:Y:S01]  /*2d370*/  STL.64 [R1+0x2b60], R14 ;  /* 0x002b600e01007387 */ /* 0x000fe20000100a00 */
[----:B0-----:R-:W-:-:S02]  /*2d380*/  IMAD.MOV.U32 R18, RZ, RZ, R6 ;  /* 0x000000ffff127224 */ /* 0x001fc400078e0006 */
[----:B------:R-:W-:Y:S01]  /*2d390*/  IMAD.MOV.U32 R19, RZ, RZ, R4 ;  /* 0x000000ffff137224 */ /* 0x000fe200078e0004 */
[----:B--2---:R0:W-:Y:S04]  /*2d3a0*/  STL.64 [R1+0x2b58], R12 ;  /* 0x002b580c01007387 */ /* 0x0041e80000100a00 */
[----:B0-----:R-:W2:Y:S01]  /*2d3b0*/  LDL.LU R12, [R1+0x870] ;  /* 0x00087000010c7983 */ /* 0x001ea20000300800 */
[----:B------:R-:W2:Y:S02]  /*2d3c0*/  LDL.LU R13, [R1+0x874] ;  /* 0x00087400010d7983 */ /* 0x000ea40000300800 */
[----:B------:R-:W2:Y:S02]  /*2d3d0*/  LDL.LU R14, [R1+0x878] ;  /* 0x00087800010e7983 */ /* 0x000ea40000300800 */
[----:B------:R-:W2:Y:S01]  /*2d3e0*/  LDL.LU R15, [R1+0x87c] ;  /* 0x00087c00010f7983 */ /* 0x000ea20000300800 */
[----:B------:R0:W-:Y:S01]  /*2d3f0*/  STL.64 [R1+0x2bb0], R18 ;  /* 0x002bb01201007387 */ /* 0x0001e20000100a00 */
[----:B------:R-:W2:Y:S02]  /*2d400*/  LDL.LU R16, [R1+0xf80] ;  /* 0x000f800001107983 */ /* 0x000ea40000300800 */
[----:B------:R-:W2:Y:S01]  /*2d410*/  LDL.LU R17, [R1+0xf84] ;  /* 0x000f840001117983 */ /* 0x000ea20000300800 */
[----:B0-----:R-:W2:Y:S01]  /*2d420*/  LDL.LU R18, [R1+0xf88] ;  /* 0x000f880001127983 */ /* 0x001ea20000300800 */
[----:B------:R-:W2:Y:S03]  /*2d430*/  LDL.LU R19, [R1+0xf8c] ;  /* 0x000f8c0001137983 */ /* 0x000ea60000300800 */
[----:B--2---:R0:W-:Y:S01]  /*2d440*/  STL.64 [R1+0x2bc0], R18 ;  /* 0x002bc01201007387 */ /* 0x0041e20000100a00 */
[----:B------:R-:W-:Y:S02]  /*2d450*/  STL.64 [R1+0x2bb8], R16 ;  /* 0x002bb81001007387 */ /* 0x000fe40000100a00 */
[----:B0-----:R-:W-:-:S02]  /*2d460*/  IMAD.MOV.U32 R18, RZ, RZ, R24 ;  /* 0x000000ffff127224 */ /* 0x001fc400078e0018 */
[----:B----4-:R-:W-:-:S05]  /*2d470*/  IMAD.MOV.U32 R19, RZ, RZ, R9 ;  /* 0x000000ffff137224 */ /* 0x010fca00078e0009 */
[----:B------:R-:W-:Y:S01]  /*2d480*/  STL.64 [R1+0x2bd8], R18 ;  /* 0x002bd81201007387 */ /* 0x000fe20000100a00 */
[----:B------:R-:W-:Y:S02]  /*2d490*/  STL.64 [R1+0x2b78], R14 ;  /* 0x002b780e01007387 */ /* 0x000fe40000100a00 */
[----:B------:R0:W-:Y:S02]  /*2d4a0*/  STL.64 [R1+0x2b70], R12 ;  /* 0x002b700c01007387 */ /* 0x0001e40000100a00 */
[----:B0-----:R-:W2:Y:S01]  /*2d4b0*/  LDL.LU R12, [R1+0x880] ;  /* 0x00088000010c7983 */ /* 0x001ea20000300800 */
[----:B------:R-:W2:Y:S02]  /*2d4c0*/  LDL.LU R13, [R1+0x884] ;  /* 0x00088400010d7983 */ /* 0x000ea40000300800 */
[----:B---3--:R-:W-:Y:S02]  /*2d4d0*/  IMAD.MOV.U32 R14, RZ, RZ, R11 ;  /* 0x000000ffff0e7224 */ /* 0x008fe400078e000b */
[----:B------:R-:W-:Y:S01]  /*2d4e0*/  IMAD.MOV.U32 R15, RZ, RZ, R10 ;  /* 0x000000ffff0f7224 */ /* 0x000fe200078e000a */
[----:B------:R-:W3:Y:S01]  /*2d4f0*/  LDL.LU R11, [R1+0x2c2c] ;  /* 0x002c2c00010b7983 */ /* 0x000ee20000300800 */
[----:B------:R-:W4:Y:S02]  /*2d500*/  LDL.LU R10, [R1+0x2c28] ;  /* 0x002c2800010a7983 */ /* 0x000f240000300800 */
[----:B------:R-:W-:-:S02]  /*2d510*/  IMAD.MOV.U32 R19, RZ, RZ, R5 ;  /* 0x000000ffff137224 */ /* 0x000fc400078e0005 */
[----:B------:R-:W3:Y:S01]  /*2d520*/  LDL.LU R4, [R1+0xed0] ;  /* 0x000ed00001047983 */ /* 0x000ee20000300800 */
[----:B------:R-:W3:Y:S01]  /*2d530*/  LDL.LU R5, [R1+0xed4] ;  /* 0x000ed40001057983 */ /* 0x000ee20000300800 */
[----:B------:R-:W3:Y:S02]  /*2d540*/  LDL.LU R6, [R1+0xed8] ;  /* 0x000ed80001067983 */ /* 0x000ee40000300800 */
[----:B------:R-:W-:Y:S02]  /*2d550*/  IMAD.MOV.U32 R18, RZ, RZ, R8 ;  /* 0x000000ffff127224 */ /* 0x000fe400078e0008 */
[----:B------:R-:W3:Y:S01]  /*2d560*/  LDL.LU R7, [R1+0xedc] ;  /* 0x000edc0001077983 */ /* 0x000ee20000300800 */
[----:B------:R-:W3:Y:S01]  /*2d570*/  LDL.LU R24, [R1+0x8e0] ;  /* 0x0008e00001187983 */ /* 0x000ee20000300800 */
[----:B------:R-:W3:Y:S02]  /*2d580*/  LDL.LU R25, [R1+0x8e4] ;  /* 0x0008e40001197983 */ /* 0x000ee40000300800 */
[----:B------:R-:W3:Y:S02]  /*2d590*/  LDL.LU R26, [R1+0x8e8] ;  /* 0x0008e800011a7983 */ /* 0x000ee40000300800 */
[----:B------:R-:W3:Y:S01]  /*2d5a0*/  LDL.LU R27, [R1+0x8ec] ;  /* 0x0008ec00011b7983 */ /* 0x000ee20000300800 */
[----:B------:R-:W-:Y:S01]  /*2d5b0*/  STL.64 [R1+0x2bf0], R18 ;  /* 0x002bf01201007387 */ /* 0x000fe20000100a00 */
[----:B------:R-:W-:Y:S03]  /*2d5c0*/  STL.64 [R1+0x2b90], R14 ;  /* 0x002b900e01007387 */ /* 0x000fe60000100a00 */
[----:B--2---:R0:W-:Y:S04]  /*2d5d0*/  STL.64 [R1+0x2b88], R12 ;  /* 0x002b880c01007387 */ /* 0x0041e80000100a00 */
[----:B0-----:R-:W2:Y:S01]  /*2d5e0*/  LDL.LU R12, [R1+0x890] ;  /* 0x00089000010c7983 */ /* 0x001ea20000300800 */
[----:B------:R-:W2:Y:S02]  /*2d5f0*/  LDL.LU R13, [R1+0x894] ;  /* 0x00089400010d7983 */ /* 0x000ea40000300800 */
[----:B------:R-:W2:Y:S02]  /*2d600*/  LDL.LU R14, [R1+0x898] ;  /* 0x00089800010e7983 */ /* 0x000ea40000300800 */
[----:B------:R-:W2:Y:S01]  /*2d610*/  LDL.LU R15, [R1+0x89c] ;  /* 0x00089c00010f7983 */ /* 0x000ea20000300800 */
[----:B------:R-:W3:Y:S01]  /*2d620*/  LDL.LU R16, [R1+0xfb0] ;  /* 0x000fb00001107983 */ /* 0x000ee20000300800 */
[----:B------:R-:W3:Y:S02]  /*2d630*/  LDL.LU R17, [R1+0xfb4] ;  /* 0x000fb40001117983 */ /* 0x000ee40000300800 */
[----:B------:R-:W3:Y:S02]  /*2d640*/  LDL.LU R18, [R1+0xfb8] ;  /* 0x000fb80001127983 */ /* 0x000ee40000300800 */
[----:B------:R-:W3:Y:S01]  /*2d650*/  LDL.LU R19, [R1+0xfbc] ;  /* 0x000fbc0001137983 */ /* 0x000ee20000300800 */
[----:B--2---:R3:W-:Y:S01]  /*2d660*/  STL.64 [R1+0x2ba8], R14 ;  /* 0x002ba80e01007387 */ /* 0x0047e20000100a00 */
[----:B------:R0:W-:Y:S02]  /*2d670*/  STL.64 [R1+0x2ba0], R12 ;  /* 0x002ba00c01007387 */ /* 0x0001e40000100a00 */
[----:B---3--:R-:W-:Y:S01]  /*2d680*/  IMAD.MOV.U32 R14, RZ, RZ, R11 ;  /* 0x000000ffff0e7224 */ /* 0x008fe200078e000b */
[----:B0-----:R-:W2:Y:S01]  /*2d690*/  LDL.LU R12, [R1+0x8a0] ;  /* 0x0008a000010c7983 */ /* 0x001ea20000300800 */
[----:B----4-:R-:W-:-:S02]  /*2d6a0*/  IMAD.MOV.U32 R13, RZ, RZ, R10 ;  /* 0x000000ffff0d7224 */ /* 0x010fc400078e000a */
[----:B------:R-:W3:Y:S02]  /*2d6b0*/  LDL.LU R10, [R1+0x2c24] ;  /* 0x002c2400010a7983 */ /* 0x000ee40000300800 */
[----:B------:R-:W4:Y:S01]  /*2d6c0*/  LDL.LU R11, [R1+0x2c20] ;  /* 0x002c2000010b7983 */ /* 0x000f220000300800 */
[----:B------:R-:W2:Y:S04]  /*2d6d0*/  LDL.LU R15, [R1+0x8ac] ;  /* 0x0008ac00010f7983 */ /* 0x000ea80000300800 */
[----:B--2---:R3:W-:Y:S01]  /*2d6e0*/  STL.64 [R1+0x2bd0], R14 ;  /* 0x002bd00e01007387 */ /* 0x0047e20000100a00 */
[----:B------:R0:W-:Y:S02]  /*2d6f0*/  STL.64 [R1+0x2bc8], R12 ;  /* 0x002bc80c01007387 */ /* 0x0001e40000100a00 */
[----:B---3--:R-:W-:Y:S01]  /*2d700*/  IMAD.MOV.U32 R14, RZ, RZ, R10 ;  /* 0x000000ffff0e7224 */ /* 0x008fe200078e000a */
[----:B0-----:R-:W2:Y:S01]  /*2d710*/  LDL.LU R12, [R1+0xf90] ;  /* 0x000f9000010c7983 */ /* 0x001ea20000300800 */
[----:B------:R-:W2:Y:S02]  /*2d720*/  LDL.LU R13, [R1+0xf94] ;  /* 0x000f9400010d7983 */ /* 0x000ea40000300800 */
[----:B------:R-:W3:Y:S02]  /*2d730*/  LDL.LU R10, [R1+0x2c1c] ;  /* 0x002c1c00010a7983 */ /* 0x000ee40000300800 */
[----:B----4-:R-:W-:-:S02]  /*2d740*/  IMAD.MOV.U32 R15, RZ, RZ, R11 ;  /* 0x000000ffff0f7224 */ /* 0x010fc400078e000b */
[----:B------:R-:W3:Y:S03]  /*2d750*/  LDL.LU R11, [R1+0x2c18] ;  /* 0x002c1800010b7983 */ /* 0x000ee60000300800 */
[----:B------:R-:W-:Y:S01]  /*2d760*/  STL.64 [R1+0x2be8], R14 ;  /* 0x002be80e01007387 */ /* 0x000fe20000100a00 */
[C---:B---3--:R-:W-:Y:S01]  /*2d770*/  HMMA.16816.F32 R4, R20.reuse, R10, R4 ;  /* 0x0000000a1404723c */ /* 0x048fe20000001804 */
[----:B--2---:R0:W-:Y:S04]  /*2d780*/  STL.64 [R1+0x2be0], R12 ;  /* 0x002be00c01007387 */ /* 0x0041e80000100a00 */
[----:B0-----:R-:W2:Y:S01]  /*2d790*/  LDL.LU R12, [R1+0xfa0] ;  /* 0x000fa000010c7983 */ /* 0x001ea20000300800 */
[----:B------:R-:W2:Y:S02]  /*2d7a0*/  LDL.LU R13, [R1+0xfa4] ;  /* 0x000fa400010d7983 */ /* 0x000ea40000300800 */
[----:B------:R-:W2:Y:S02]  /*2d7b0*/  LDL.LU R14, [R1+0xfa8] ;  /* 0x000fa800010e7983 */ /* 0x000ea40000300800 */
[----:B------:R-:W2:Y:S11]  /*2d7c0*/  LDL.LU R15, [R1+0xfac] ;  /* 0x000fac00010f7983 */ /* 0x000eb60000300800 */
[----:B------:R-:W-:Y:S02]  /*2d7d0*/  @!UPT UIADD3 URZ, URZ, URZ, URZ ;  /* 0x0000003f3f3ff290 */ /* 0x000fe4000fffe03f */
[----:B------:R-:W-:Y:S01]  /*2d7e0*/  STL.64 [R1+0xed0], R4 ;  /* 0x000ed00401007387 */ /* 0x000fe20000100a00 */
[----:B------:R0:W-:Y:S03]  /*2d7f0*/  STL.64 [R1+0xed8], R6 ;  /* 0x000ed80601007387 */ /* 0x0001e60000100a00 */
[----:B0-----:R-:W3:Y:S01]  /*2d800*/  LDL.LU.64 R6, [R1+0x2c10] ;  /* 0x002c100001067983 */ /* 0x001ee20000300a00 */
[----:B------:R-:W4:Y:S02]  /*2d810*/  LDL.LU R4, [R1+0x2c08] ;  /* 0x002c080001047983 */ /* 0x000f240000300800 */
[----:B------:R0:W-:Y:S02]  /*2d820*/  STL.64 [R1+0x2ad8], R10 ;  /* 0x002ad80a01007387 */ /* 0x0001e40000100a00 */
[----:B------:R-:W2:Y:S01]  /*2d830*/  LDL.LU R8, [R1+0x810] ;  /* 0x0008100001087983 */ /* 0x000ea20000300800 */
[----:B------:R-:W2:Y:S04]  /*2d840*/  LDL.LU R9, [R1+0x814] ;  /* 0x0008140001097983 */ /* 0x000ea80000300800 */
[----:B0-----:R-:W2:Y:S01]  /*2d850*/  LDL.LU R10, [R1+0x818] ;  /* 0x00081800010a7983 */ /* 0x001ea20000300800 */
[----:B------:R-:W2:Y:S01]  /*2d860*/  LDL.LU R11, [R1+0x81c] ;  /* 0x00081c00010b7983 */ /* 0x000ea20000300800 */
[----:B---3--:R-:W-:Y:S02]  /*2d870*/  HMMA.16816.F32 R20, R20, R6, R24 ;  /* 0x000000061414723c */ /* 0x008fe40000001818 */
[----:B------:R-:W3:Y:S01]  /*2d880*/  LDL.LU.64 R26, [R1+0x2c00] ;  /* 0x002c0000011a7983 */ /* 0x000ee20000300a00 */
[----:B------:R-:W3:Y:S11]  /*2d890*/  LDL.LU.64 R24, [R1+0x2bf8] ;  /* 0x002bf80001187983 */ /* 0x000ef60000300a00 */
[----:B------:R-:W-:Y:S09]  /*2d8a0*/  @!UPT UIADD3 URZ, URZ, URZ, URZ ;  /* 0x0000003f3f3ff290 */ /* 0x000ff2000fffe03f */
[----:B------:R-:W-:Y:S01]  /*2d8b0*/  STL.64 [R1+0x8e0], R20 ;  /* 0x0008e01401007387 */ /* 0x000fe20000100a00 */
[----:B------:R-:W-:Y:S02]  /*2d8c0*/  STL.64 [R1+0x8e8], R22 ;  /* 0x0008e81601007387 */ /* 0x000fe40000100a00 */
[----:B------:R0:W-:Y:S02]  /*2d8d0*/  STL.64 [R1+0x2ad0], R6 ;  /* 0x002ad00601007387 */ /* 0x0001e40000100a00 */
[----:B0-----:R-:W-:Y:S02]  /*2d8e0*/  IMAD.MOV.U32 R6, RZ, RZ, R2 ;  /* 0x000000ffff067224 */ /* 0x001fe400078e0002 */
[----:B------:R-:W-:Y:S02]  /*2d8f0*/  IMAD.MOV.U32 R7, RZ, RZ, R0 ;  /* 0x000000ffff077224 */ /* 0x000fe400078e0000 */
[----:B----4-:R-:W-:-:S05]  /*2d900*/  IMAD.MOV.U32 R22, RZ, RZ, R4 ;  /* 0x000000ffff167224 */ /* 0x010fca00078e0004 */
[C---:B---3--:R-:W-:Y:S01]  /*2d910*/  HMMA.16816.F32 R4, R24.reuse, R6, R16 ;  /* 0x000000061804723c */ /* 0x048fe20000001810 */
[----:B------:R-:W2:Y:S11]  /*2d920*/  LDL.LU.64 R18, [R1+0x2bf0] ;  /* 0x002bf00001127983 */ /* 0x000eb60000300a00 */
[----:B------:R-:W-:Y:S11]  /*2d930*/  @!UPT UIADD3 URZ, URZ, URZ, URZ ;  /* 0x0000003f3f3ff290 */ /* 0x000ff6000fffe03f */
[----:B------:R0:W-:Y:S01]  /*2d940*/  STL.64 [R1+0xfb0], R4 ;  /* 0x000fb00401007387 */ /* 0x0001e20000100a00 */
[----:B------:R1:W-:Y:S03]  /*2d950*/  STL.64 [R1+0xfb8], R6 ;  /* 0x000fb80601007387 */ /* 0x0003e60000100a00 */
[----:B0-----:R-:W3:Y:S01]  /*2d960*/  LDL.LU R4, [R1+0x800] ;  /* 0x0008000001047983 */ /* 0x001ee20000300800 */
[----:B------:R-:W3:Y:S02]  /*2d970*/  LDL.LU R5, [R1+0x804] ;  /* 0x0008040001057983 */ /* 0x000ee40000300800 */
[----:B-1----:R-:W3:Y:S02]  /*2d980*/  LDL.LU R6, [R1+0x808] ;  /* 0x0008080001067983 */ /* 0x002ee40000300800 */
[----:B------:R-:W3:Y:S01]  /*2d990*/  LDL.LU R7, [R1+0x80c] ;  /* 0x00080c0001077983 */ /* 0x000ee20000300800 */
[C---:B--2---:R-:W-:Y:S01]  /*2d9a0*/  HMMA.16816.F32 R16, R24.reuse, R18, R12 ;  /* 0x000000121810723c */ /* 0x044fe2000000180c */
[----:B------:R-:W2:Y:S01]  /*2d9b0*/  LDL.LU.64 R14, [R1+0x2be8] ;  /* 0x002be800010e7983 */ /* 0x000ea20000300a00 */
[----:B------:R-:W2:Y:S11]  /*2d9c0*/  LDL.LU.64 R12, [R1+0x2be0] ;  /* 0x002be000010c7983 */ /* 0x000eb60000300a00 */
[----:B------:R-:W-:Y:S10]  /*2d9d0*/  @!UPT UIADD3 URZ, URZ, URZ, URZ ;  /* 0x0000003f3f3ff290 */ /* 0x000ff4000fffe03f */
[----:B------:R-:W-:Y:S01]  /*2d9e0*/  STL.64 [R1+0xfa0], R16 ;  /* 0x000fa01001007387 */ /* 0x000fe20000100a00 */
[----:B------:R0:W-:Y:S03]  /*2d9f0*/  STL.64 [R1+0xfa8], R18 ;  /* 0x000fa81201007387 */ /* 0x0001e60000100a00 */
[----:B0-----:R-:W2:Y:S02]  /*2da00*/  LDL.LU.64 R18, [R1+0x2bd8] ;  /* 0x002bd80001127983 */ /* 0x001ea40000300a00 */
[----:B--2---:R-:W-:Y:S02]  /*2da10*/  HMMA.16816.F32 R16, R24, R18, R12 ;  /* 0x000000121810723c */ /* 0x004fe4000000180c */
[----:B------:R-:W2:Y:S01]  /*2da20*/  LDL.LU.64 R14, [R1+0x2bd0] ;  /* 0x002bd000010e7983 */ /* 0x000ea20000300a00 */
[----:B------:R-:W2:Y:S11]  /*2da30*/  LDL.LU.64 R12, [R1+0x2bc8] ;  /* 0x002bc800010c7983 */ /* 0x000eb60000300a00 */
[----:B------:R-:W-:Y:S09]  /*2da40*/  @!UPT UIADD3 URZ, URZ, URZ, URZ ;  /* 0x0000003f3f3ff290 */ /* 0x000ff2000fffe03f */
[----:B------:R-:W-:Y:S01]  /*2da50*/  STL.64 [R1+0xf90], R16 ;  /* 0x000f901001007387 */ /* 0x000fe20000100a00 */
[----:B------:R0:W-:Y:S03]  /*2da60*/  STL.64 [R1+0xf98], R18 ;  /* 0x000f981201007387 */ /* 0x0001e60000100a00 */
[----:B0-----:R-:W4:Y:S01]  /*2da70*/  LDL.LU.64 R18, [R1+0x2bc0] ;  /* 0x002bc00001127983 */ /* 0x001f220000300a00 */
[----:B------:R-:W4:Y:S02]  /*2da80*/  LDL.LU.64 R16, [R1+0x2bb8] ;  /* 0x002bb80001107983 */ /* 0x000f240000300a00 */
[----:B------:R-:W-:-:S07]  /*2da90*/  IMAD.MOV.U32 R23, RZ, RZ, R3 ;  /* 0x000000ffff177224 */ /* 0x000fce00078e0003 */
[C---:B----4-:R-:W-:Y:S01]  /*2daa0*/  HMMA.16816.F32 R20, R24.reuse, R22, R16 ;  /* 0x000000161814723c */ /* 0x050fe20000001810 */
[----:B------:R-:W2:Y:S11]  /*2dab0*/  LDL.LU.64 R18, [R1+0x2bb0] ;  /* 0x002bb00001127983 */ /* 0x000eb60000300a00 */
[----:B------:R-:W-:Y:S11]  /*2dac0*/  @!UPT UIADD3 URZ, URZ, URZ, URZ ;  /* 0x0000003f3f3ff290 */ /* 0x000ff6000fffe03f */
[----:B------:R0:W-:Y:S01]  /*2dad0*/  STL.64 [R1+0xf80], R20 ;  /* 0x000f801401007387 */ /* 0x0001e20000100a00 */
[----:B------:R1:W-:Y:S03]  /*2dae0*/  STL.64 [R1+0xf88], R22 ;  /* 0x000f881601007387 */ /* 0x0003e60000100a00 */
[----:B0-----:R-:W4:Y:S01]  /*2daf0*/  LDL.LU R20, [R1+0x130] ;  /* 0x0001300001147983 */ /* 0x001f220000300800 */
[----:B------:R-:W4:Y:S02]  /*2db00*/  LDL.LU R21, [R1+0x134] ;  /* 0x0001340001157983 */ /* 0x000f240000300800 */
[----:B-1----:R-:W4:Y:S02]  /*2db10*/  LDL.LU R22, [R1+0x138] ;  /* 0x0001380001167983 */ /* 0x002f240000300800 */
[----:B------:R-:W4:Y:S01]  /*2db20*/  LDL.LU R23, [R1+0x13c] ;  /* 0x00013c0001177983 */ /* 0x000f220000300800 */
[C---:B--2---:R-:W-:Y:S01]  /*2db30*/  HMMA.16816.F32 R16, R24.reuse, R18, R12 ;  /* 0x000000121810723c */ /* 0x044fe2000000180c */
[----:B------:R-:W2:Y:S01]  /*2db40*/  LDL.LU.64 R14, [R1+0x2ba8] ;  /* 0x002ba800010e7983 */ /* 0x000ea20000300a00 */
[----:B------:R-:W2:Y:S11]  /*2db50*/  LDL.LU.64 R12, [R1+0x2ba0] ;  /* 0x002ba000010c7983 */ /* 0x000eb60000300a00 */
[----:B------:R-:W-:Y:S10]  /*2db60*/  @!UPT UIADD3 URZ, URZ, URZ, URZ ;  /* 0x0000003f3f3ff290 */ /* 0x000ff4000fffe03f */
[----:B------:R-:W-:Y:S01]  /*2db70*/  STL.64 [R1+0x8a0], R16 ;  /* 0x0008a01001007387 */ /* 0x000fe20000100a00 */
        /* <DEDUP_REMOVED lines=51> */
[----:B------:R-:W3:Y:S01]  /*2deb0*/  LDL.LU R17, [R1+0x2ae8] ;  /* 0x002ae80001117983 */ /* 0x000ee20000300800 */
[C---:B--2---:R-:W-:Y:S11]  /*2dec0*/  HMMA.16816.F32 R12, R24.reuse, R18, R12 ;  /* 0x00000012180c723c */ /* 0x044ff6000000180c */
[----:B------:R-:W-:Y:S11]  /*2ded0*/  @!UPT UIADD3 URZ, URZ, URZ, URZ ;  /* 0x0000003f3f3ff290 */ /* 0x000ff6000fffe03f */
[----:B------:R-:W-:Y:S01]  /*2dee0*/  @!UPT UIADD3 URZ, URZ, URZ, URZ ;  /* 0x0000003f3f3ff290 */ /* 0x000fe2000fffe03f */
[----:B------:R-:W-:Y:S01]  /*2def0*/  STL.64 [R1+0x820], R12 ;  /* 0x0008200c01007387 */ /* 0x000fe20000100a00 */
[----:B------:R0:W-:Y:S03]  /*2df00*/  STL.64 [R1+0x828], R14 ;  /* 0x0008280e01007387 */ /* 0x0001e60000100a00 */
[----:B0-----:R-:W2:Y:S01]  /*2df10*/  LDL.LU.64 R14, [R1+0x2ae0] ;  /* 0x002ae000010e7983 */ /* 0x001ea20000300a00 */
[----:B------:R-:W-:Y:S01]  /*2df20*/  STL.64 [R1+0x2ab0], R18 ;  /* 0x002ab01201007387 */ /* 0x000fe20000100a00 */
[C---:B--2---:R-:W-:Y:S11]  /*2df30*/  HMMA.16816.F32 R8, R24.reuse, R14, R8 ;  /* 0x0000000e1808723c */ /* 0x044ff60000001808 */
[----:B------:R-:W-:Y:S11]  /*2df40*/  @!UPT UIADD3 URZ, URZ, URZ, URZ ;  /* 0x0000003f3f3ff290 */ /* 0x000ff6000fffe03f */
[----:B------:R-:W-:Y:S01]  /*2df50*/  @!UPT UIADD3 URZ, URZ, URZ, URZ ;  /* 0x0000003f3f3ff290 */ /* 0x000fe2000fffe03f */
[----:B------:R-:W-:Y:S01]  /*2df60*/  STL.64 [R1+0x810], R8 ;  /* 0x0008100801007387 */ /* 0x000fe20000100a00 */
[----:B------:R0:W-:Y:S03]  /*2df70*/  STL.64 [R1+0x818], R10 ;  /* 0x0008180a01007387 */ /* 0x0001e60000100a00 */
[----:B0-----:R-:W3:Y:S01]  /*2df80*/  LDL.LU.64 R10, [R1+0x2ad8] ;  /* 0x002ad800010a7983 */ /* 0x001ee20000300a00 */
[----:B------:R-:W2:Y:S03]  /*2df90*/  LDL.64 R18, [R1+0x98] ;  /* 0x0000980001127983 */ /* 0x000ea60000100a00 */
[----:B--2---:R0:W-:Y:S04]  /*2dfa0*/  STL.64 [R1+0x2ab8], R18 ;  /* 0x002ab81201007387 */ /* 0x0041e80000100a00 */
[----:B0-----:R-:W2:Y:S01]  /*2dfb0*/  LDL.64 R18, [R1+0xa8] ;  /* 0x0000a80001127983 */ /* 0x001ea20000100a00 */
[----:B---3--:R-:W-:Y:S03]  /*2dfc0*/  HMMA.16816.F32 R4, R24, R10, R4 ;  /* 0x0000000a1804723c */ /* 0x008fe60000001804 */
[----:B--2---:R0:W-:Y:S04]  /*2dfd0*/  STL.64 [R1+0x2ac0], R18 ;  /* 0x002ac01201007387 */ /* 0x0041e80000100a00 */
[----:B0-----:R-:W2:Y:S01]  /*2dfe0*/  LDL.64 R18, [R1+0xb8] ;  /* 0x0000b80001127983 */ /* 0x001ea20000100a00 */
[----:B------:R0:W-:Y:S03]  /*2dff0*/  STL.64 [R1+0x2a30], R14 ;  /* 0x002a300e01007387 */ /* 0x0001e60000100a00 */
[----:B0-----:R-:W3:Y:S04]  /*2e000*/  LDL.64 R14, [R1+0x78] ;  /* 0x00007800010e7983 */ /* 0x001ee80000100a00 */
[----:B---3--:R0:W-:Y:S01]  /*2e010*/  STL.64 [R1+0x2ac8], R14 ;  /* 0x002ac80e01007387 */ /* 0x0081e20000100a00 */
[----:B------:R-:W3:Y:S02]  /*2e020*/  LDL.LU R12, [R1+0xca0] ;  /* 0x000ca000010c7983 */ /* 0x000ee40000300800 */
[----:B------:R-:W3:Y:S01]  /*2e030*/  LDL.LU R13, [R1+0xca4] ;  /* 0x000ca400010d7983 */ /* 0x000ee20000300800 */
[----:B0-----:R-:W3:Y:S01]  /*2e040*/  LDL.LU R14, [R1+0xca8] ;  /* 0x000ca800010e7983 */ /* 0x001ee20000300800 */
[----:B------:R-:W3:Y:S03]  /*2e050*/  LDL.LU R15, [R1+0xcac] ;  /* 0x000cac00010f7983 */ /* 0x000ee60000300800 */
[----:B------:R-:W-:Y:S02]  /*2e060*/  STL.64 [R1+0x800], R4 ;  /* 0x0008000401007387 */ /* 0x000fe40000100a00 */
[----:B------:R0:W-:Y:S02]  /*2e070*/  STL.64 [R1+0x808], R6 ;  /* 0x0008080601007387 */ /* 0x0001e40000100a00 */
[----:B0-----:R-:W4:Y:S01]  /*2e080*/  LDL.LU.64 R6, [R1+0x2ad0] ;  /* 0x002ad00001067983 */ /* 0x001f220000300a00 */
[----:B------:R0:W-:Y:S02]  /*2e090*/  STL [R1+0x29ec], R10 ;  /* 0x0029ec0a01007387 */ /* 0x0001e40000100800 */
[----:B------:R1:W-:Y:S02]  /*2e0a0*/  STL [R1+0x29e8], R11 ;  /* 0x0029e80b01007387 */ /* 0x0003e40000100800 */
[----:B------:R-:W3:Y:S01]  /*2e0b0*/  LDL.LU R8, [R1+0xc70] ;  /* 0x000c700001087983 */ /* 0x000ee20000300800 */
[----:B------:R-:W3:Y:S04]  /*2e0c0*/  LDL.LU R9, [R1+0xc74] ;  /* 0x000c740001097983 */ /* 0x000ee80000300800 */
[----:B0-----:R-:W3:Y:S01]  /*2e0d0*/  LDL.LU R10, [R1+0xc78] ;  /* 0x000c7800010a7983 */ /* 0x001ee20000300800 */
[----:B-1----:R-:W3:Y:S02]  /*2e0e0*/  LDL.LU R11, [R1+0xc7c] ;  /* 0x000c7c00010b7983 */ /* 0x002ee40000300800 */
[----:B--2---:R-:W-:-:S02]  /*2e0f0*/  IMAD.MOV.U32 R3, RZ, RZ, R18 ;  /* 0x000000ffff037224 */ /* 0x004fc400078e0012 */
[----:B------:R-:W-:Y:S01]  /*2e100*/  IMAD.MOV.U32 R2, RZ, RZ, R19 ;  /* 0x000000ffff027224 */ /* 0x000fe200078e0013 */
[----:B----4-:R-:W-:Y:S01]  /*2e110*/  HMMA.16816.F32 R20, R24, R6, R20 ;  /* 0x000000061814723c */ /* 0x010fe20000001814 */
[----:B------:R0:W-:Y:S01]  /*2e120*/  STL.64 [R1+0x29e0], R6 ;  /* 0x0029e00601007387 */ /* 0x0001e20000100a00 */
[----:B------:R-:W2:Y:S03]  /*2e130*/  LDL.LU R4, [R1+0xc90] ;  /* 0x000c900001047983 */ /* 0x000ea60000300800 */
[----:B------:R-:W1:Y:S11]  /*2e140*/  LDSM.16.MT88.4 R24, [R17+0x2180] ;  /* 0x002180001118783b */ /* 0x000e760000004200 */
[----:B------:R-:W-:Y:S07]  /*2e150*/  @!UPT UIADD3 URZ, URZ, URZ, URZ ;  /* 0x0000003f3f3ff290 */ /* 0x000fee000fffe03f */
[----:B------:R-:W-:Y:S01]  /*2e160*/  STL.64 [R1+0x130], R20 ;  /* 0x0001301401007387 */ /* 0x000fe20000100a00 */
[----:B------:R-:W-:Y:S02]  /*2e170*/  STL.64 [R1+0x138], R22 ;  /* 0x0001381601007387 */ /* 0x000fe40000100a00 */
[----:B------:R-:W3:Y:S04]  /*2e180*/  LDSM.16.MT88.4 R20, [R17+0x2100] ;  /* 0x002100001114783b */ /* 0x000ee80000004200 */
[----:B------:R-:W2:Y:S01]  /*2e190*/  LDL.LU R5, [R1+0xc94] ;  /* 0x000c940001057983 */ /* 0x000ea20000300800 */
[----:B0-----:R-:W2:Y:S01]  /*2e1a0*/  LDL.LU R6, [R1+0xc98] ;  /* 0x000c980001067983 */ /* 0x001ea20000300800 */
[----:B------:R-:W2:Y:S03]  /*2e1b0*/  LDL.LU R7, [R1+0xc9c] ;  /* 0x000c9c0001077983 */ /* 0x000ea60000300800 */
[----:B-1----:R-:W-:Y:S01]  /*2e1c0*/  STL.64 [R1+0x29d8], R26 ;  /* 0x0029d81a01007387 */ /* 0x002fe20000100a00 */
[----:B------:R0:W-:Y:S03]  /*2e1d0*/  STL.64 [R1+0x29d0], R24 ;  /* 0x0029d01801007387 */ /* 0x0001e60000100a00 */
[----:B0-----:R-:W4:Y:S01]  /*2e1e0*/  LDL.LU R24, [R1+0xc60] ;  /* 0x000c600001187983 */ /* 0x001f220000300800 */
[----:B------:R-:W4:Y:S02]  /*2e1f0*/  LDL.LU R25, [R1+0xc64] ;  /* 0x000c640001197983 */ /* 0x000f240000300800 */
[----:B------:R-:W4:Y:S02]  /*2e200*/  LDL.LU R26, [R1+0xc68] ;  /* 0x000c6800011a7983 */ /* 0x000f240000300800 */
[----:B------:R-:W4:Y:S01]  /*2e210*/  LDL.LU R27, [R1+0xc6c] ;  /* 0x000c6c00011b7983 */ /* 0x000f220000300800 */
[C---:B---3--:R-:W-:Y:S11]  /*2e220*/  HMMA.16816.F32 R12, R20.reuse, R18, R12 ;  /* 0x00000012140c723c */ /* 0x048ff6000000180c */
[----:B------:R-:W-:Y:S11]  /*2e230*/  @!UPT UIADD3 URZ, URZ, URZ, URZ ;  /* 0x0000003f3f3ff290 */ /* 0x000ff6000fffe03f */
[----:B------:R-:W-:Y:S01]  /*2e240*/  @!UPT UIADD3 URZ, URZ, URZ, URZ ;  /* 0x0000003f3f3ff290 */ /* 0x000fe2000fffe03f */
[----:B------:R-:W-:Y:S01]  /*2e250*/  STL.64 [R1+0xca0], R12 ;  /* 0x000ca00c01007387 */ /* 0x000fe20000100a00 */
[----:B------:R0:W-:Y:S03]  /*2e260*/  STL.64 [R1+0xca8], R14 ;  /* 0x000ca80e01007387 */ /* 0x0001e60000100a00 */
[----:B0-----:R-:W3:Y:S01]  /*2e270*/  LDL.LU.64 R14, [R1+0x2ac8] ;  /* 0x002ac800010e7983 */ /* 0x001ee20000300a00 */
[----:B------:R-:W2:Y:S02]  /*2e280*/  LDL.LU.64 R18, [R1+0x2ac0] ;  /* 0x002ac00001127983 */ /* 0x000ea40000300a00 */
[----:B------:R-:W-:Y:S02]  /*2e290*/  STL [R1+0x29f4], R2 ;  /* 0x0029f40201007387 */ /* 0x000fe40000100800 */
[----:B------:R-:W-:Y:S01]  /*2e2a0*/  STL [R1+0x29f0], R3 ;  /* 0x0029f00301007387 */ /* 0x000fe20000100800 */
[C---:B--2---:R-:W-:Y:S11]  /*2e2b0*/  HMMA.16816.F32 R4, R20.reuse, R18, R4 ;  /* 0x000000121404723c */ /* 0x044ff60000001804 */
[----:B------:R-:W-:Y:S11]  /*2e2c0*/  @!UPT UIADD3 URZ, URZ, URZ, URZ ;  /* 0x0000003f3f3ff290 */ /* 0x000ff6000fffe03f */
[----:B------:R-:W-:Y:S01]  /*2e2d0*/  @!UPT UIADD3 URZ, URZ, URZ, URZ ;  /* 0x0000003f3f3ff290 */ /* 0x000fe2000fffe03f */
[----:B------:R0:W-:Y:S01]  /*2e2e0*/  STL.64 [R1+0xc90], R4 ;  /* 0x000c900401007387 */ /* 0x0001e20000100a00 */
[----:B------:R-:W-:Y:S02]  /*2e2f0*/  STL.64 [R1+0xc98], R6 ;  /* 0x000c980601007387 */ /* 0x000fe40000100a00 */
[----:B0-----:R-:W-:Y:S02]  /*2e300*/  IMAD.MOV.U32 R4, RZ, RZ, R19 ;  /* 0x000000ffff047224 */ /* 0x001fe400078e0013 */
[----:B------:R-:W-:Y:S02]  /*2e310*/  IMAD.MOV.U32 R5, RZ, RZ, R18 ;  /* 0x000000ffff057224 */ /* 0x000fe400078e0012 */
[----:B------:R-:W2:Y:S01]  /*2e320*/  LDL.LU.64 R18, [R1+0x2ab8] ;  /* 0x002ab80001127983 */ /* 0x000ea20000300a00 */
[----:B------:R0:W-:Y:S02]  /*2e330*/  STL [R1+0x29fc], R4 ;  /* 0x0029fc0401007387 */ /* 0x0001e40000100800 */
[----:B------:R1:W-:Y:S01]  /*2e340*/  STL [R1+0x29f8], R5 ;  /* 0x0029f80501007387 */ /* 0x0003e20000100800 */
[----:B0-----:R-:W2:Y:S01]  /*2e350*/  LDL.LU R4, [R1+0xc80] ;  /* 0x000c800001047983 */ /* 0x001ea20000300800 */
[----:B-1----:R-:W2:Y:S02]  /*2e360*/  LDL.LU R5, [R1+0xc84] ;  /* 0x000c840001057983 */ /* 0x002ea40000300800 */
[----:B------:R-:W2:Y:S02]  /*2e370*/  LDL.LU R6, [R1+0xc88] ;  /* 0x000c880001067983 */ /* 0x000ea40000300800 */
[----:B------:R-:W2:Y:S01]  /*2e380*/  LDL.LU R7, [R1+0xc8c] ;  /* 0x000c8c0001077983 */ /* 0x000ea20000300800 */
[----:B------:R-:W3:Y:S01]  /*2e390*/  LDL R0, [R1+0x10f4] ;  /* 0x0010f40001007983 */ /* 0x000ee20000100800 */
[----:B--2---:R-:W-:Y:S11]  /*2e3a0*/  HMMA.16816.F32 R4, R20, R18, R4 ;  /* 0x000000121404723c */ /* 0x004ff60000001804 */
[----:B------:R-:W-:Y:S11]  /*2e3b0*/  @!UPT UIADD3 URZ, URZ, URZ, URZ ;  /* 0x0000003f3f3ff290 */ /* 0x000ff6000fffe03f */
[----:B------:R-:W-:Y:S01]  /*2e3c0*/  @!UPT UIADD3 URZ, URZ, URZ, URZ ;  /* 0x0000003f3f3ff290 */ /* 0x000fe2000fffe03f */
[----:B------:R-:W-:Y:S01]  /*2e3d0*/  STL.64 [R1+0xc80], R4 ;  /* 0x000c800401007387 */ /* 0x000fe20000100a00 */
[----:B------:R0:W-:Y:S02]  /*2e3e0*/  STL.64 [R1+0xc88], R6 ;  /* 0x000c880601007387 */ /* 0x0001e40000100a00 */
[----:B0-----:R-:W-:Y:S02]  /*2e3f0*/  IMAD.MOV.U32 R7, RZ, RZ, R18 ;  /* 0x000000ffff077224 */ /* 0x001fe400078e0012 */
[----:B------:R-:W-:Y:S02]  /*2e400*/  IMAD.MOV.U32 R6, RZ, RZ, R19 ;  /* 0x000000ffff067224 */ /* 0x000fe400078e0013 */
[----:B------:R-:W2:Y:S03]  /*2e410*/  LDL.LU.64 R18, [R1+0x2ab0] ;  /* 0x002ab00001127983 */ /* 0x000ea60000300a00 */
[----:B------:R0:W-:Y:S02]  /*2e420*/  STL.64 [R1+0x2a48], R6 ;  /* 0x002a480601007387 */ /* 0x0001e40000100a00 */
[----:B0-----:R-:W2:Y:S01]  /*2e430*/  LDL.64 R6, [R1+0x88] ;  /* 0x0000880001067983 */ /* 0x001ea20000100a00 */
[----:B---3--:R-:W-:-:S02]  /*2e440*/  IMAD.MOV.U32 R17, RZ, RZ, R14 ;  /* 0x000000ffff117224 */ /* 0x008fc400078e000e */
[----:B------:R-:W-:Y:S01]  /*2e450*/  IMAD.MOV.U32 R16, RZ, RZ, R15 ;  /* 0x000000ffff107224 */ /* 0x000fe200078e000f */
[C---:B--2---:R-:W-:Y:S11]  /*2e460*/  HMMA.16816.F32 R8, R20.reuse, R6, R8 ;  /* 0x000000061408723c */ /* 0x044ff60000001808 */
[----:B------:R-:W-:Y:S11]  /*2e470*/  @!UPT UIADD3 URZ, URZ, URZ, URZ ;  /* 0x0000003f3f3ff290 */ /* 0x000ff6000fffe03f */
[----:B------:R-:W-:Y:S01]  /*2e480*/  @!UPT UIADD3 URZ, URZ, URZ, URZ ;  /* 0x0000003f3f3ff290 */ /* 0x000fe2000fffe03f */
[----:B------:R0:W-:Y:S02]  /*2e490*/  STL.64 [R1+0xc70], R8 ;  /* 0x000c700801007387 */ /* 0x0001e40000100a00 */
[----:B0-----:R-:W-:Y:S02]  /*2e4a0*/  IMAD.MOV.U32 R9, RZ, RZ, R6 ;  /* 0x000000ffff097224 */ /* 0x001fe400078e0006 */
[----:B------:R-:W-:Y:S02]  /*2e4b0*/  IMAD.MOV.U32 R8, RZ, RZ, R7 ;  /* 0x000000ffff087224 */ /* 0x000fe400078e0007 */
[C---:B----4-:R-:W-:Y:S01]  /*2e4c0*/  HMMA.16816.F32 R4, R20.reuse, R14, R24 ;  /* 0x0000000e1404723c */ /* 0x050fe20000001818 */
[----:B------:R-:W-:Y:S02]  /*2e4d0*/  STL.64 [R1+0xc78], R10 ;  /* 0x000c780a01007387 */ /* 0x000fe40000100a00 */
[----:B------:R-:W-:Y:S11]  /*2e4e0*/  STL.64 [R1+0x2a70], R8 ;  /* 0x002a700801007387 */ /* 0x000ff60000100a00 */
[----:B------:R-:W-:Y:S09]  /*2e4f0*/  @!UPT UIADD3 URZ, URZ, URZ, URZ ;  /* 0x0000003f3f3ff290 */ /* 0x000ff2000fffe03f */
[----:B------:R0:W-:Y:S01]  /*2e500*/  STL.64 [R1+0xc60], R4 ;  /* 0x000c600401007387 */ /* 0x0001e20000100a00 */
[----:B------:R1:W-:Y:S02]  /*2e510*/  STL.64 [R1+0xc68], R6 ;  /* 0x000c680601007387 */ /* 0x0003e40000100a00 */
[----:B------:R-:W2:Y:S02]  /*2e520*/  LDL.LU R12, [R1+0xbf0] ;  /* 0x000bf000010c7983 */ /* 0x000ea40000300800 */
[----:B------:R-:W2:Y:S01]  /*2e530*/  LDL.LU R13, [R1+0xbf4] ;  /* 0x000bf400010d7983 */ /* 0x000ea20000300800 */
[----:B------:R-:W3:Y:S01]  /*2e540*/  LDL.LU R14, [R1+0xbf8] ;  /* 0x000bf800010e7983 */ /* 0x000ee20000300800 */
[----:B------:R-:W3:Y:S03]  /*2e550*/  LDL.LU R15, [R1+0xbfc] ;  /* 0x000bfc00010f7983 */ /* 0x000ee60000300800 */
[----:B0-----:R-:W4:Y:S01]  /*2e560*/  LDL.LU R4, [R1+0xc00] ;  /* 0x000c000001047983 */ /* 0x001f220000300800 */
[----:B------:R-:W4:Y:S02]  /*2e570*/  LDL.LU R5, [R1+0xc04] ;  /* 0x000c040001057983 */ /* 0x000f240000300800 */
[----:B-1----:R-:W2:Y:S02]  /*2e580*/  LDL.LU R6, [R1+0xc08] ;  /* 0x000c080001067983 */ /* 0x002ea40000300800 */
[----:B------:R-:W2:Y:S01]  /*2e590*/  LDL.LU R7, [R1+0xc0c] ;  /* 0x000c0c0001077983 */ /* 0x000ea20000300800 */
[----:B------:R-:W2:Y:S01]  /*2e5a0*/  LDL.LU R8, [R1+0xc20] ;  /* 0x000c200001087983 */ /* 0x000ea20000300800 */
        /* <DEDUP_REMOVED lines=8> */
[----:B------:R-:W-:Y:S03]  /*2e630*/  STL.64 [R1+0x2a78], R8 ;  /* 0x002a780801007387 */ /* 0x000fe60000100a00 */
[----:B0-----:R-:W2:Y:S04]  /*2e640*/  LDL.64 R10, [R1+0x48] ;  /* 0x00004800010a7983 */ /* 0x001ea80000100a00 */
[----:B--2---:R0:W-:Y:S04]  /*2e650*/  STL.64 [R1+0x2a90], R10 ;  /* 0x002a900a01007387 */ /* 0x0041e80000100a00 */
[----:B0-----:R-:W2:Y:S04]  /*2e660*/  LDL.64 R10, [R1+0x58] ;  /* 0x00005800010a7983 */ /* 0x001ea80000100a00 */
[----:B--2---:R0:W-:Y:S04]  /*2e670*/  STL.64 [R1+0x2aa8], R10 ;  /* 0x002aa80a01007387 */ /* 0x0041e80000100a00 */
[----:B0-----:R-:W3:Y:S01]  /*2e680*/  LDL.64 R10, [R1+0x68] ;  /* 0x00006800010a7983 */ /* 0x001ee20000100a00 */
[----:B------:R0:W-:Y:S02]  /*2e690*/  STL.64 [R1+0x2a58], R6 ;  /* 0x002a580601007387 */ /* 0x0001e40000100a00 */
[----:B----4-:R-:W-:Y:S01]  /*2e6a0*/  STL.64 [R1+0x2a50], R4 ;  /* 0x002a500401007387 */ /* 0x010fe20000100a00 */
[----:B0-----:R-:W2:Y:S04]  /*2e6b0*/  LDL.64 R6, [R1+0x28] ;  /* 0x0000280001067983 */ /* 0x001ea80000100a00 */
[----:B--2---:R0:W-:Y:S04]  /*2e6c0*/  STL.64 [R1+0x2a68], R6 ;  /* 0x002a680601007387 */ /* 0x0041e80000100a00 */
[----:B0-----:R-:W2:Y:S04]  /*2e6d0*/  LDL.64 R6, [R1+0x38] ;  /* 0x0000380001067983 */ /* 0x001ea80000100a00 */
[----:B--2---:R0:W-:Y:S01]  /*2e6e0*/  STL.64 [R1+0x2a88], R6 ;  /* 0x002a880601007387 */ /* 0x0041e20000100a00 */
[----:B------:R-:W2:Y:S02]  /*2e6f0*/  LDL.LU R4, [R1+0xc30] ;  /* 0x000c300001047983 */ /* 0x000ea40000300800 */
[----:B------:R-:W2:Y:S01]  /*2e700*/  LDL.LU R5, [R1+0xc34] ;  /* 0x000c340001057983 */ /* 0x000ea20000300800 */
[----:B0-----:R-:W4:Y:S01]  /*2e710*/  LDL.LU R6, [R1+0xc38] ;  /* 0x000c380001067983 */ /* 0x001f220000300800 */
[----:B------:R-:W4:Y:S01]  /*2e720*/  LDL.LU R7, [R1+0xc3c] ;  /* 0x000c3c0001077983 */ /* 0x000f220000300800 */
[----:B---3--:R-:W-:Y:S02]  /*2e730*/  HMMA.16816.F32 R24, R20, R10, R24 ;  /* 0x0000000a1418723c */ /* 0x008fe40000001818 */
[----:B----4-:R-:W-:Y:S01]  /*2e740*/  STL.64 [R1+0x2aa0], R6 ;  /* 0x002aa00601007387 */ /* 0x010fe20000100a00 */
[----:B--2---:R0:W-:Y:S03]  /*2e750*/  STL.64 [R1+0x2a98], R4 ;  /* 0x002a980401007387 */ /* 0x0041e60000100a00 */
[----:B0-----:R-:W2:Y:S01]  /*2e760*/  LDL.LU R4, [R1+0xc40] ;  /* 0x000c400001047983 */ /* 0x001ea20000300800 */
[----:B------:R-:W2:Y:S02]  /*2e770*/  LDL.LU R5, [R1+0xc44] ;  /* 0x000c440001057983 */ /* 0x000ea40000300800 */
[----:B------:R-:W2:Y:S02]  /*2e780*/  LDL.LU R6, [R1+0xc48] ;  /* 0x000c480001067983 */ /* 0x000ea40000300800 */
[----:B------:R-:W2:Y:S01]  /*2e790*/  LDL.LU R7, [R1+0xc4c] ;  /* 0x000c4c0001077983 */ /* 0x000ea20000300800 */
[----:B------:R0:W-:Y:S01]  /*2e7a0*/  STL.64 [R1+0x2a40], R14 ;  /* 0x002a400e01007387 */ /* 0x0001e20000100a00 */
[----:B------:R1:W-:Y:S03]  /*2e7b0*/  STL.64 [R1+0x2a38], R12 ;  /* 0x002a380c01007387 */ /* 0x0003e60000100a00 */
[----:B0-----:R-:W3:Y:S04]  /*2e7c0*/  LDL.64 R14, [R1+0x18] ;  /* 0x00001800010e7983 */ /* 0x001ee80000100a00 */
[----:B---3--:R0:W-:Y:S01]  /*2e7d0*/  STL.64 [R1+0x2a60], R14 ;  /* 0x002a600e01007387 */ /* 0x0081e20000100a00 */
[----:B-1----:R-:W3:Y:S02]  /*2e7e0*/  LDL.LU R12, [R1+0xc10] ;  /* 0x000c1000010c7983 */ /* 0x002ee40000300800 */
[----:B------:R-:W3:Y:S01]  /*2e7f0*/  LDL.LU R13, [R1+0xc14] ;  /* 0x000c1400010d7983 */ /* 0x000ee20000300800 */
[----:B0-----:R-:W3:Y:S01]  /*2e800*/  LDL.LU R14, [R1+0xc18] ;  /* 0x000c1800010e7983 */ /* 0x001ee20000300800 */
[----:B------:R-:W3:Y:S02]  /*2e810*/  LDL.LU R15, [R1+0xc1c] ;  /* 0x000c1c00010f7983 */ /* 0x000ee40000300800 */
[----:B------:R0:W-:Y:S02]  /*2e820*/  STL.64 [R1+0x2a28], R18 ;  /* 0x002a281201007387 */ /* 0x0001e40000100a00 */
[----:B------:R-:W-:Y:S01]  /*2e830*/  STL.64 [R1+0x2a20], R16 ;  /* 0x002a201001007387 */ /* 0x000fe20000100a00 */
[----:B0-----:R-:W4:Y:S01]  /*2e840*/  LDL.64 R18, [R1+0x8] ;  /* 0x0000080001127983 */ /* 0x001f220000100a00 */
[----:B------:R0:W-:Y:S02]  /*2e850*/  STL.64 [R1+0xc50], R24 ;  /* 0x000c501801007387 */ /* 0x0001e40000100a00 */
[----:B------:R1:W-:Y:S02]  /*2e860*/  STL.64 [R1+0xc58], R26 ;  /* 0x000c581a01007387 */ /* 0x0003e40000100a00 */
[----:B0-----:R-:W-:-:S02]  /*2e870*/  IMAD.MOV.U32 R25, RZ, RZ, R10 ;  /* 0x000000ffff197224 */ /* 0x001fc400078e000a */
[----:B------:R-:W-:Y:S02]  /*2e880*/  IMAD.MOV.U32 R24, RZ, RZ, R11 ;  /* 0x000000ffff187224 */ /* 0x000fe400078e000b */
[----:B------:R-:W2:Y:S02]  /*2e890*/  LDL.LU.64 R10, [R1+0x2aa8] ;  /* 0x002aa800010a7983 */ /* 0x000ea40000300a00 */
[C---:B--2---:R-:W-:Y:S01]  /*2e8a0*/  HMMA.16816.F32 R4, R20.reuse, R10, R4 ;  /* 0x0000000a1404723c */ /* 0x044fe20000001804 */
[----:B-1----:R-:W-:Y:S02]  /*2e8b0*/  IMAD.MOV.U32 R27, RZ, RZ, R10 ;  /* 0x000000ffff1b7224 */ /* 0x002fe400078e000a */
[----:B------:R-:W-:Y:S11]  /*2e8c0*/  IMAD.MOV.U32 R26, RZ, RZ, R11 ;  /* 0x000000ffff1a7224 */ /* 0x000ff600078e000b */
[----:B------:R-:W-:Y:S09]  /*2e8d0*/  @!UPT UIADD3 URZ, URZ, URZ, URZ ;  /* 0x0000003f3f3ff290 */ /* 0x000ff2000fffe03f */
[----:B------:R-:W-:Y:S01]  /*2e8e0*/  STL.64 [R1+0xc40], R4 ;  /* 0x000c400401007387 */ /* 0x000fe20000100a00 */
[----:B------:R0:W-:Y:S03]  /*2e8f0*/  STL.64 [R1+0xc48], R6 ;  /* 0x000c480601007387 */ /* 0x0001e60000100a00 */
[----:B0-----:R-:W2:Y:S01]  /*2e900*/  LDL.LU.64 R6, [R1+0x2aa0] ;  /* 0x002aa00001067983 */ /* 0x001ea20000300a00 */
[----:B------:R-:W2:Y:S02]  /*2e910*/  LDL.LU.64 R4, [R1+0x2a98] ;  /* 0x002a980001047983 */ /* 0x000ea40000300a00 */
[----:B------:R-:W2:Y:S02]  /*2e920*/  LDL.LU.64 R10, [R1+0x2a90] ;  /* 0x002a9000010a7983 */ /* 0x000ea40000300a00 */
[----:B------:R-:W-:Y:S01]  /*2e930*/  STL.64 [R1+0x2a08], R26 ;  /* 0x002a081a01007387 */ /* 0x000fe20000100a00 */
[----:B------:R0:W-:Y:S04]  /*2e940*/  STL.64 [R1+0x2a00], R24 ;  /* 0x002a001801007387 */ /* 0x0001e80000100a00 */
[----:B0-----:R-:W3:Y:S01]  /*2e950*/  LDL.LU R24, [R1+0xbd0] ;  /* 0x000bd00001187983 */ /* 0x001ee20000300800 */
[----:B------:R-:W3:Y:S02]  /*2e960*/  LDL.LU R25, [R1+0xbd4] ;  /* 0x000bd40001197983 */ /* 0x000ee40000300800 */
[----:B------:R-:W3:Y:S02]  /*2e970*/  LDL.LU R26, [R1+0xbd8] ;  /* 0x000bd800011a7983 */ /* 0x000ee40000300800 */
[----:B------:R-:W3:Y:S01]  /*2e980*/  LDL.LU R27, [R1+0xbdc] ;  /* 0x000bdc00011b7983 */ /* 0x000ee20000300800 */
[----:B--2---:R-:W-:Y:S01]  /*2e990*/  HMMA.16816.F32 R4, R20, R10, R4 ;  /* 0x0000000a1404723c */ /* 0x004fe20000001804 */
[----:B------:R-:W-:-:S02]  /*2e9a0*/  IMAD.MOV.U32 R29, RZ, RZ, R10 ;  /* 0x000000ffff1d7224 */ /* 0x000fc400078e000a */
[----:B------:R-:W-:Y:S01]  /*2e9b0*/  IMAD.MOV.U32 R28, RZ, RZ, R11 ;  /* 0x000000ffff1c7224 */ /* 0x000fe200078e000b */
[----:B---3--:R-:W-:Y:S01]  /*2e9c0*/  STL.64 [R1+0x2a18], R26 ;  /* 0x002a181a01007387 */ /* 0x008fe20000100a00 */
[----:B------:R0:W-:Y:S03]  /*2e9d0*/  STL.64 [R1+0x2a10], R24 ;  /* 0x002a101801007387 */ /* 0x0001e60000100a00 */
[----:B0-----:R-:W2:Y:S01]  /*2e9e0*/  LDL.LU R24, [R1+0xbe0] ;  /* 0x000be00001187983 */ /* 0x001ea20000300800 */
[----:B------:R-:W2:Y:S02]  /*2e9f0*/  LDL.LU R25, [R1+0xbe4] ;  /* 0x000be40001197983 */ /* 0x000ea40000300800 */
[----:B------:R-:W2:Y:S02]  /*2ea00*/  LDL.LU R26, [R1+0xbe8] ;  /* 0x000be800011a7983 */ /* 0x000ea40000300800 */
[----:B------:R-:W2:Y:S10]  /*2ea10*/  LDL.LU R27, [R1+0xbec] ;  /* 0x000bec00011b7983 */ /* 0x000eb40000300800 */
        /* <DEDUP_REMOVED lines=9> */
[----:B------:R1:W-:Y:S03]  /*2eab0*/  STL.64 [R1+0xc28], R10 ;  /* 0x000c280a01007387 */ /* 0x0003e60000100a00 */
[----:B0-----:R-:W3:Y:S01]  /*2eac0*/  LDL.LU.64 R8, [R1+0x2a70] ;  /* 0x002a700001087983 */ /* 0x001ee20000300a00 */
[----:B-1----:R-:W-:Y:S02]  /*2ead0*/  IMAD.MOV.U32 R10, RZ, RZ, R6 ;  /* 0x000000ffff0a7224 */ /* 0x002fe400078e0006 */
        /* <DEDUP_REMOVED lines=19> */
[----:B------:R-:W4:Y:S02]  /*2ec10*/  LDL.LU.64 R14, [R1+0x2a40] ;  /* 0x002a4000010e7983 */ /* 0x000f240000300a00 */
[----:B------:R-:W4:Y:S02]  /*2ec20*/  LDL.LU.64 R12, [R1+0x2a38] ;  /* 0x002a3800010c7983 */ /* 0x000f240000300a00 */
[C---:B----4-:R-:W-:Y:S11]  /*2ec30*/  HMMA.16816.F32 R12, R20.reuse, R18, R12 ;  /* 0x00000012140c723c */ /* 0x050ff6000000180c */
[----:B------:R-:W-:Y:S11]  /*2ec40*/  @!UPT UIADD3 URZ, URZ, URZ, URZ ;  /* 0x0000003f3f3ff290 */ /* 0x000ff6000fffe03f */
[----:B------:R-:W-:Y:S01]  /*2ec50*/  @!UPT UIADD3 URZ, URZ, URZ, URZ ;  /* 0x0000003f3f3ff290 */ /* 0x000fe2000fffe03f */
[----:B------:R0:W-:Y:S01]  /*2ec60*/  STL.64 [R1+0xbf0], R12 ;  /* 0x000bf00c01007387 */ /* 0x0001e20000100a00 */
[----:B------:R1:W-:Y:S02]  /*2ec70*/  STL.64 [R1+0xbf8], R14 ;  /* 0x000bf80e01007387 */ /* 0x0003e40000100a00 */
[----:B0-----:R-:W-:Y:S01]  /*2ec80*/  IMAD.MOV.U32 R13, RZ, RZ, R18 ;  /* 0x000000ffff0d7224 */ /* 0x001fe200078e0012 */
[----:B-1----:R-:W4:Y:S01]  /*2ec90*/  LDL.LU.64 R14, [R1+0x2a30] ;  /* 0x002a3000010e7983 */ /* 0x002f220000300a00 */
[----:B------:R-:W-:Y:S02]  /*2eca0*/  IMAD.MOV.U32 R12, RZ, RZ, R19 ;  /* 0x000000ffff0c7224 */ /* 0x000fe400078e0013 */
[----:B------:R-:W2:Y:S02]  /*2ecb0*/  LDL.LU.64 R18, [R1+0x2a28] ;  /* 0x002a280001127983 */ /* 0x000ea40000300a00 */
[----:B------:R-:W3:Y:S01]  /*2ecc0*/  LDL.LU.64 R16, [R1+0x2a20] ;  /* 0x002a200001107983 */ /* 0x000ee20000300a00 */
[C---:B--2---:R-:W-:Y:S11]  /*2ecd0*/  HMMA.16816.F32 R24, R20.reuse, R18, R24 ;  /* 0x000000121418723c */ /* 0x044ff60000001818 */
[----:B------:R-:W-:Y:S11]  /*2ece0*/  @!UPT UIADD3 URZ, URZ, URZ, URZ ;  /* 0x0000003f3f3ff290 */ /* 0x000ff6000fffe03f */
[----:B------:R-:W-:Y:S01]  /*2ecf0*/  @!UPT UIADD3 URZ, URZ, URZ, URZ ;  /* 0x0000003f3f3ff290 */ /* 0x000fe2000fffe03f */
[----:B------:R-:W-:Y:S01]  /*2ed00*/  STL.64 [R1+0xbe0], R24 ;  /* 0x000be01801007387 */ /* 0x000fe20000100a00 */
[----:B------:R0:W-:Y:S03]  /*2ed10*/  STL.64 [R1+0xbe8], R26 ;  /* 0x000be81a01007387 */ /* 0x0001e60000100a00 */
[----:B0-----:R-:W4:Y:S01]  /*2ed20*/  LDL.LU.64 R26, [R1+0x2a18] ;  /* 0x002a1800011a7983 */ /* 0x001f220000300a00 */
[----:B------:R-:W4:Y:S02]  /*2ed30*/  LDL.LU.64 R24, [R1+0x2a10] ;  /* 0x002a100001187983 */ /* 0x000f240000300a00 */
[----:B------:R0:W-:Y:S02]  /*2ed40*/  STL.64 [R1+0x28b0], R18 ;  /* 0x0028b01201007387 */ /* 0x0001e40000100a00 */
[----:B0-----:R-:W-:Y:S02]  /*2ed50*/  IMAD.MOV.U32 R18, RZ, RZ, R13 ;  /* 0x000000ffff127224 */ /* 0x001fe400078e000d */
[----:B------:R-:W-:Y:S01]  /*2ed60*/  IMAD.MOV.U32 R19, RZ, RZ, R12 ;  /* 0x000000ffff137224 */ /* 0x000fe200078e000c */
[----:B----4-:R-:W-:Y:S11]  /*2ed70*/  HMMA.16816.F32 R24, R20, R14, R24 ;  /* 0x0000000e1418723c */ /* 0x010ff60000001818 */
[----:B------:R-:W-:Y:S11]  /*2ed80*/  @!UPT UIADD3 URZ, URZ, URZ, URZ ;  /* 0x0000003f3f3ff290 */ /* 0x000ff6000fffe03f */
[----:B------:R-:W-:Y:S01]  /*2ed90*/  @!UPT UIADD3 URZ, URZ, URZ, URZ ;  /* 0x0000003f3f3ff290 */ /* 0x000fe2000fffe03f */
[----:B------:R-:W-:Y:S01]  /*2eda0*/  STL.64 [R1+0xbd0], R24 ;  /* 0x000bd01801007387 */ /* 0x000fe20000100a00 */
[----:B------:R0:W-:Y:S03]  /*2edb0*/  STL.64 [R1+0xbd8], R26 ;  /* 0x000bd81a01007387 */ /* 0x0001e60000100a00 */
[----:B0-----:R-:W2:Y:S01]  /*2edc0*/  LDL.LU.64 R26, [R1+0x2a08] ;  /* 0x002a0800011a7983 */ /* 0x001ea20000300a00 */
[----:B------:R-:W4:Y:S02]  /*2edd0*/  LDL.LU.64 R24, [R1+0x2a00] ;  /* 0x002a000001187983 */ /* 0x000f240000300a00 */
        /* <DEDUP_REMOVED lines=51> */
[----:B----4-:R-:W-:-:S02]  /*2f110*/  IMAD.MOV.U32 R18, RZ, RZ, R25 ;  /* 0x000000ffff127224 */ /* 0x010fc400078e0019 */
[----:B------:R-:W-:-:S05]  /*2f120*/  IMAD.MOV.U32 R19, RZ, RZ, R24 ;  /* 0x000000ffff137224 */ /* 0x000fca00078e0018 */
[----:B------:R-:W-:Y:S04]  /*2f130*/  STL.64 [R1+0x2958], R18 ;  /* 0x0029581201007387 */ /* 0x000fe80000100a00 */
[----:B--2---:R-:W-:Y:S01]  /*2f140*/  STL.64 [R1+0x2920], R14 ;  /* 0x0029200e01007387 */ /* 0x004fe20000100a00 */
[----:B------:R0:W-:Y:S03]  /*2f150*/  STL.64 [R1+0x2918], R12 ;  /* 0x0029180c01007387 */ /* 0x0001e60000100a00 */
[----:B0-----:R-:W2:Y:S01]  /*2f160*/  LDL.LU R12, [R1+0x480] ;  /* 0x00048000010c7983 */ /* 0x001ea20000300800 */
[----:B------:R-:W2:Y:S02]  /*2f170*/  LDL.LU R13, [R1+0x484] ;  /* 0x00048400010d7983 */ /* 0x000ea40000300800 */
[----:B------:R-:W4:Y:S02]  /*2f180*/  LDL.LU R14, [R1+0x488] ;  /* 0x00048800010e7983 */ /* 0x000f240000300800 */
[----:B------:R-:W4:Y:S02]  /*2f190*/  LDL.LU R15, [R1+0x48c] ;  /* 0x00048c00010f7983 */ /* 0x000f240000300800 */
[----:B---3--:R-:W-:-:S02]  /*2f1a0*/  IMAD.MOV.U32 R18, RZ, RZ, R17 ;  /* 0x000000ffff127224 */ /* 0x008fc400078e0011 */
[----:B------:R-:W-:-:S05]  /*2f1b0*/  IMAD.MOV.U32 R19, RZ, RZ, R16 ;  /* 0x000000ffff137224 */ /* 0x000fca00078e0010 */
[----:B------:R-:W-:Y:S04]  /*2f1c0*/  STL.64 [R1+0x2970], R18 ;  /* 0x0029701201007387 */ /* 0x000fe80000100a00 */
[----:B----4-:R-:W-:Y:S01]  /*2f1d0*/  STL.64 [R1+0x2938], R14 ;  /* 0x0029380e01007387 */ /* 0x010fe20000100a00 */
[----:B--2---:R0:W-:Y:S03]  /*2f1e0*/  STL.64 [R1+0x2930], R12 ;  /* 0x0029300c01007387 */ /* 0x0041e60000100a00 */
[----:B0-----:R-:W2:Y:S01]  /*2f1f0*/  LDL.LU R12, [R1+0x490] ;  /* 0x00049000010c7983 */ /* 0x001ea20000300800 */
[----:B------:R-:W2:Y:S02]  /*2f200*/  LDL.LU R13, [R1+0x494] ;  /* 0x00049400010d7983 */ /* 0x000ea40000300800 */
[----:B------:R-:W3:Y:S02]  /*2f210*/  LDL.LU R14, [R1+0x498] ;  /* 0x00049800010e7983 */ /* 0x000ee40000300800 */
[----:B------:R-:W3:Y:S02]  /*2f220*/  LDL.LU R15, [R1+0x49c] ;  /* 0x00049c00010f7983 */ /* 0x000ee40000300800 */
[----:B------:R-:W-:-:S02]  /*2f230*/  IMAD.MOV.U32 R18, RZ, RZ, R9 ;  /* 0x000000ffff127224 */ /* 0x000fc400078e0009 */
[----:B------:R-:W-:-:S05]  /*2f240*/  IMAD.MOV.U32 R19, RZ, RZ, R8 ;  /* 0x000000ffff137224 */ /* 0x000fca00078e0008 */
[----:B------:R-:W-:Y:S04]  /*2f250*/  STL.64 [R1+0x2988], R18 ;  /* 0x0029881201007387 */ /* 0x000fe80000100a00 */
[----:B---3--:R-:W-:Y:S01]  /*2f260*/  STL.64 [R1+0x2950], R14 ;  /* 0x0029500e01007387 */ /* 0x008fe20000100a00 */
[----:B--2---:R0:W-:Y:S03]  /*2f270*/  STL.64 [R1+0x2948], R12 ;  /* 0x0029480c01007387 */ /* 0x0041e60000100a00 */
[----:B0-----:R-:W2:Y:S01]  /*2f280*/  LDL.LU R12, [R1+0x4a0] ;  /* 0x0004a000010c7983 */ /* 0x001ea20000300800 */
[----:B------:R-:W2:Y:S02]  /*2f290*/  LDL.LU R13, [R1+0x4a4] ;  /* 0x0004a400010d7983 */ /* 0x000ea40000300800 */
[----:B------:R-:W3:Y:S02]  /*2f2a0*/  LDL.LU R14, [R1+0x4a8] ;  /* 0x0004a800010e7983 */ /* 0x000ee40000300800 */
[----:B------:R-:W3:Y:S02]  /*2f2b0*/  LDL.LU R15, [R1+0x4ac] ;  /* 0x0004ac00010f7983 */ /* 0x000ee40000300800 */
[----:B------:R-:W-:-:S02]  /*2f2c0*/  IMAD.MOV.U32 R18, RZ, RZ, R7 ;  /* 0x000000ffff127224 */ /* 0x000fc400078e0007 */
[----:B------:R-:W-:-:S05]  /*2f2d0*/  IMAD.MOV.U32 R19, RZ, RZ, R6 ;  /* 0x000000ffff137224 */ /* 0x000fca00078e0006 */
[----:B------:R0:W-:Y:S02]  /*2f2e0*/  STL.64 [R1+0x29a0], R18 ;  /* 0x0029a01201007387 */ /* 0x0001e40000100a00 */
[----:B0-----:R-:W-:Y:S02]  /*2f2f0*/  IMAD.MOV.U32 R18, RZ, RZ, R5 ;  /* 0x000000ffff127224 */ /* 0x001fe400078e0005 */
[----:B------:R-:W-:-:S05]  /*2f300*/  IMAD.MOV.U32 R19, RZ, RZ, R4 ;  /* 0x000000ffff137224 */ /* 0x000fca00078e0004 */
[----:B------:R-:W-:Y:S04]  /*2f310*/  STL.64 [R1+0x29b8], R18 ;  /* 0x0029b81201007387 */ /* 0x000fe80000100a00 */
[----:B---3--:R-:W-:Y:S01]  /*2f320*/  STL.64 [R1+0x2968], R14 ;  /* 0x0029680e01007387 */ /* 0x008fe20000100a00 */
[----:B--2---:R0:W-:Y:S03]  /*2f330*/  STL.64 [R1+0x2960], R12 ;  /* 0x0029600c01007387 */ /* 0x0041e60000100a00 */
[----:B0-----:R-:W2:Y:S01]  /*2f340*/  LDL.LU R12, [R1+0x4b0] ;  /* 0x0004b000010c7983 */ /* 0x001ea20000300800 */
[----:B------:R-:W2:Y:S02]  /*2f350*/  LDL.LU R13, [R1+0x4b4] ;  /* 0x0004b400010d7983 */ /* 0x000ea40000300800 */
[----:B------:R-:W3:Y:S02]  /*2f360*/  LDL.LU R14, [R1+0x4b8] ;  /* 0x0004b800010e7983 */ /* 0x000ee40000300800 */
[----:B------:R-:W3:Y:S01]  /*2f370*/  LDL.LU R15, [R1+0x4bc] ;  /* 0x0004bc00010f7983 */ /* 0x000ee20000300800 */
        /* <DEDUP_REMOVED lines=8> */
[----:B---3--:R-:W-:Y:S01]  /*2f400*/  STL.64 [R1+0x2980], R14 ;  /* 0x0029800e01007387 */ /* 0x008fe20000100a00 */
[----:B--2---:R0:W-:Y:S03]  /*2f410*/  STL.64 [R1+0x2978], R12 ;  /* 0x0029780c01007387 */ /* 0x0041e60000100a00 */
[----:B0-----:R-:W2:Y:S01]  /*2f420*/  LDL.LU R12, [R1+0x4c0] ;  /* 0x0004c000010c7983 */ /* 0x001ea20000300800 */
[----:B------:R-:W2:Y:S02]  /*2f430*/  LDL.LU R13, [R1+0x4c4] ;  /* 0x0004c400010d7983 */ /* 0x000ea40000300800 */
[----:B------:R-:W3:Y:S02]  /*2f440*/  LDL.LU R14, [R1+0x4c8] ;  /* 0x0004c800010e7983 */ /* 0x000ee40000300800 */
[----:B------:R-:W3:Y:S02]  /*2f450*/  LDL.LU R15, [R1+0x4cc] ;  /* 0x0004cc00010f7983 */ /* 0x000ee40000300800 */
[----:B---3--:R-:W-:Y:S01]  /*2f460*/  STL.64 [R1+0x2998], R14 ;  /* 0x0029980e01007387 */ /* 0x008fe20000100a00 */
[----:B--2---:R0:W-:Y:S03]  /*2f470*/  STL.64 [R1+0x2990], R12 ;  /* 0x0029900c01007387 */ /* 0x0041e60000100a00 */
[----:B0-----:R-:W2:Y:S01]  /*2f480*/  LDL.LU R12, [R1+0x4d0] ;  /* 0x0004d000010c7983 */ /* 0x001ea20000300800 */
[----:B------:R-:W2:Y:S02]  /*2f490*/  LDL.LU R13, [R1+0x4d4] ;  /* 0x0004d400010d7983 */ /* 0x000ea40000300800 */
[----:B------:R-:W3:Y:S02]  /*2f4a0*/  LDL.LU R14, [R1+0x4d8] ;  /* 0x0004d800010e7983 */ /* 0x000ee40000300800 */
[----:B------:R-:W3:Y:S01]  /*2f4b0*/  LDL.LU R15, [R1+0x4dc] ;  /* 0x0004dc00010f7983 */ /* 0x000ee20000300800 */
[C---:B----4-:R-:W-:Y:S01]  /*2f4c0*/  HMMA.16816.F32 R4, R20.reuse, R10, R4 ;  /* 0x0000000a1404723c */ /* 0x050fe20000001804 */
        /* <DEDUP_REMOVED lines=10> */
[----:B------:R-:W2:Y:S02]  /*2f570*/  LDL.LU R14, [R1+0x4f8] ;  /* 0x0004f800010e7983 */ /* 0x000ea40000300800 */
[----:B------:R-:W2:Y:S02]  /*2f580*/  LDL.LU R15, [R1+0x4fc] ;  /* 0x0004fc00010f7983 */ /* 0x000ea40000300800 */
[----:B------:R-:W-:Y:S01]  /*2f590*/  STL.64 [R1+0xbc0], R4 ;  /* 0x000bc00401007387 */ /* 0x000fe20000100a00 */
[----:B------:R0:W-:Y:S03]  /*2f5a0*/  STL.64 [R1+0xbc8], R6 ;  /* 0x000bc80601007387 */ /* 0x0001e60000100a00 */
[----:B0-----:R-:W3:Y:S01]  /*2f5b0*/  LDL.LU.64 R6, [R1+0x29e0] ;  /* 0x0029e00001067983 */ /* 0x001ee20000300a00 */
[----:B------:R0:W-:Y:S02]  /*2f5c0*/  STL.64 [R1+0x28a0], R10 ;  /* 0x0028a00a01007387 */ /* 0x0001e40000100a00 */
[----:B------:R-:W4:Y:S02]  /*2f5d0*/  LDL.LU R8, [R1+0x420] ;  /* 0x0004200001087983 */ /* 0x000f240000300800 */
[----:B------:R-:W4:Y:S01]  /*2f5e0*/  LDL.LU R9, [R1+0x424] ;  /* 0x0004240001097983 */ /* 0x000f220000300800 */
[----:B0-----:R-:W4:Y:S01]  /*2f5f0*/  LDL.LU R10, [R1+0x428] ;  /* 0x00042800010a7983 */ /* 0x001f220000300800 */
[----:B------:R-:W4:Y:S01]  /*2f600*/  LDL.LU R11, [R1+0x42c] ;  /* 0x00042c00010b7983 */ /* 0x000f220000300800 */
[----:B---3--:R-:W-:Y:S02]  /*2f610*/  HMMA.16816.F32 R20, R20, R6, R24 ;  /* 0x000000061414723c */ /* 0x008fe40000001818 */
[----:B------:R-:W2:Y:S01]  /*2f620*/  LDL.LU.64 R26, [R1+0x29d8] ;  /* 0x0029d800011a7983 */ /* 0x000ea20000300a00 */
[----:B------:R-:W2:Y:S02]  /*2f630*/  LDL.LU.64 R24, [R1+0x29d0] ;  /* 0x0029d00001187983 */ /* 0x000ea40000300a00 */
[----:B------:R-:W-:-:S02]  /*2f640*/  IMAD.MOV.U32 R18, RZ, RZ, R3 ;  /* 0x000000ffff127224 */ /* 0x000fc400078e0003 */
[----:B------:R-:W-:Y:S01]  /*2f650*/  IMAD.MOV.U32 R19, RZ, RZ, R2 ;  /* 0x000000ffff137224 */ /* 0x000fe200078e0002 */
[----:B------:R0:W-:Y:S01]  /*2f660*/  STL.64 [R1+0x2898], R6 ;  /* 0x0028980601007387 */ /* 0x0001e20000100a00 */
[----:B------:R-:W3:Y:S11]  /*2f670*/  LDL.LU R4, [R1+0x410] ;  /* 0x0004100001047983 */ /* 0x000ef60000300800 */
[----:B------:R-:W-:Y:S03]  /*2f680*/  @!UPT UIADD3 URZ, URZ, URZ, URZ ;  /* 0x0000003f3f3ff290 */ /* 0x000fe6000fffe03f */
[----:B------:R1:W-:Y:S01]  /*2f690*/  STL.64 [R1+0x530], R20 ;  /* 0x0005301401007387 */ /* 0x0003e20000100a00 */
[----:B------:R4:W-:Y:S02]  /*2f6a0*/  STL.64 [R1+0x538], R22 ;  /* 0x0005381601007387 */ /* 0x0009e40000100a00 */
[----:B------:R-:W3:Y:S02]  /*2f6b0*/  LDL.LU R5, [R1+0x414] ;  /* 0x0004140001057983 */ /* 0x000ee40000300800 */
[----:B0-----:R-:W3:Y:S01]  /*2f6c0*/  LDL.LU R6, [R1+0x418] ;  /* 0x0004180001067983 */ /* 0x001ee20000300800 */
[----:B------:R-:W3:Y:S04]  /*2f6d0*/  LDL.LU R7, [R1+0x41c] ;  /* 0x00041c0001077983 */ /* 0x000ee80000300800 */
[----:B-1----:R-:W3:Y:S01]  /*2f6e0*/  LDL.LU R20, [R1+0xf0] ;  /* 0x0000f00001147983 */ /* 0x002ee20000300800 */
[----:B------:R-:W3:Y:S02]  /*2f6f0*/  LDL.LU R21, [R1+0xf4] ;  /* 0x0000f40001157983 */ /* 0x000ee40000300800 */
[----:B----4-:R-:W4:Y:S02]  /*2f700*/  LDL.LU R22, [R1+0xf8] ;  /* 0x0000f80001167983 */ /* 0x010f240000300800 */
        /* <DEDUP_REMOVED lines=85> */
[C---:B--2---:R-:W-:Y:S11]  /*2fc60*/  HMMA.16816.F32 R12, R24.reuse, R18, R12 ;  /* 0x00000012180c723c */ /* 0x044ff6000000180c */
[----:B------:R-:W-:Y:S11]  /*2fc70*/  @!UPT UIADD3 URZ, URZ, URZ, URZ ;  /* 0x0000003f3f3ff290 */ /* 0x000ff6000fffe03f */
[----:B------:R-:W-:Y:S01]  /*2fc80*/  @!UPT UIADD3 URZ, URZ, URZ, URZ ;  /* 0x0000003f3f3ff290 */ /* 0x000fe2000fffe03f */
[----:B------:R-:W-:Y:S01]  /*2fc90*/  STL.64 [R1+0x430], R12 ;  /* 0x0004300c01007387 */ /* 0x000fe20000100a00 */
[----:B------:R0:W-:Y:S03]  /*2fca0*/  STL.64 [R1+0x438], R14 ;  /* 0x0004380e01007387 */ /* 0x0001e60000100a00 */
[----:B0-----:R-:W2:Y:S01]  /*2fcb0*/  LDL.LU.64 R14, [R1+0x28a8] ;  /* 0x0028a800010e7983 */ /* 0x001ea20000300a00 */
[----:B------:R0:W-:Y:S03]  /*2fcc0*/  STL.64 [R1+0x2890], R18 ;  /* 0x0028901201007387 */ /* 0x0001e60000100a00 */
[----:B0-----:R-:W3:Y:S01]  /*2fcd0*/  LDL.64 R18, [R1+0xb8] ;  /* 0x0000b80001127983 */ /* 0x001ee20000100a00 */
[C---:B--2---:R-:W-:Y:S11]  /*2fce0*/  HMMA.16816.F32 R8, R24.reuse, R14, R8 ;  /* 0x0000000e1808723c */ /* 0x044ff60000001808 */
[----:B------:R-:W-:Y:S11]  /*2fcf0*/  @!UPT UIADD3 URZ, URZ, URZ, URZ ;  /* 0x0000003f3f3ff290 */ /* 0x000ff6000fffe03f */
[----:B------:R-:W-:Y:S01]  /*2fd00*/  @!UPT UIADD3 URZ, URZ, URZ, URZ ;  /* 0x0000003f3f3ff290 */ /* 0x000fe2000fffe03f */
[----:B------:R-:W-:Y:S01]  /*2fd10*/  STL.64 [R1+0x420], R8 ;  /* 0x0004200801007387 */ /* 0x000fe20000100a00 */
[----:B------:R0:W-:Y:S03]  /*2fd20*/  STL.64 [R1+0x428], R10 ;  /* 0x0004280a01007387 */ /* 0x0001e60000100a00 */
[----:B0-----:R-:W3:Y:S02]  /*2fd30*/  LDL.LU.64 R10, [R1+0x28a0] ;  /* 0x0028a000010a7983 */ /* 0x001ee40000300a00 */
[C---:B---3--:R-:W-:Y:S11]  /*2fd40*/  HMMA.16816.F32 R4, R24.reuse, R10, R4 ;  /* 0x0000000a1804723c */ /* 0x048ff60000001804 */
[----:B------:R-:W-:Y:S11]  /*2fd50*/  @!UPT UIADD3 URZ, URZ, URZ, URZ ;  /* 0x0000003f3f3ff290 */ /* 0x000ff6000fffe03f */
[----:B------:R-:W-:Y:S01]  /*2fd60*/  @!UPT UIADD3 URZ, URZ, URZ, URZ ;  /* 0x0000003f3f3ff290 */ /* 0x000fe2000fffe03f */
[----:B------:R-:W-:Y:S01]  /*2fd70*/  STL.64 [R1+0x410], R4 ;  /* 0x0004100401007387 */ /* 0x000fe20000100a00 */
[----:B------:R0:W-:Y:S03]  /*2fd80*/  STL.64 [R1+0x418], R6 ;  /* 0x0004180601007387 */ /* 0x0001e60000100a00 */
[----:B0-----:R-:W4:Y:S01]  /*2fd90*/  LDL.LU.64 R6, [R1+0x2898] ;  /* 0x0028980001067983 */ /* 0x001f220000300a00 */
[----:B------:R0:W-:Y:S02]  /*2fda0*/  STL [R1+0x27ac], R10 ;  /* 0x0027ac0a01007387 */ /* 0x0001e40000100800 */
[----:B------:R1:W-:Y:S02]  /*2fdb0*/  STL [R1+0x27a8], R11 ;  /* 0x0027a80b01007387 */ /* 0x0003e40000100800 */
[----:B------:R-:W2:Y:S01]  /*2fdc0*/  LDL.LU R8, [R1+0x1070] ;  /* 0x0010700001087983 */ /* 0x000ea20000300800 */
[----:B------:R-:W2:Y:S04]  /*2fdd0*/  LDL.LU R9, [R1+0x1074] ;  /* 0x0010740001097983 */ /* 0x000ea80000300800 */
[----:B0-----:R-:W2:Y:S01]  /*2fde0*/  LDL.LU R10, [R1+0x1078] ;  /* 0x00107800010a7983 */ /* 0x001ea20000300800 */
[----:B-1----:R-:W2:Y:S01]  /*2fdf0*/  LDL.LU R11, [R1+0x107c] ;  /* 0x00107c00010b7983 */ /* 0x002ea20000300800 */
[----:B----4-:R-:W-:Y:S02]  /*2fe00*/  HMMA.16816.F32 R20, R24, R6, R20 ;  /* 0x000000061814723c */ /* 0x010fe40000001814 */
[----:B------:R0:W-:Y:S04]  /*2fe10*/  STL.64 [R1+0x2858], R6 ;  /* 0x0028580601007387 */ /* 0x0001e80000100a00 */
[----:B------:R-:W1:Y:S04]  /*2fe20*/  LDSM.16.MT88.4 R24, [R0+0x2080] ;  /* 0x002080000018783b */ /* 0x000e680000004200 */
[----:B0-----:R-:W3:Y:S11]  /*2fe30*/  LDL.64 R6, [R1+0x88] ;  /* 0x0000880001067983 */ /* 0x001ef60000100a00 */
[----:B------:R-:W-:Y:S02]  /*2fe40*/  @!UPT UIADD3 URZ, URZ, URZ, URZ ;  /* 0x0000003f3f3ff290 */ /* 0x000fe4000fffe03f */
[----:B------:R-:W-:Y:S01]  /*2fe50*/  STL.64 [R1+0xf0], R20 ;  /* 0x0000f01401007387 */ /* 0x000fe20000100a00 */
[----:B------:R-:W-:Y:S02]  /*2fe60*/  STL.64 [R1+0xf8], R22 ;  /* 0x0000f81601007387 */ /* 0x000fe40000100a00 */
[----:B------:R-:W2:Y:S01]  /*2fe70*/  LDSM.16.MT88.4 R20, [R0+0x2000] ;  /* 0x002000000014783b */ /* 0x000ea20000004200 */
[----:B---3--:R0:W-:Y:S03]  /*2fe80*/  STL.64 [R1+0x2878], R6 ;  /* 0x0028780601007387 */ /* 0x0081e60000100a00 */
[----:B------:R-:W3:Y:S02]  /*2fe90*/  LDL.LU R4, [R1+0x1060] ;  /* 0x0010600001047983 */ /* 0x000ee40000300800 */
[----:B------:R-:W3:Y:S01]  /*2fea0*/  LDL.LU R5, [R1+0x1064] ;  /* 0x0010640001057983 */ /* 0x000ee20000300800 */
[----:B0-----:R-:W3:Y:S01]  /*2feb0*/  LDL.LU R6, [R1+0x1068] ;  /* 0x0010680001067983 */ /* 0x001ee20000300800 */
[----:B------:R-:W3:Y:S02]  /*2fec0*/  LDL.LU R7, [R1+0x106c] ;  /* 0x00106c0001077983 */ /* 0x000ee40000300800 */
[----:B------:R-:W-:Y:S02]  /*2fed0*/  STL [R1+0x27b0], R0 ;  /* 0x0027b00001007387 */ /* 0x000fe40000100800 */
[----:B-1----:R-:W-:Y:S01]  /*2fee0*/  STL.64 [R1+0x2790], R26 ;  /* 0x0027901a01007387 */ /* 0x002fe20000100a00 */
[----:B------:R2:W-:Y:S02]  /*2fef0*/  STL.64 [R1+0x2788], R24 ;  /* 0x0027881801007387 */ /* 0x0005e40000100a00 */
[----:B--2---:R-:W-:Y:S07]  /*2ff00*/  HMMA.16816.F32 R24, R20, R18, R8 ;  /* 0x000000121418723c */ /* 0x004fee0000001808 */
[----:B------:R-:W-:-:S02]  /*2ff10*/  IMAD.MOV.U32 R9, RZ, RZ, R18 ;  /* 0x000000ffff097224 */ /* 0x000fc400078e0012 */
[----:B------:R-:W-:Y:S02]  /*2ff20*/  IMAD.MOV.U32 R8, RZ, RZ, R19 ;  /* 0x000000ffff087224 */ /* 0x000fe400078e0013 */
[----:B------:R-:W2:Y:S11]  /*2ff30*/  LDL.LU.64 R18, [R1+0x2890] ;  /* 0x0028900001127983 */ /* 0x000eb60000300a00 */
[----:B------:R-:W-:Y:S01]  /*2ff40*/  @!UPT UIADD3 URZ, URZ, URZ, URZ ;  /* 0x0000003f3f3ff290 */ /* 0x000fe2000fffe03f */
[----:B------:R-:W-:Y:S01]  /*2ff50*/  STL.64 [R1+0x1070], R24 ;  /* 0x0010701801007387 */ /* 0x000fe20000100a00 */
[----:B------:R-:W-:Y:S02]  /*2ff60*/  STL.64 [R1+0x1078], R26 ;  /* 0x0010781a01007387 */ /* 0x000fe40000100a00 */
[----:B------:R-:W-:Y:S02]  /*2ff70*/  STL [R1+0x27b4], R9 ;  /* 0x0027b40901007387 */ /* 0x000fe40000100800 */
[----:B------:R0:W-:Y:S02]  /*2ff80*/  STL [R1+0x2810], R8 ;  /* 0x0028100801007387 */ /* 0x0001e40000100800 */
[----:B0-----:R-:W4:Y:S01]  /*2ff90*/  LDL.LU R8, [R1+0x1040] ;  /* 0x0010400001087983 */ /* 0x001f220000300800 */
[----:B------:R-:W4:Y:S02]  /*2ffa0*/  LDL.LU R9, [R1+0x1044] ;  /* 0x0010440001097983 */ /* 0x000f240000300800 */
[----:B------:R-:W2:Y:S02]  /*2ffb0*/  LDL.LU R10, [R1+0x1048] ;  /* 0x00104800010a7983 */ /* 0x000ea40000300800 */
[----:B------:R-:W2:Y:S02]  /*2ffc0*/  LDL.LU R11, [R1+0x104c] ;  /* 0x00104c00010b7983 */ /* 0x000ea40000300800 */
[----:B--2---:R0:W-:Y:S01]  /*2ffd0*/  STL.64 [R1+0x2888], R10 ;  /* 0x0028880a01007387 */ /* 0x0041e20000100a00 */
[----:B----4-:R1:W-:Y:S03]  /*2ffe0*/  STL.64 [R1+0x2880], R8 ;  /* 0x0028800801007387 */ /* 0x0103e60000100a00 */
[----:B0-----:R-:W3:Y:S01]  /*2fff0*/  LDL.64 R10, [R1+0xa8] ;  /* 0x0000a800010a7983 */ /* 0x001ee20000100a00 */
[----:B------:R-:W-:-:S02]  /*30000*/  IMAD.MOV.U32 R16, RZ, RZ, R24 ;  /* 0x000000ffff107224 */ /* 0x000fc400078e0018 */
[----:B------:R-:W-:-:S03]  /*30010*/  IMAD.MOV.U32 R12, RZ, RZ, R26 ;  /* 0x000000ffff0c7224 */ /* 0x000fc600078e001a */
[----:B------:R-:W-:Y:S02]  /*30020*/  STL [R1+0x1aa4], R16 ;  /* 0x001aa41001007387 */ /* 0x000fe40000100800 */
[----:B------:R-:W-:Y:S01]  /*30030*/  STL [R1+0x1aa0], R12 ;  /* 0x001aa00c01007387 */ /* 0x000fe20000100800 */
[C---:B---3--:R-:W-:Y:S01]  /*30040*/  HMMA.16816.F32 R4, R20.reuse, R10, R4 ;  /* 0x0000000a1404723c */ /* 0x048fe20000001804 */
[----:B------:R-:W-:Y:S02]  /*30050*/  IMAD.MOV.U32 R25, RZ, RZ, R10 ;  /* 0x000000ffff197224 */ /* 0x000fe400078e000a */
[----:B------:R-:W-:Y:S02]  /*30060*/  IMAD.MOV.U32 R24, RZ, RZ, R11 ;  /* 0x000000ffff187224 */ /* 0x000fe400078e000b */
[----:B------:R-:W2:Y:S01]  /*30070*/  LDL.LU.64 R10, [R1+0x2888] ;  /* 0x00288800010a7983 */ /* 0x000ea20000300a00 */
[----:B-1----:R-:W2:Y:S11]  /*30080*/  LDL.LU.64 R8, [R1+0x2880] ;  /* 0x0028800001087983 */ /* 0x002eb60000300a00 */
[----:B------:R-:W-:Y:S07]  /*30090*/  @!UPT UIADD3 URZ, URZ, URZ, URZ ;  /* 0x0000003f3f3ff290 */ /* 0x000fee000fffe03f */
[----:B------:R-:W-:Y:S01]  /*300a0*/  IMAD.MOV.U32 R17, RZ, RZ, R4 ;  /* 0x000000ffff117224 */ /* 0x000fe200078e0004 */
[----:B------:R-:W-:Y:S01]  /*300b0*/  STL.64 [R1+0x1060], R4 ;  /* 0x0010600401007387 */ /* 0x000fe20000100a00 */
[----:B------:R-:W-:Y:S02]  /*300c0*/  IMAD.MOV.U32 R13, RZ, RZ, R6 ;  /* 0x000000ffff0d7224 */ /* 0x000fe400078e0006 */
[----:B------:R0:W-:Y:S02]  /*300d0*/  STL.64 [R1+0x1068], R6 ;  /* 0x0010680601007387 */ /* 0x0001e40000100a00 */
[----:B0-----:R-:W2:Y:S01]  /*300e0*/  LDL.LU.64 R6, [R1+0x2878] ;  /* 0x0028780001067983 */ /* 0x001ea20000300a00 */
[----:B------:R-:W-:Y:S02]  /*300f0*/  STL [R1+0x1aac], R17 ;  /* 0x001aac1101007387 */ /* 0x000fe40000100800 */
[----:B------:R0:W-:Y:S02]  /*30100*/  STL.64 [R1+0x2828], R18 ;  /* 0x0028281201007387 */ /* 0x0001e40000100a00 */
[----:B0-----:R-:W3:Y:S01]  /*30110*/  LDL.64 R18, [R1+0x98] ;  /* 0x0000980001127983 */ /* 0x001ee20000100a00 */
[----:B------:R0:W-:Y:S02]  /*30120*/  STL [R1+0x1aa8], R13 ;  /* 0x001aa80d01007387 */ /* 0x0001e40000100800 */
[----:B------:R1:W-:Y:S02]  /*30130*/  STL.64 [R1+0x27e8], R14 ;  /* 0x0027e80e01007387 */ /* 0x0003e40000100a00 */
[----:B------:R-:W3:Y:S01]  /*30140*/  LDL.LU R12, [R1+0x1050] ;  /* 0x00105000010c7983 */ /* 0x000ee20000300800 */
[----:B0-----:R-:W3:Y:S01]  /*30150*/  LDL.LU R13, [R1+0x1054] ;  /* 0x00105400010d7983 */ /* 0x001ee20000300800 */
[----:B-1----:R-:W3:Y:S02]  /*30160*/  LDL.LU R14, [R1+0x1058] ;  /* 0x00105800010e7983 */ /* 0x002ee40000300800 */
[----:B------:R-:W3:Y:S01]  /*30170*/  LDL.LU R15, [R1+0x105c] ;  /* 0x00105c00010f7983 */ /* 0x000ee20000300800 */
[----:B--2---:R-:W-:Y:S01]  /*30180*/  HMMA.16816.F32 R8, R20, R6, R8 ;  /* 0x000000061408723c */ /* 0x004fe20000001808 */
[----:B------:R-:W-:-:S02]  /*30190*/  IMAD.MOV.U32 R27, RZ, RZ, R6 ;  /* 0x000000ffff1b7224 */ /* 0x000fc400078e0006 */
[----:B------:R-:W-:-:S05]  /*301a0*/  IMAD.MOV.U32 R26, RZ, RZ, R7 ;  /* 0x000000ffff1a7224 */ /* 0x000fca00078e0007 */
[C---:B---3--:R-:W-:Y:S01]  /*301b0*/  HMMA.16816.F32 R12, R20.reuse, R18, R12 ;  /* 0x00000012140c723c */ /* 0x048fe2000000180c */
[----:B------:R-:W-:Y:S02]  /*301c0*/  IMAD.MOV.U32 R3, RZ, RZ, R18 ;  /* 0x000000ffff037224 */ /* 0x000fe400078e0012 */
[----:B------:R-:W-:Y:S11]  /*301d0*/  IMAD.MOV.U32 R2, RZ, RZ, R19 ;  /* 0x000000ffff027224 */ /* 0x000ff600078e0013 */
[----:B------:R-:W-:Y:S09]  /*301e0*/  @!UPT UIADD3 URZ, URZ, URZ, URZ ;  /* 0x0000003f3f3ff290 */ /* 0x000ff2000fffe03f */
[----:B------:R-:W-:Y:S01]  /*301f0*/  STL.64 [R1+0x1050], R12 ;  /* 0x0010500c01007387 */ /* 0x000fe20000100a00 */
[----:B------:R-:W-:Y:S02]  /*30200*/  STL.64 [R1+0x1058], R14 ;  /* 0x0010580e01007387 */ /* 0x000fe40000100a00 */
[----:B------:R-:W-:Y:S02]  /*30210*/  STL.64 [R1+0x1040], R8 ;  /* 0x0010400801007387 */ /* 0x000fe40000100a00 */
[----:B------:R-:W-:Y:S01]  /*30220*/  STL.64 [R1+0x1048], R10 ;  /* 0x0010480a01007387 */ /* 0x000fe20000100a00 */
[----:B------:R-:W-:Y:S01]  /*30230*/  STL.64 [R1+0x27c0], R26 ;  /* 0x0027c01a01007387 */ /* 0x000fe20000100a00 */
[----:B------:R0:W-:Y:S03]  /*30240*/  STL.64 [R1+0x27b8], R24 ;  /* 0x0027b81801007387 */ /* 0x0001e60000100a00 */
[----:B0-----:R-:W2:Y:S01]  /*30250*/  LDL.LU R24, [R1+0xe30] ;  /* 0x000e300001187983 */ /* 0x001ea20000300800 */
[----:B------:R-:W2:Y:S02]  /*30260*/  LDL.LU R25, [R1+0xe34] ;  /* 0x000e340001197983 */ /* 0x000ea40000300800 */
[----:B------:R-:W3:Y:S02]  /*30270*/  LDL.LU R26, [R1+0xe38] ;  /* 0x000e3800011a7983 */ /* 0x000ee40000300800 */
[----:B------:R-:W3:Y:S01]  /*30280*/  LDL.LU R27, [R1+0xe3c] ;  /* 0x000e3c00011b7983 */ /* 0x000ee20000300800 */
[----:B------:R-:W4:Y:S01]  /*30290*/  LDL.LU R12, [R1+0xe50] ;  /* 0x000e5000010c7983 */ /* 0x000f220000300800 */
[----:B------:R-:W4:Y:S02]  /*302a0*/  LDL.LU R13, [R1+0xe54] ;  /* 0x000e5400010d7983 */ /* 0x000f240000300800 */
        /* <DEDUP_REMOVED lines=13> */
[----:B------:R-:W2:Y:S02]  /*30380*/  LDL.LU R7, [R1+0xebc] ;  /* 0x000ebc0001077983 */ /* 0x000ea40000300800 */
[----:B--2---:R0:W-:Y:S01]  /*30390*/  STL.64 [R1+0x2868], R6 ;  /* 0x0028680601007387 */ /* 0x0041e20000100a00 */
[----:B------:R-:W-:Y:S03]  /*303a0*/  STL.64 [R1+0x2860], R4 ;  /* 0x0028600401007387 */ /* 0x000fe60000100a00 */
[----:B0-----:R-:W2:Y:S01]  /*303b0*/  LDL.64 R6, [R1+0x78] ;  /* 0x0000780001067983 */ /* 0x001ea20000100a00 */
[----:B------:R0:W-:Y:S02]  /*303c0*/  STL.64 [R1+0x2838], R18 ;  /* 0x0028381201007387 */ /* 0x0001e40000100a00 */
[----:B------:R-:W-:Y:S01]  /*303d0*/  STL.64 [R1+0x2830], R16 ;  /* 0x0028301001007387 */ /* 0x000fe20000100a00 */
[----:B0-----:R-:W2:Y:S04]  /*303e0*/  LDL.64 R18, [R1+0x48] ;  /* 0x0000480001127983 */ /* 0x001ea80000100a00 */
[----:B--2---:R0:W-:Y:S04]  /*303f0*/  STL.64 [R1+0x2848], R18 ;  /* 0x0028481201007387 */ /* 0x0041e80000100a00 */
[----:B0-----:R-:W2:Y:S04]  /*30400*/  LDL.64 R18, [R1+0x58] ;  /* 0x0000580001127983 */ /* 0x001ea80000100a00 */
[----:B--2---:R0:W-:Y:S04]  /*30410*/  STL.64 [R1+0x2850], R18 ;  /* 0x0028501201007387 */ /* 0x0041e80000100a00 */
[----:B0-----:R-:W2:Y:S04]  /*30420*/  LDL.64 R18, [R1+0x68] ;  /* 0x0000680001127983 */ /* 0x001ea80000100a00 */
[----:B--2---:R0:W-:Y:S01]  /*30430*/  STL.64 [R1+0x2870], R18 ;  /* 0x0028701201007387 */ /* 0x0041e20000100a00 */
[----:B------:R-:W2:Y:S02]  /*30440*/  LDL.LU R16, [R1+0xec0] ;  /* 0x000ec00001107983 */ /* 0x000ea40000300800 */
[----:B------:R-:W2:Y:S01]  /*30450*/  LDL.LU R17, [R1+0xec4] ;  /* 0x000ec40001117983 */ /* 0x000ea20000300800 */
[----:B0-----:R-:W2:Y:S01]  /*30460*/  LDL.LU R18, [R1+0xec8] ;  /* 0x000ec80001127983 */ /* 0x001ea20000300800 */
[----:B------:R-:W2:Y:S02]  /*30470*/  LDL.LU R19, [R1+0xecc] ;  /* 0x000ecc0001137983 */ /* 0x000ea40000300800 */
[----:B------:R0:W-:Y:S02]  /*30480*/  STL.64 [R1+0x2820], R10 ;  /* 0x0028200a01007387 */ /* 0x0001e40000100a00 */
[----:B------:R1:W-:Y:S01]  /*30490*/  STL.64 [R1+0x2818], R8 ;  /* 0x0028180801007387 */ /* 0x0003e20000100a00 */
[----:B0-----:R-:W2:Y:S04]  /*304a0*/  LDL.64 R10, [R1+0x38] ;  /* 0x00003800010a7983 */ /* 0x001ea80000100a00 */
[----:B--2---:R0:W-:Y:S01]  /*304b0*/  STL.64 [R1+0x2840], R10 ;  /* 0x0028400a01007387 */ /* 0x0041e20000100a00 */
[----:B-1----:R-:W2:Y:S02]  /*304c0*/  LDL.LU R8, [R1+0xe90] ;  /* 0x000e900001087983 */ /* 0x002ea40000300800 */
[----:B------:R-:W2:Y:S01]  /*304d0*/  LDL.LU R9, [R1+0xe94] ;  /* 0x000e940001097983 */ /* 0x000ea20000300800 */
[----:B0-----:R-:W2:Y:S01]  /*304e0*/  LDL.LU R10, [R1+0xe98] ;  /* 0x000e9800010a7983 */ /* 0x001ea20000300800 */
[----:B------:R-:W2:Y:S02]  /*304f0*/  LDL.LU R11, [R1+0xe9c] ;  /* 0x000e9c00010b7983 */ /* 0x000ea40000300800 */
[----:B------:R0:W-:Y:S02]  /*30500*/  STL.64 [R1+0x27f8], R14 ;  /* 0x0027f80e01007387 */ /* 0x0001e40000100a00 */
[----:B----4-:R-:W-:Y:S01]  /*30510*/  STL.64 [R1+0x27f0], R12 ;  /* 0x0027f00c01007387 */ /* 0x010fe20000100a00 */
[----:B0-----:R-:W4:Y:S04]  /*30520*/  LDL.64 R14, [R1+0x18] ;  /* 0x00001800010e7983 */ /* 0x001f280000100a00 */
[----:B----4-:R0:W-:Y:S04]  /*30530*/  STL.64 [R1+0x2808], R14 ;  /* 0x0028080e01007387 */ /* 0x0101e80000100a00 */
[----:B0-----:R-:W4:Y:S01]  /*30540*/  LDL.64 R14, [R1+0x28] ;  /* 0x00002800010e7983 */ /* 0x001f220000100a00 */
[----:B---3--:R-:W-:Y:S02]  /*30550*/  STL.64 [R1+0x27d0], R26 ;  /* 0x0027d01a01007387 */ /* 0x008fe40000100a00 */
[----:B------:R0:W-:Y:S02]  /*30560*/  STL.64 [R1+0x27c8], R24 ;  /* 0x0027c81801007387 */ /* 0x0001e40000100a00 */
[----:B0-----:R-:W3:Y:S01]  /*30570*/  LDL.LU R24, [R1+0xe40] ;  /* 0x000e400001187983 */ /* 0x001ee20000300800 */
[----:B------:R-:W3:Y:S02]  /*30580*/  LDL.LU R25, [R1+0xe44] ;  /* 0x000e440001197983 */ /* 0x000ee40000300800 */
[----:B------:R-:W2:Y:S02]  /*30590*/  LDL.LU R26, [R1+0xe48] ;  /* 0x000e4800011a7983 */ /* 0x000ea40000300800 */
[----:B------:R-:W2:Y:S01]  /*305a0*/  LDL.LU R27, [R1+0xe4c] ;  /* 0x000e4c00011b7983 */ /* 0x000ea20000300800 */
[----:B------:R-:W-:Y:S01]  /*305b0*/  HMMA.16816.F32 R16, R20, R6, R16 ;  /* 0x000000061410723c */ /* 0x000fe20000001810 */
[----:B--2---:R0:W-:Y:S01]  /*305c0*/  STL.64 [R1+0x27e0], R26 ;  /* 0x0027e01a01007387 */ /* 0x0041e20000100a00 */
[----:B---3--:R1:W-:Y:S03]  /*305d0*/  STL.64 [R1+0x27d8], R24 ;  /* 0x0027d81801007387 */ /* 0x0083e60000100a00 */
[----:B0-----:R-:W2:Y:S01]  /*305e0*/  LDL.64 R26, [R1+0x8] ;  /* 0x00000800011a7983 */ /* 0x001ea20000100a00 */
[----:B------:R-:W-:-:S02]  /*305f0*/  IMAD.MOV.U32 R29, RZ, RZ, R6 ;  /* 0x000000ffff1d7224 */ /* 0x000fc400078e0006 */
[----:B------:R-:W-:Y:S01]  /*30600*/  IMAD.MOV.U32 R28, RZ, RZ, R7 ;  /* 0x000000ffff1c7224 */ /* 0x000fe200078e0007 */
[----:B--2---:R0:W-:Y:S01]  /*30610*/  STL.64 [R1+0x2800], R26 ;  /* 0x0028001a01007387 */ /* 0x0041e20000100a00 */
[----:B-1----:R-:W2:Y:S02]  /*30620*/  LDL.LU R24, [R1+0xe60] ;  /* 0x000e600001187983 */ /* 0x002ea40000300800 */
[----:B------:R-:W2:Y:S01]  /*30630*/  LDL.LU R25, [R1+0xe64] ;  /* 0x000e640001197983 */ /* 0x000ea20000300800 */
[----:B0-----:R-:W2:Y:S01]  /*30640*/  LDL.LU R26, [R1+0xe68] ;  /* 0x000e6800011a7983 */ /* 0x001ea20000300800 */
[----:B------:R-:W2:Y:S09]  /*30650*/  LDL.LU R27, [R1+0xe6c] ;  /* 0x000e6c00011b7983 */ /* 0x000eb20000300800 */
[----:B------:R-:W-:Y:S02]  /*30660*/  STL.64 [R1+0xec0], R16 ;  /* 0x000ec01001007387 */ /* 0x000fe40000100a00 */
[----:B------:R0:W-:Y:S02]  /*30670*/  STL.64 [R1+0xec8], R18 ;  /* 0x000ec81201007387 */ /* 0x0001e40000100a00 */
[----:B0-----:R-:W3:Y:S01]  /*30680*/  LDL.LU.64 R18, [R1+0x2870] ;  /* 0x0028700001127983 */ /* 0x001ee20000300a00 */
[----:B------:R-:W3:Y:S02]  /*30690*/  LDL.LU.64 R6, [R1+0x2868] ;  /* 0x0028680001067983 */ /* 0x000ee40000300a00 */
[----:B------:R-:W3:Y:S02]  /*306a0*/  LDL.LU.64 R4, [R1+0x2860] ;  /* 0x0028600001047983 */ /* 0x000ee40000300a00 */
[C---:B---3--:R-:W-:Y:S11]  /*306b0*/  HMMA.16816.F32 R4, R20.reuse, R18, R4 ;  /* 0x000000121404723c */ /* 0x048ff60000001804 */
[----:B------:R-:W-:Y:S11]  /*306c0*/  @!UPT UIADD3 URZ, URZ, URZ, URZ ;  /* 0x0000003f3f3ff290 */ /* 0x000ff6000fffe03f */
[----:B------:R-:W-:Y:S01]  /*306d0*/  @!UPT UIADD3 URZ, URZ, URZ, URZ ;  /* 0x0000003f3f3ff290 */ /* 0x000fe2000fffe03f */
[----:B------:R-:W-:Y:S01]  /*306e0*/  STL.64 [R1+0xeb0], R4 ;  /* 0x000eb00401007387 */ /* 0x000fe20000100a00 */
[----:B------:R0:W-:Y:S03]  /*306f0*/  STL.64 [R1+0xeb8], R6 ;  /* 0x000eb80601007387 */ /* 0x0001e60000100a00 */
[----:B0-----:R-:W3:Y:S01]  /*30700*/  LDL.LU.64 R6, [R1+0x2858] ;  /* 0x0028580001067983 */ /* 0x001ee20000300a00 */
[----:B------:R-:W-:Y:S02]  /*30710*/  IMAD.MOV.U32 R5, RZ, RZ, R18 ;  /* 0x000000ffff057224 */ /* 0x000fe400078e0012 */
[----:B------:R-:W-:Y:S02]  /*30720*/  IMAD.MOV.U32 R4, RZ, RZ, R19 ;  /* 0x000000ffff047224 */ /* 0x000fe400078e0013 */
[----:B------:R-:W2:Y:S04]  /*30730*/  LDL.LU.64 R18, [R1+0x2850] ;  /* 0x0028500001127983 */ /* 0x000ea80000300a00 */
[----:B---3--:R-:W-:Y:S01]  /*30740*/  STL.64 [R1+0x27a0], R6 ;  /* 0x0027a00601007387 */ /* 0x008fe20000100a00 */
[----:B------:R0:W-:Y:S03]  /*30750*/  STL.64 [R1+0x2798], R4 ;  /* 0x0027980401007387 */ /* 0x0001e60000100a00 */
[----:B0-----:R-:W2:Y:S01]  /*30760*/  LDL.LU R4, [R1+0xea0] ;  /* 0x000ea00001047983 */ /* 0x001ea20000300800 */
[----:B------:R-:W2:Y:S02]  /*30770*/  LDL.LU R5, [R1+0xea4] ;  /* 0x000ea40001057983 */ /* 0x000ea40000300800 */
[----:B------:R-:W2:Y:S02]  /*30780*/  LDL.LU R6, [R1+0xea8] ;  /* 0x000ea80001067983 */ /* 0x000ea40000300800 */
[----:B------:R-:W2:Y:S02]  /*30790*/  LDL.LU R7, [R1+0xeac] ;  /* 0x000eac0001077983 */ /* 0x000ea40000300800 */
[C---:B--2---:R-:W-:Y:S11]  /*307a0*/  HMMA.16816.F32 R4, R20.reuse, R18, R4 ;  /* 0x000000121404723c */ /* 0x044ff60000001804 */
[----:B------:R-:W-:Y:S11]  /*307b0*/  @!UPT UIADD3 URZ, URZ, URZ, URZ ;  /* 0x0000003f3f3ff290 */ /* 0x000ff6000fffe03f */
[----:B------:R-:W-:Y:S01]  /*307c0*/  @!UPT UIADD3 URZ, URZ, URZ, URZ ;  /* 0x0000003f3f3ff290 */ /* 0x000fe2000fffe03f */
[----:B------:R0:W-:Y:S01]  /*307d0*/  STL.64 [R1+0xea0], R4 ;  /* 0x000ea00401007387 */ /* 0x0001e20000100a00 */
[----:B------:R1:W-:Y:S02]  /*307e0*/  STL.64 [R1+0xea8], R6 ;  /* 0x000ea80601007387 */ /* 0x0003e40000100a00 */
[----:B0-----:R-:W-:Y:S02]  /*307f0*/  IMAD.MOV.U32 R5, RZ, RZ, R18 ;  /* 0x000000ffff057224 */ /* 0x001fe400078e0012 */
[----:B------:R-:W-:Y:S02]  /*30800*/  IMAD.MOV.U32 R4, RZ, RZ, R19 ;  /* 0x000000ffff047224 */ /* 0x000fe400078e0013 */
[----:B------:R-:W2:Y:S02]  /*30810*/  LDL.LU.64 R18, [R1+0x2848] ;  /* 0x0028480001127983 */ /* 0x000ea40000300a00 */
[----:B--2---:R-:W-:Y:S01]  /*30820*/  HMMA.16816.F32 R8, R20, R18, R8 ;  /* 0x000000121408723c */ /* 0x004fe20000001808 */
[----:B-1----:R-:W-:-:S02]  /*30830*/  IMAD.MOV.U32 R7, RZ, RZ, R18 ;  /* 0x000000ffff077224 */ /* 0x002fc400078e0012 */
        /* <DEDUP_REMOVED lines=21> */
[----:B------:R1:W-:Y:S03]  /*30990*/  STL.64 [R1+0xe78], R10 ;  /* 0x000e780a01007387 */ /* 0x0003e60000100a00 */
[----:B0-----:R-:W3:Y:S01]  /*309a0*/  LDL.LU R8, [R1+0x2810] ;  /* 0x0028100001087983 */ /* 0x001ee20000300800 */
[----:B-1----:R-:W-:Y:S02]  /*309b0*/  IMAD.MOV.U32 R10, RZ, RZ, R14 ;  /* 0x000000ffff0a7224 */ /* 0x002fe400078e000e */
[----:B------:R-:W-:Y:S02]  /*309c0*/  IMAD.MOV.U32 R11, RZ, RZ, R15 ;  /* 0x000000ffff0b7224 */ /* 0x000fe400078e000f */
[----:B------:R-:W4:Y:S02]  /*309d0*/  LDL.LU.64 R14, [R1+0x2808] ;  /* 0x00280800010e7983 */ /* 0x000f240000300a00 */
[----:B----4-:R-:W-:Y:S01]  /*309e0*/  HMMA.16816.F32 R24, R20, R14, R24 ;  /* 0x0000000e1418723c */ /* 0x010fe20000001818 */
[----:B------:R-:W-:-:S02]  /*309f0*/  IMAD.MOV.U32 R9, RZ, RZ, R14 ;  /* 0x000000ffff097224 */ /* 0x000fc400078e000e */
[----:B------:R-:W-:Y:S11]  /*30a00*/  IMAD.MOV.U32 R0, RZ, RZ, R15 ;  /* 0x000000ffff007224 */ /* 0x000ff600078e000f */
[----:B------:R-:W-:Y:S09]  /*30a10*/  @!UPT UIADD3 URZ, URZ, URZ, URZ ;  /* 0x0000003f3f3ff290 */ /* 0x000ff2000fffe03f */
[----:B------:R-:W-:Y:S01]  /*30a20*/  STL.64 [R1+0xe60], R24 ;  /* 0x000e601801007387 */ /* 0x000fe20000100a00 */
[----:B------:R0:W-:Y:S03]  /*30a30*/  STL.64 [R1+0xe68], R26 ;  /* 0x000e681a01007387 */ /* 0x0001e60000100a00 */
[----:B0-----:R-:W4:Y:S01]  /*30a40*/  LDL.LU.64 R26, [R1+0x2800] ;  /* 0x00280000011a7983 */ /* 0x001f220000300a00 */
        /* <DEDUP_REMOVED lines=11> */
[----:B------:R-:W2:Y:S02]  /*30b00*/  LDL.LU.64 R24, [R1+0x27d8] ;  /* 0x0027d80001187983 */ /* 0x000ea40000300a00 */
        /* <DEDUP_REMOVED lines=71> */
[----:B------:R-:W-:Y:S02]  /*30f80*/  STL.64 [R1+0x2720], R16 ;  /* 0x0027201001007387 */ /* 0x000fe40000100a00 */
[----:B0-----:R-:W-:-:S02]  /*30f90*/  IMAD.MOV.U32 R18, RZ, RZ, R29 ;  /* 0x000000ffff127224 */ /* 0x001fc400078e001d */
[----:B------:R-:W-:-:S05]  /*30fa0*/  IMAD.MOV.U32 R19, RZ, RZ, R28 ;  /* 0x000000ffff137224 */ /* 0x000fca00078e001c */
[----:B------:R0:W-:Y:S02]  /*30fb0*/  STL.64 [R1+0x2740], R18 ;  /* 0x0027401201007387 */ /* 0x0001e40000100a00 */
[----:B0-----:R-:W-:Y:S02]  /*30fc0*/  IMAD.MOV.U32 R18, RZ, RZ, R27 ;  /* 0x000000ffff127224 */ /* 0x001fe400078e001b */
[----:B------:R-:W-:-:S05]  /*30fd0*/  IMAD.MOV.U32 R19, RZ, RZ, R26 ;  /* 0x000000ffff137224 */ /* 0x000fca00078e001a */
[----:B------:R-:W-:Y:S01]  /*30fe0*/  STL.64 [R1+0x2758], R18 ;  /* 0x0027581201007387 */ /* 0x000fe20000100a00 */
[----:B------:R-:W-:Y:S02]  /*30ff0*/  STL.64 [R1+0x26f8], R14 ;  /* 0x0026f80e01007387 */ /* 0x000fe40000100a00 */
[----:B------:R0:W-:Y:S02]  /*31000*/  STL.64 [R1+0x26f0], R12 ;  /* 0x0026f00c01007387 */ /* 0x0001e40000100a00 */
        /* <DEDUP_REMOVED lines=9> */
[----:B------:R0:W-:Y:S02]  /*310a0*/  STL.64 [R1+0x2760], R16 ;  /* 0x0027601001007387 */ /* 0x0001e40000100a00 */
[----:B------:R-:W3:Y:S02]  /*310b0*/  LDL.LU R4, [R1+0xe20] ;  /* 0x000e200001047983 */ /* 0x000ee40000300800 */
[----:B------:R-:W3:Y:S01]  /*310c0*/  LDL.LU R5, [R1+0xe24] ;  /* 0x000e240001057983 */ /* 0x000ee20000300800 */
[----:B------:R-:W3:Y:S01]  /*310d0*/  LDL.LU R6, [R1+0xe28] ;  /* 0x000e280001067983 */ /* 0x000ee20000300800 */
[----:B------:R-:W3:Y:S02]  /*310e0*/  LDL.LU R7, [R1+0xe2c] ;  /* 0x000e2c0001077983 */ /* 0x000ee40000300800 */
[----:B----4-:R-:W-:-:S02]  /*310f0*/  IMAD.MOV.U32 R18, RZ, RZ, R25 ;  /* 0x000000ffff127224 */ /* 0x010fc400078e0019 */
[----:B------:R-:W-:Y:S02]  /*31100*/  IMAD.MOV.U32 R19, RZ, RZ, R24 ;  /* 0x000000ffff137224 */ /* 0x000fe400078e0018 */
[----:B------:R-:W2:Y:S01]  /*31110*/  LDL.LU R24, [R1+0x8d0] ;  /* 0x0008d00001187983 */ /* 0x000ea20000300800 */
[----:B------:R-:W2:Y:S02]  /*31120*/  LDL.LU R25, [R1+0x8d4] ;  /* 0x0008d40001197983 */ /* 0x000ea40000300800 */
[----:B------:R-:W2:Y:S02]  /*31130*/  LDL.LU R26, [R1+0x8d8] ;  /* 0x0008d800011a7983 */ /* 0x000ea40000300800 */
[----:B------:R-:W2:Y:S01]  /*31140*/  LDL.LU R27, [R1+0x8dc] ;  /* 0x0008dc00011b7983 */ /* 0x000ea20000300800 */
[----:B------:R1:W-:Y:S01]  /*31150*/  STL.64 [R1+0x2780], R18 ;  /* 0x0027801201007387 */ /* 0x0003e20000100a00 */
[----:B0-----:R-:W4:Y:S02]  /*31160*/  LDL.LU R16, [R1+0xcb0] ;  /* 0x000cb00001107983 */ /* 0x001f240000300800 */
[----:B------:R-:W4:Y:S01]  /*31170*/  LDL.LU R17, [R1+0xcb4] ;  /* 0x000cb40001117983 */ /* 0x000f220000300800 */
[----:B-1----:R-:W4:Y:S01]  /*31180*/  LDL.LU R18, [R1+0xcb8] ;  /* 0x000cb80001127983 */ /* 0x002f220000300800 */
[----:B------:R-:W4:Y:S02]  /*31190*/  LDL.LU R19, [R1+0xcbc] ;  /* 0x000cbc0001137983 */ /* 0x000f240000300800 */
[----:B------:R-:W-:Y:S02]  /*311a0*/  STL.64 [R1+0x2710], R14 ;  /* 0x0027100e01007387 */ /* 0x000fe40000100a00 */
[----:B------:R0:W-:Y:S02]  /*311b0*/  STL.64 [R1+0x2708], R12 ;  /* 0x0027080c01007387 */ /* 0x0001e40000100a00 */
[----:B0-----:R-:W2:Y:S01]  /*311c0*/  LDL.LU R12, [R1+0x7a0] ;  /* 0x0007a000010c7983 */ /* 0x001ea20000300800 */
[----:B------:R-:W2:Y:S02]  /*311d0*/  LDL.LU R13, [R1+0x7a4] ;  /* 0x0007a400010d7983 */ /* 0x000ea40000300800 */
[----:B------:R-:W2:Y:S02]  /*311e0*/  LDL.LU R14, [R1+0x7a8] ;  /* 0x0007a800010e7983 */ /* 0x000ea40000300800 */
[----:B------:R-:W2:Y:S02]  /*311f0*/  LDL.LU R15, [R1+0x7ac] ;  /* 0x0007ac00010f7983 */ /* 0x000ea40000300800 */
[----:B--2---:R-:W-:Y:S01]  /*31200*/  STL.64 [R1+0x2738], R14 ;  /* 0x0027380e01007387 */ /* 0x004fe20000100a00 */
[----:B------:R0:W-:Y:S03]  /*31210*/  STL.64 [R1+0x2730], R12 ;  /* 0x0027300c01007387 */ /* 0x0001e60000100a00 */
[----:B0-----:R-:W2:Y:S01]  /*31220*/  LDL.LU R12, [R1+0x7c0] ;  /* 0x0007c000010c7983 */ /* 0x001ea20000300800 */
[----:B------:R-:W2:Y:S02]  /*31230*/  LDL.LU R13, [R1+0x7c4] ;  /* 0x0007c400010d7983 */ /* 0x000ea40000300800 */
[----:B------:R-:W2:Y:S02]  /*31240*/  LDL.LU R14, [R1+0x7c8] ;  /* 0x0007c800010e7983 */ /* 0x000ea40000300800 */
[----:B------:R-:W2:Y:S01]  /*31250*/  LDL.LU R15, [R1+0x7cc] ;  /* 0x0007cc00010f7983 */ /* 0x000ea20000300800 */
[C---:B---3--:R-:W-:Y:S01]  /*31260*/  HMMA.16816.F32 R4, R20.reuse, R10, R4 ;  /* 0x0000000a1404723c */ /* 0x048fe20000001804 */
[----:B--2---:R-:W-:Y:S01]  /*31270*/  STL.64 [R1+0x2750], R14 ;  /* 0x0027500e01007387 */ /* 0x004fe20000100a00 */
[----:B------:R0:W-:Y:S03]  /*31280*/  STL.64 [R1+0x2748], R12 ;  /* 0x0027480c01007387 */ /* 0x0001e60000100a00 */
        /* <DEDUP_REMOVED lines=13> */
[----:B------:R-:W2:Y:S02]  /*31360*/  LDL.LU.64 R4, [R1+0x2798] ;  /* 0x0027980001047983 */ /* 0x000ea40000300a00 */
[----:B------:R0:W-:Y:S01]  /*31370*/  STL.64 [R1+0x2678], R10 ;  /* 0x0026780a01007387 */ /* 0x0001e20000100a00 */
[----:B---3--:R-:W-:Y:S01]  /*31380*/  HMMA.16816.F32 R20, R20, R6, R24 ;  /* 0x000000061414723c */ /* 0x008fe20000001818 */
[----:B------:R-:W4:Y:S01]  /*31390*/  LDL.LU.64 R26, [R1+0x2790] ;  /* 0x00279000011a7983 */ /* 0x000f220000300a00 */
[----:B------:R-:W4:Y:S02]  /*313a0*/  LDL.LU.64 R24, [R1+0x2788] ;  /* 0x0027880001187983 */ /* 0x000f240000300a00 */
[----:B0-----:R-:W-:-:S02]  /*313b0*/  IMAD.MOV.U32 R10, RZ, RZ, R9 ;  /* 0x000000ffff0a7224 */ /* 0x001fc400078e0009 */
[----:B------:R-:W-:Y:S11]  /*313c0*/  IMAD.MOV.U32 R11, RZ, RZ, R8 ;  /* 0x000000ffff0b7224 */ /* 0x000ff600078e0008 */
[----:B------:R-:W-:Y:S06]  /*313d0*/  @!UPT UIADD3 URZ, URZ, URZ, URZ ;  /* 0x0000003f3f3ff290 */ /* 0x000fec000fffe03f */
[----:B------:R-:W-:Y:S01]  /*313e0*/  STL.64 [R1+0x8d0], R20 ;  /* 0x0008d01401007387 */ /* 0x000fe20000100a00 */
[----:B------:R-:W-:Y:S02]  /*313f0*/  STL.64 [R1+0x8d8], R22 ;  /* 0x0008d81601007387 */ /* 0x000fe40000100a00 */
[----:B------:R-:W-:Y:S01]  /*31400*/  STL.64 [R1+0x2670], R6 ;  /* 0x0026700601007387 */ /* 0x000fe20000100a00 */
[C---:B----4-:R-:W-:Y:S01]  /*31410*/  HMMA.16816.F32 R8, R24.reuse, R10, R16 ;  /* 0x0000000a1808723c */ /* 0x050fe20000001810 */
        /* <DEDUP_REMOVED lines=8> */
[----:B--2---:R-:W-:Y:S01]  /*314a0*/  HMMA.16816.F32 R16, R24, R18, R12 ;  /* 0x000000121810723c */ /* 0x004fe2000000180c */
[----:B------:R-:W2:Y:S01]  /*314b0*/  LDL.LU.64 R14, [R1+0x2778] ;  /* 0x00277800010e7983 */ /* 0x000ea20000300a00 */
[----:B------:R-:W2:Y:S11]  /*314c0*/  LDL.LU.64 R12, [R1+0x2770] ;  /* 0x00277000010c7983 */ /* 0x000eb60000300a00 */
[----:B------:R-:W-:Y:S10]  /*314d0*/  @!UPT UIADD3 URZ, URZ, URZ, URZ ;  /* 0x0000003f3f3ff290 */ /* 0x000ff4000fffe03f */
[----:B------:R-:W-:Y:S01]  /*314e0*/  STL.64 [R1+0x7f0], R16 ;  /* 0x0007f01001007387 */ /* 0x000fe20000100a00 */
[----:B------:R0:W-:Y:S03]  /*314f0*/  STL.64 [R1+0x7f8], R18 ;  /* 0x0007f81201007387 */ /* 0x0001e60000100a00 */
[----:B0-----:R-:W4:Y:S01]  /*31500*/  LDL.LU.64 R18, [R1+0x2768] ;  /* 0x0027680001127983 */ /* 0x001f220000300a00 */
[----:B------:R-:W4:Y:S02]  /*31510*/  LDL.LU.64 R16, [R1+0x2760] ;  /* 0x0027600001107983 */ /* 0x000f240000300a00 */
[----:B------:R-:W-:Y:S02]  /*31520*/  IMAD.MOV.U32 R6, RZ, RZ, R3 ;  /* 0x000000ffff067224 */ /* 0x000fe400078e0003 */
[----:B------:R-:W-:Y:S02]  /*31530*/  IMAD.MOV.U32 R7, RZ, RZ, R2 ;  /* 0x000000ffff077224 */ /* 0x000fe400078e0002 */
[----:B------:R-:W-:-:S02]  /*31540*/  IMAD.MOV.U32 R22, RZ, RZ, R5 ;  /* 0x000000ffff167224 */ /* 0x000fc400078e0005 */
[----:B------:R-:W-:-:S03]  /*31550*/  IMAD.MOV.U32 R23, RZ, RZ, R4 ;  /* 0x000000ffff177224 */ /* 0x000fc600078e0004 */
        /* <DEDUP_REMOVED lines=24> */
[C---:B--2---:R-:W-:Y:S01]  /*316e0*/  HMMA.16816.F32 R20, R24.reuse, R22, R16 ;  /* 0x000000161814723c */ /* 0x044fe20000001810 */
        /* <DEDUP_REMOVED lines=55> */
[----:B0-----:R-:W3:Y:S01]  /*31a60*/  LDL.LU.64 R14, [R1+0x2680] ;  /* 0x00268000010e7983 */ /* 0x001ee20000300a00 */
[----:B------:R0:W-:Y:S03]  /*31a70*/  STL.64 [R1+0x2650], R18 ;  /* 0x0026501201007387 */ /* 0x0001e60000100a00 */
[----:B0-----:R-:W2:Y:S04]  /*31a80*/  LDL.64 R18, [R1+0x88] ;  /* 0x0000880001127983 */ /* 0x001ea80000100a00 */
[----:B--2---:R0:W-:Y:S01]  /*31a90*/  STL.64 [R1+0x2658], R18 ;  /* 0x0026581201007387 */ /* 0x0041e20000100a00 */
[----:B------:R-:W2:Y:S02]  /*31aa0*/  LDL.LU R16, [R1+0xba0] ;  /* 0x000ba00001107983 */ /* 0x000ea40000300800 */
[----:B------:R-:W2:Y:S01]  /*31ab0*/  LDL.LU R17, [R1+0xba4] ;  /* 0x000ba40001117983 */ /* 0x000ea20000300800 */
[----:B0-----:R-:W2:Y:S01]  /*31ac0*/  LDL.LU R18, [R1+0xba8] ;  /* 0x000ba80001127983 */ /* 0x001ea20000300800 */
[----:B------:R-:W2:Y:S01]  /*31ad0*/  LDL.LU R19, [R1+0xbac] ;  /* 0x000bac0001137983 */ /* 0x000ea20000300800 */
[C---:B---3--:R-:W-:Y:S02]  /*31ae0*/  HMMA.16816.F32 R8, R24.reuse, R14, R8 ;  /* 0x0000000e1808723c */ /* 0x048fe40000001808 */
[----:B--2---:R0:W-:Y:S01]  /*31af0*/  STL.64 [R1+0x2668], R18 ;  /* 0x0026681201007387 */ /* 0x0041e20000100a00 */
[----:B------:R-:W-:Y:S03]  /*31b00*/  STL.64 [R1+0x2660], R16 ;  /* 0x0026601001007387 */ /* 0x000fe60000100a00 */
[----:B0-----:R-:W2:Y:S11]  /*31b10*/  LDL.64 R18, [R1+0xb8] ;  /* 0x0000b80001127983 */ /* 0x001eb60000100a00 */
[----:B------:R-:W-:Y:S06]  /*31b20*/  @!UPT UIADD3 URZ, URZ, URZ, URZ ;  /* 0x0000003f3f3ff290 */ /* 0x000fec000fffe03f */
[----:B------:R-:W-:Y:S02]  /*31b30*/  STL.64 [R1+0x730], R8 ;  /* 0x0007300801007387 */ /* 0x000fe40000100a00 */
[----:B------:R0:W-:Y:S02]  /*31b40*/  STL.64 [R1+0x738], R10 ;  /* 0x0007380a01007387 */ /* 0x0001e40000100a00 */
[----:B0-----:R-:W4:Y:S01]  /*31b50*/  LDL.LU.64 R10, [R1+0x2678] ;  /* 0x00267800010a7983 */ /* 0x001f220000300a00 */
[----:B------:R0:W-:Y:S02]  /*31b60*/  STL.64 [R1+0x25c8], R14 ;  /* 0x0025c80e01007387 */ /* 0x0001e40000100a00 */
[----:B------:R-:W3:Y:S02]  /*31b70*/  LDL.LU R12, [R1+0xb80] ;  /* 0x000b8000010c7983 */ /* 0x000ee40000300800 */
[----:B------:R-:W3:Y:S01]  /*31b80*/  LDL.LU R13, [R1+0xb84] ;  /* 0x000b8400010d7983 */ /* 0x000ee20000300800 */
[----:B0-----:R-:W3:Y:S01]  /*31b90*/  LDL.LU R14, [R1+0xb88] ;  /* 0x000b8800010e7983 */ /* 0x001ee20000300800 */
[----:B------:R-:W3:Y:S01]  /*31ba0*/  LDL.LU R15, [R1+0xb8c] ;  /* 0x000b8c00010f7983 */ /* 0x000ee20000300800 */
[C---:B----4-:R-:W-:Y:S11]  /*31bb0*/  HMMA.16816.F32 R4, R24.reuse, R10, R4 ;  /* 0x0000000a1804723c */ /* 0x050ff60000001804 */
        /* <DEDUP_REMOVED lines=12> */
[----:B------:R0:W-:Y:S01]  /*31c80*/  STL.64 [R1+0x2578], R6 ;  /* 0x0025780601007387 */ /* 0x0001e20000100a00 */
[----:B------:R-:W4:Y:S03]  /*31c90*/  LDL.LU R4, [R1+0xb90] ;  /* 0x000b900001047983 */ /* 0x000f260000300800 */
[----:B------:R-:W1:Y:S11]  /*31ca0*/  LDSM.16.MT88.4 R24, [R0+0x2180] ;  /* 0x002180000018783b */ /* 0x000e760000004200 */
[----:B------:R-:W-:Y:S06]  /*31cb0*/  @!UPT UIADD3 URZ, URZ, URZ, URZ ;  /* 0x0000003f3f3ff290 */ /* 0x000fec000fffe03f */
[----:B------:R-:W-:Y:S01]  /*31cc0*/  STL.64 [R1+0x120], R20 ;  /* 0x0001201401007387 */ /* 0x000fe20000100a00 */
[----:B------:R-:W-:Y:S02]  /*31cd0*/  STL.64 [R1+0x128], R22 ;  /* 0x0001281601007387 */ /* 0x000fe40000100a00 */
[----:B------:R-:W2:Y:S04]  /*31ce0*/  LDSM.16.MT88.4 R20, [R0+0x2100] ;  /* 0x002100000014783b */ /* 0x000ea80000004200 */
[----:B------:R-:W4:Y:S01]  /*31cf0*/  LDL.LU R5, [R1+0xb94] ;  /* 0x000b940001057983 */ /* 0x000f220000300800 */
[----:B0-----:R-:W4:Y:S01]  /*31d00*/  LDL.LU R6, [R1+0xb98] ;  /* 0x000b980001067983 */ /* 0x001f220000300800 */
[----:B------:R-:W4:Y:S03]  /*31d10*/  LDL.LU R7, [R1+0xb9c] ;  /* 0x000b9c0001077983 */ /* 0x000f260000300800 */
[----:B-1----:R0:W-:Y:S01]  /*31d20*/  STL.64 [R1+0x2570], R26 ;  /* 0x0025701a01007387 */ /* 0x0021e20000100a00 */
[----:B------:R-:W-:Y:S03]  /*31d30*/  STL.64 [R1+0x2568], R24 ;  /* 0x0025681801007387 */ /* 0x000fe60000100a00 */
[----:B0-----:R-:W4:Y:S01]  /*31d40*/  LDL.64 R26, [R1+0x98] ;  /* 0x00009800011a7983 */ /* 0x001f220000100a00 */
[C---:B--2---:R-:W-:Y:S11]  /*31d50*/  HMMA.16816.F32 R8, R20.reuse, R18, R8 ;  /* 0x000000121408723c */ /* 0x044ff60000001808 */
[----:B------:R-:W-:Y:S11]  /*31d60*/  @!UPT UIADD3 URZ, URZ, URZ, URZ ;  /* 0x0000003f3f3ff290 */ /* 0x000ff6000fffe03f */
[----:B------:R-:W-:Y:S01]  /*31d70*/  @!UPT UIADD3 URZ, URZ, URZ, URZ ;  /* 0x0000003f3f3ff290 */ /* 0x000fe2000fffe03f */
[----:B------:R0:W-:Y:S01]  /*31d80*/  STL.64 [R1+0xbb0], R8 ;  /* 0x000bb00801007387 */ /* 0x0001e20000100a00 */
[----:B------:R1:W-:Y:S02]  /*31d90*/  STL.64 [R1+0xbb8], R10 ;  /* 0x000bb80a01007387 */ /* 0x0003e40000100a00 */
[----:B0-----:R-:W-:Y:S02]  /*31da0*/  IMAD.MOV.U32 R8, RZ, RZ, R19 ;  /* 0x000000ffff087224 */ /* 0x001fe400078e0013 */
[----:B------:R-:W-:Y:S02]  /*31db0*/  IMAD.MOV.U32 R9, RZ, RZ, R18 ;  /* 0x000000ffff097224 */ /* 0x000fe400078e0012 */
[----:B------:R-:W2:Y:S01]  /*31dc0*/  LDL.LU.64 R18, [R1+0x2668] ;  /* 0x0026680001127983 */ /* 0x000ea20000300a00 */
[----:B------:R-:W2:Y:S02]  /*31dd0*/  LDL.LU.64 R16, [R1+0x2660] ;  /* 0x0026600001107983 */ /* 0x000ea40000300a00 */
[----:B------:R-:W-:Y:S02]  /*31de0*/  STL [R1+0x258c], R8 ;  /* 0x00258c0801007387 */ /* 0x000fe40000100800 */
[----:B------:R-:W-:Y:S01]  /*31df0*/  STL [R1+0x2588], R9 ;  /* 0x0025880901007387 */ /* 0x000fe20000100800 */
[----:B-1----:R-:W2:Y:S02]  /*31e00*/  LDL.64 R10, [R1+0xa8] ;  /* 0x0000a800010a7983 */ /* 0x002ea40000100a00 */
[C---:B--2---:R-:W-:Y:S11]  /*31e10*/  HMMA.16816.F32 R16, R20.reuse, R10, R16 ;  /* 0x0000000a1410723c */ /* 0x044ff60000001810 */
[----:B------:R-:W-:Y:S11]  /*31e20*/  @!UPT UIADD3 URZ, URZ, URZ, URZ ;  /* 0x0000003f3f3ff290 */ /* 0x000ff6000fffe03f */
[----:B------:R-:W-:Y:S01]  /*31e30*/  @!UPT UIADD3 URZ, URZ, URZ, URZ ;  /* 0x0000003f3f3ff290 */ /* 0x000fe2000fffe03f */
[----:B------:R-:W-:Y:S01]  /*31e40*/  STL.64 [R1+0xba0], R16 ;  /* 0x000ba01001007387 */ /* 0x000fe20000100a00 */
[----:B------:R0:W-:Y:S03]  /*31e50*/  STL.64 [R1+0xba8], R18 ;  /* 0x000ba81201007387 */ /* 0x0001e60000100a00 */
[----:B0-----:R-:W3:Y:S01]  /*31e60*/  LDL.LU.64 R18, [R1+0x2658] ;  /* 0x0026580001127983 */ /* 0x001ee20000300a00 */
[----:B------:R-:W-:Y:S02]  /*31e70*/  IMAD.MOV.U32 R3, RZ, RZ, R10 ;  /* 0x000000ffff037224 */ /* 0x000fe400078e000a */
[----:B------:R-:W-:Y:S02]  /*31e80*/  IMAD.MOV.U32 R2, RZ, RZ, R11 ;  /* 0x000000ffff027224 */ /* 0x000fe400078e000b */
[C---:B----4-:R-:W-:Y:S03]  /*31e90*/  HMMA.16816.F32 R8, R20.reuse, R26, R4 ;  /* 0x0000001a1408723c */ /* 0x050fe60000001804 */
[----:B------:R-:W-:Y:S01]  /*31ea0*/  STL [R1+0x2594], R2 ;  /* 0x0025940201007387 */ /* 0x000fe20000100800 */
[----:B------:R-:W-:Y:S02]  /*31eb0*/  STL [R1+0x2590], R3 ;  /* 0x0025900301007387 */ /* 0x000fe40000100800 */
[----:B------:R-:W2:Y:S11]  /*31ec0*/  LDL R0, [R1+0x10f0] ;  /* 0x0010f00001007983 */ /* 0x000eb60000100800 */
[----:B------:R-:W-:Y:S06]  /*31ed0*/  @!UPT UIADD3 URZ, URZ, URZ, URZ ;  /* 0x0000003f3f3ff290 */ /* 0x000fec000fffe03f */
[----:B------:R-:W-:Y:S01]  /*31ee0*/  STL.64 [R1+0xb90], R8 ;  /* 0x000b900801007387 */ /* 0x000fe20000100a00 */
[----:B------:R3:W-:Y:S02]  /*31ef0*/  STL.64 [R1+0xb98], R10 ;  /* 0x000b980a01007387 */ /* 0x0007e40000100a00 */
[----:B------:R-:W-:Y:S02]  /*31f00*/  IMAD.MOV.U32 R5, RZ, RZ, R26 ;  /* 0x000000ffff057224 */ /* 0x000fe400078e001a */
[----:B------:R-:W-:Y:S01]  /*31f10*/  IMAD.MOV.U32 R4, RZ, RZ, R27 ;  /* 0x000000ffff047224 */ /* 0x000fe200078e001b */
[C---:B---3--:R-:W-:Y:S01]  /*31f20*/  HMMA.16816.F32 R8, R20.reuse, R18, R12 ;  /* 0x000000121408723c */ /* 0x048fe2000000180c */
[----:B------:R-:W-:Y:S02]  /*31f30*/  IMAD.MOV.U32 R7, RZ, RZ, R18 ;  /* 0x000000ffff077224 */ /* 0x000fe400078e0012 */
[----:B------:R-:W-:Y:S11]  /*31f40*/  IMAD.MOV.U32 R6, RZ, RZ, R19 ;  /* 0x000000ffff067224 */ /* 0x000ff600078e0013 */
[----:B------:R-:W-:Y:S09]  /*31f50*/  @!UPT UIADD3 URZ, URZ, URZ, URZ ;  /* 0x0000003f3f3ff290 */ /* 0x000ff2000fffe03f */
[----:B------:R-:W-:Y:S01]  /*31f60*/  STL.64 [R1+0xb80], R8 ;  /* 0x000b800801007387 */ /* 0x000fe20000100a00 */
[----:B------:R-:W-:Y:S02]  /*31f70*/  STL.64 [R1+0xb88], R10 ;  /* 0x000b880a01007387 */ /* 0x000fe40000100a00 */
[----:B------:R-:W-:Y:S02]  /*31f80*/  STL.64 [R1+0x25a0], R6 ;  /* 0x0025a00601007387 */ /* 0x000fe40000100a00 */
[----:B------:R0:W-:Y:S02]  /*31f90*/  STL.64 [R1+0x2598], R4 ;  /* 0x0025980401007387 */ /* 0x0001e40000100a00 */
[----:B0-----:R-:W3:Y:S01]  /*31fa0*/  LDL.LU R4, [R1+0xae0] ;  /* 0x000ae00001047983 */ /* 0x001ee20000300800 */
[----:B------:R-:W3:Y:S02]  /*31fb0*/  LDL.LU R5, [R1+0xae4] ;  /* 0x000ae40001057983 */ /* 0x000ee40000300800 */
[----:B------:R-:W4:Y:S02]  /*31fc0*/  LDL.LU R6, [R1+0xae8] ;  /* 0x000ae80001067983 */ /* 0x000f240000300800 */
[----:B------:R-:W4:Y:S01]  /*31fd0*/  LDL.LU R7, [R1+0xaec] ;  /* 0x000aec0001077983 */ /* 0x000f220000300800 */
        /* <DEDUP_REMOVED lines=37> */
[----:B------:R-:W2:Y:S03]  /*32230*/  LDL.LU R15, [R1+0xb4c] ;  /* 0x000b4c00010f7983 */ /* 0x000ea60000300800 */
[----:B--2---:R-:W-:Y:S01]  /*32240*/  STL.64 [R1+0x2630], R14 ;  /* 0x0026300e01007387 */ /* 0x004fe20000100a00 */
[----:B------:R0:W-:Y:S03]  /*32250*/  STL.64 [R1+0x2628], R12 ;  /* 0x0026280c01007387 */ /* 0x0001e60000100a00 */
[----:B0-----:R-:W2:Y:S01]  /*32260*/  LDL.LU R12, [R1+0xb50] ;  /* 0x000b5000010c7983 */ /* 0x001ea20000300800 */
[----:B------:R-:W2:Y:S02]  /*32270*/  LDL.LU R13, [R1+0xb54] ;  /* 0x000b5400010d7983 */ /* 0x000ea40000300800 */
[----:B------:R-:W2:Y:S02]  /*32280*/  LDL.LU R14, [R1+0xb58] ;  /* 0x000b5800010e7983 */ /* 0x000ea40000300800 */
[----:B------:R-:W2:Y:S01]  /*32290*/  LDL.LU R15, [R1+0xb5c] ;  /* 0x000b5c00010f7983 */ /* 0x000ea20000300800 */
[----:B----4-:R-:W-:Y:S01]  /*322a0*/  STL.64 [R1+0x25b0], R6 ;  /* 0x0025b00601007387 */ /* 0x010fe20000100a00 */
[----:B---3--:R0:W-:Y:S03]  /*322b0*/  STL.64 [R1+0x25a8], R4 ;  /* 0x0025a80401007387 */ /* 0x0081e60000100a00 */
[----:B0-----:R-:W3:Y:S01]  /*322c0*/  LDL.LU R4, [R1+0xaf0] ;  /* 0x000af00001047983 */ /* 0x001ee20000300800 */
[----:B------:R-:W3:Y:S02]  /*322d0*/  LDL.LU R5, [R1+0xaf4] ;  /* 0x000af40001057983 */ /* 0x000ee40000300800 */
[----:B------:R-:W4:Y:S02]  /*322e0*/  LDL.LU R6, [R1+0xaf8] ;  /* 0x000af80001067983 */ /* 0x000f240000300800 */
[----:B------:R-:W4:Y:S02]  /*322f0*/  LDL.LU R7, [R1+0xafc] ;  /* 0x000afc0001077983 */ /* 0x000f240000300800 */
[----:B----4-:R0:W-:Y:S01]  /*32300*/  STL.64 [R1+0x25c0], R6 ;  /* 0x0025c00601007387 */ /* 0x0101e20000100a00 */
[----:B---3--:R1:W-:Y:S03]  /*32310*/  STL.64 [R1+0x25b8], R4 ;  /* 0x0025b80401007387 */ /* 0x0083e60000100a00 */
[----:B0-----:R-:W3:Y:S01]  /*32320*/  LDL.64 R6, [R1+0x8] ;  /* 0x0000080001067983 */ /* 0x001ee20000100a00 */
[----:B------:R-:W-:Y:S03]  /*32330*/  HMMA.16816.F32 R16, R20, R26, R16 ;  /* 0x0000001a1410723c */ /* 0x000fe60000001810 */
[----:B---3--:R0:W-:Y:S01]  /*32340*/  STL.64 [R1+0x25e0], R6 ;  /* 0x0025e00601007387 */ /* 0x0081e20000100a00 */
[----:B-1----:R-:W3:Y:S02]  /*32350*/  LDL.LU R4, [R1+0xb10] ;  /* 0x000b100001047983 */ /* 0x002ee40000300800 */
[----:B------:R-:W3:Y:S01]  /*32360*/  LDL.LU R5, [R1+0xb14] ;  /* 0x000b140001057983 */ /* 0x000ee20000300800 */
[----:B0-----:R-:W4:Y:S01]  /*32370*/  LDL.LU R6, [R1+0xb18] ;  /* 0x000b180001067983 */ /* 0x001f220000300800 */
[----:B------:R-:W4:Y:S03]  /*32380*/  LDL.LU R7, [R1+0xb1c] ;  /* 0x000b1c0001077983 */ /* 0x000f260000300800 */
[----:B----4-:R-:W-:Y:S01]  /*32390*/  STL.64 [R1+0x25f8], R6 ;  /* 0x0025f80601007387 */ /* 0x010fe20000100a00 */
[----:B---3--:R0:W-:Y:S03]  /*323a0*/  STL.64 [R1+0x25f0], R4 ;  /* 0x0025f00401007387 */ /* 0x0081e60000100a00 */
[----:B0-----:R-:W3:Y:S01]  /*323b0*/  LDL.LU R4, [R1+0xb20] ;  /* 0x000b200001047983 */ /* 0x001ee20000300800 */
[----:B------:R-:W3:Y:S02]  /*323c0*/  LDL.LU R5, [R1+0xb24] ;  /* 0x000b240001057983 */ /* 0x000ee40000300800 */
[----:B------:R-:W3:Y:S02]  /*323d0*/  LDL.LU R6, [R1+0xb28] ;  /* 0x000b280001067983 */ /* 0x000ee40000300800 */
[----:B------:R-:W3:Y:S03]  /*323e0*/  LDL.LU R7, [R1+0xb2c] ;  /* 0x000b2c0001077983 */ /* 0x000ee60000300800 */
[----:B------:R0:W-:Y:S01]  /*323f0*/  STL.64 [R1+0xb70], R16 ;  /* 0x000b701001007387 */ /* 0x0001e20000100a00 */
[----:B------:R1:W-:Y:S02]  /*32400*/  STL.64 [R1+0xb78], R18 ;  /* 0x000b781201007387 */ /* 0x0003e40000100a00 */
[----:B0-----:R-:W-:Y:S01]  /*32410*/  IMAD.MOV.U32 R17, RZ, RZ, R26 ;  /* 0x000000ffff117224 */ /* 0x001fe200078e001a */
[----:B-1----:R-:W4:Y:S01]  /*32420*/  LDL.LU.64 R18, [R1+0x2650] ;  /* 0x0026500001127983 */ /* 0x002f220000300a00 */
[----:B------:R-:W-:-:S02]  /*32430*/  IMAD.MOV.U32 R16, RZ, RZ, R27 ;  /* 0x000000ffff107224 */ /* 0x000fc400078e001b */
[----:B------:R-:W2:Y:S02]  /*32440*/  LDL.LU.64 R26, [R1+0x2648] ;  /* 0x00264800011a7983 */ /* 0x000ea40000300a00 */
[----:B------:R-:W2:Y:S02]  /*32450*/  LDL.LU.64 R24, [R1+0x2640] ;  /* 0x0026400001187983 */ /* 0x000ea40000300a00 */
        /* <DEDUP_REMOVED lines=29> */
[----:B------:R-:W-:Y:S01]  /*32630*/  STL.64 [R1+0xb30], R8 ;  /* 0x000b300801007387 */ /* 0x000fe20000100a00 */
[----:B------:R0:W-:Y:S02]  /*32640*/  STL.64 [R1+0xb38], R10 ;  /* 0x000b380a01007387 */ /* 0x0001e40000100a00 */
[----:B0-----:R-:W-:Y:S02]  /*32650*/  IMAD.MOV.U32 R10, RZ, RZ, R14 ;  /* 0x000000ffff0a7224 */ /* 0x001fe400078e000e */
[----:B------:R-:W-:Y:S02]  /*32660*/  IMAD.MOV.U32 R11, RZ, RZ, R15 ;  /* 0x000000ffff0b7224 */ /* 0x000fe400078e000f */
[----:B------:R-:W3:Y:S02]  /*32670*/  LDL.LU.64 R14, [R1+0x2600] ;  /* 0x00260000010e7983 */ /* 0x000ee40000300a00 */
[----:B---3--:R-:W-:Y:S01]  /*32680*/  HMMA.16816.F32 R4, R20, R14, R4 ;  /* 0x0000000e1404723c */ /* 0x008fe20000001804 */
        /* <DEDUP_REMOVED lines=30> */
[----:B------:R-:W-:Y:S01]  /*32870*/  STL.64 [R1+0xaf0], R4 ;  /* 0x000af00401007387 */ /* 0x000fe20000100a00 */
[----:B------:R0:W-:Y:S03]  /*32880*/  STL.64 [R1+0xaf8], R6 ;  /* 0x000af80601007387 */ /* 0x0001e60000100a00 */
[----:B0-----:R-:W2:Y:S01]  /*32890*/  LDL.LU.64 R6, [R1+0x25b0] ;  /* 0x0025b00001067983 */ /* 0x001ea20000300a00 */
[----:B------:R-:W2:Y:S02]  /*328a0*/  LDL.LU.64 R4, [R1+0x25a8] ;  /* 0x0025a80001047983 */ /* 0x000ea40000300a00 */
[----:B------:R0:W-:Y:S02]  /*328b0*/  STL.64 [R1+0x2450], R18 ;  /* 0x0024501201007387 */ /* 0x0001e40000100a00 */
[----:B0-----:R-:W-:Y:S02]  /*328c0*/  IMAD.MOV.U32 R18, RZ, RZ, R13 ;  /* 0x000000ffff127224 */ /* 0x001fe400078e000d */
        /* <DEDUP_REMOVED lines=10> */
[----:B------:R-:W4:Y:S01]  /*32970*/  LDL.LU R12, [R1+0x340] ;  /* 0x00034000010c7983 */ /* 0x000f220000300800 */
[----:B------:R-:W4:Y:S03]  /*32980*/  LDL.LU R13, [R1+0x344] ;  /* 0x00034400010d7983 */ /* 0x000f260000300800 */
        /* <DEDUP_REMOVED lines=8> */
[----:B----4-:R0:W-:Y:S03]  /*32a10*/  STL.64 [R1+0x2458], R12 ;  /* 0x0024580c01007387 */ /* 0x0101e60000100a00 */
[----:B0-----:R-:W2:Y:S01]  /*32a20*/  LDL.LU R12, [R1+0x350] ;  /* 0x00035000010c7983 */ /* 0x001ea20000300800 */
[----:B------:R-:W2:Y:S02]  /*32a30*/  LDL.LU R13, [R1+0x354] ;  /* 0x00035400010d7983 */ /* 0x000ea40000300800 */
[----:B------:R-:W4:Y:S02]  /*32a40*/  LDL.LU R14, [R1+0x358] ;  /* 0x00035800010e7983 */ /* 0x000f240000300800 */
[----:B------:R-:W4:Y:S02]  /*32a50*/  LDL.LU R15, [R1+0x35c] ;  /* 0x00035c00010f7983 */ /* 0x000f240000300800 */
[----:B------:R-:W-:-:S02]  /*32a60*/  IMAD.MOV.U32 R18, RZ, RZ, R8 ;  /* 0x000000ffff127224 */ /* 0x000fc400078e0008 */
[----:B------:R-:W-:Y:S01]  /*32a70*/  IMAD.MOV.U32 R19, RZ, RZ, R9 ;  /* 0x000000ffff137224 */ /* 0x000fe200078e0009 */
[----:B------:R-:W3:Y:S01]  /*32a80*/  LDL.LU R8, [R1+0x258c] ;  /* 0x00258c0001087983 */ /* 0x000ee20000300800 */
[----:B------:R-:W3:Y:S03]  /*32a90*/  LDL.LU R9, [R1+0x2588] ;  /* 0x0025880001097983 */ /* 0x000ee60000300800 */
[----:B------:R-:W-:Y:S04]  /*32aa0*/  STL.64 [R1+0x2498], R18 ;  /* 0x0024981201007387 */ /* 0x000fe80000100a00 */
[----:B----4-:R-:W-:Y:S01]  /*32ab0*/  STL.64 [R1+0x2478], R14 ;  /* 0x0024780e01007387 */ /* 0x010fe20000100a00 */
[----:B--2---:R0:W-:Y:S03]  /*32ac0*/  STL.64 [R1+0x2470], R12 ;  /* 0x0024700c01007387 */ /* 0x0041e60000100a00 */
        /* <DEDUP_REMOVED lines=47> */
[----:B------:R3:W-:Y:S02]  /*32dc0*/  STL.64 [R1+0x2528], R18 ;  /* 0x0025281201007387 */ /* 0x0007e40000100a00 */
[----:B---3--:R-:W-:Y:S02]  /*32dd0*/  IMAD.MOV.U32 R18, RZ, RZ, R5 ;  /* 0x000000ffff127224 */ /* 0x008fe400078e0005 */
[----:B------:R-:W-:Y:S01]  /*32de0*/  IMAD.MOV.U32 R19, RZ, RZ, R4 ;  /* 0x000000ffff137224 */ /* 0x000fe200078e0004 */
[----:B----4-:R-:W-:Y:S01]  /*32df0*/  STL.64 [R1+0x24f0], R14 ;  /* 0x0024f00e01007387 */ /* 0x010fe20000100a00 */
[----:B--2---:R0:W-:Y:S03]  /*32e00*/  STL.64 [R1+0x24e8], R12 ;  /* 0x0024e80c01007387 */ /* 0x0041e60000100a00 */
[----:B0-----:R-:W2:Y:S01]  /*32e10*/  LDL.LU R12, [R1+0x3b0] ;  /* 0x0003b000010c7983 */ /* 0x001ea20000300800 */
[----:B------:R-:W2:Y:S02]  /*32e20*/  LDL.LU R13, [R1+0x3b4] ;  /* 0x0003b400010d7983 */ /* 0x000ea40000300800 */
[----:B------:R-:W3:Y:S02]  /*32e30*/  LDL.LU R14, [R1+0x3b8] ;  /* 0x0003b800010e7983 */ /* 0x000ee40000300800 */
[----:B------:R-:W3:Y:S01]  /*32e40*/  LDL.LU R15, [R1+0x3bc] ;  /* 0x0003bc00010f7983 */ /* 0x000ee20000300800 */
[----:B------:R0:W-:Y:S01]  /*32e50*/  STL.64 [R1+0x2540], R18 ;  /* 0x0025401201007387 */ /* 0x0001e20000100a00 */
[----:B------:R-:W4:Y:S02]  /*32e60*/  LDL.LU R16, [R1+0x3f0] ;  /* 0x0003f00001107983 */ /* 0x000f240000300800 */
[----:B------:R-:W4:Y:S01]  /*32e70*/  LDL.LU R17, [R1+0x3f4] ;  /* 0x0003f40001117983 */ /* 0x000f220000300800 */
[----:B0-----:R-:W2:Y:S01]  /*32e80*/  LDL.LU R18, [R1+0x3f8] ;  /* 0x0003f80001127983 */ /* 0x001ea20000300800 */
[----:B------:R-:W2:Y:S02]  /*32e90*/  LDL.LU R19, [R1+0x3fc] ;  /* 0x0003fc0001137983 */ /* 0x000ea40000300800 */
[----:B------:R-:W3:Y:S02]  /*32ea0*/  LDL.LU R4, [R1+0xad0] ;  /* 0x000ad00001047983 */ /* 0x000ee40000300800 */
[----:B------:R-:W3:Y:S01]  /*32eb0*/  LDL.LU R5, [R1+0xad4] ;  /* 0x000ad40001057983 */ /* 0x000ee20000300800 */
[----:B------:R-:W3:Y:S01]  /*32ec0*/  LDL.LU R6, [R1+0xad8] ;  /* 0x000ad80001067983 */ /* 0x000ee20000300800 */
[----:B------:R-:W3:Y:S03]  /*32ed0*/  LDL.LU R7, [R1+0xadc] ;  /* 0x000adc0001077983 */ /* 0x000ee60000300800 */
[----:B--2---:R-:W-:Y:S01]  /*32ee0*/  STL.64 [R1+0x2550], R18 ;  /* 0x0025501201007387 */ /* 0x004fe20000100a00 */
[----:B----4-:R-:W-:Y:S02]  /*32ef0*/  STL.64 [R1+0x2548], R16 ;  /* 0x0025481001007387 */ /* 0x010fe40000100a00 */
[----:B------:R-:W2:Y:S02]  /*32f00*/  LDL.LU R24, [R1+0x520] ;  /* 0x0005200001187983 */ /* 0x000ea40000300800 */
[----:B------:R-:W2:Y:S01]  /*32f10*/  LDL.LU R25, [R1+0x524] ;  /* 0x0005240001197983 */ /* 0x000ea20000300800 */
[----:B------:R-:W2:Y:S01]  /*32f20*/  LDL.LU R26, [R1+0x528] ;  /* 0x00052800011a7983 */ /* 0x000ea20000300800 */
[----:B------:R-:W2:Y:S02]  /*32f30*/  LDL.LU R27, [R1+0x52c] ;  /* 0x00052c00011b7983 */ /* 0x000ea40000300800 */
[----:B---3--:R-:W-:Y:S02]  /*32f40*/  STL.64 [R1+0x2508], R14 ;  /* 0x0025080e01007387 */ /* 0x008fe40000100a00 */
[----:B------:R0:W-:Y:S02]  /*32f50*/  STL.64 [R1+0x2500], R12 ;  /* 0x0025000c01007387 */ /* 0x0001e40000100a00 */
[----:B0-----:R-:W3:Y:S01]  /*32f60*/  LDL.LU R12, [R1+0x3c0] ;  /* 0x0003c000010c7983 */ /* 0x001ee20000300800 */
[----:B------:R-:W3:Y:S02]  /*32f70*/  LDL.LU R13, [R1+0x3c4] ;  /* 0x0003c400010d7983 */ /* 0x000ee40000300800 */
[----:B------:R-:W4:Y:S02]  /*32f80*/  LDL.LU R14, [R1+0x3c8] ;  /* 0x0003c800010e7983 */ /* 0x000f240000300800 */
[----:B------:R-:W4:Y:S02]  /*32f90*/  LDL.LU R15, [R1+0x3cc] ;  /* 0x0003cc00010f7983 */ /* 0x000f240000300800 */
[----:B----4-:R-:W-:Y:S01]  /*32fa0*/  STL.64 [R1+0x2520], R14 ;  /* 0x0025200e01007387 */ /* 0x010fe20000100a00 */
[----:B---3--:R0:W-:Y:S03]  /*32fb0*/  STL.64 [R1+0x2518], R12 ;  /* 0x0025180c01007387 */ /* 0x0081e60000100a00 */
[----:B0-----:R-:W3:Y:S01]  /*32fc0*/  LDL.LU R12, [R1+0x3d0] ;  /* 0x0003d000010c7983 */ /* 0x001ee20000300800 */
[----:B------:R-:W3:Y:S02]  /*32fd0*/  LDL.LU R13, [R1+0x3d4] ;  /* 0x0003d400010d7983 */ /* 0x000ee40000300800 */
[----:B------:R-:W4:Y:S02]  /*32fe0*/  LDL.LU R14, [R1+0x3d8] ;  /* 0x0003d800010e7983 */ /* 0x000f240000300800 */
[----:B------:R-:W4:Y:S01]  /*32ff0*/  LDL.LU R15, [R1+0x3dc] ;  /* 0x0003dc00010f7983 */ /* 0x000f220000300800 */
[----:B------:R-:W-:Y:S01]  /*33000*/  HMMA.16816.F32 R4, R20, R10, R4 ;  /* 0x0000000a1404723c */ /* 0x000fe20000001804 */
[----:B----4-:R-:W-:Y:S01]  /*33010*/  STL.64 [R1+0x2538], R14 ;  /* 0x0025380e01007387 */ /* 0x010fe20000100a00 */
[----:B---3--:R0:W-:Y:S03]  /*33020*/  STL.64 [R1+0x2530], R12 ;  /* 0x0025300c01007387 */ /* 0x0081e60000100a00 */
        /* <DEDUP_REMOVED lines=8> */
[----:B------:R-:W3:Y:S02]  /*330b0*/  LDL.LU R14, [R1+0x408] ;  /* 0x00040800010e7983 */ /* 0x000ee40000300800 */
[----:B------:R-:W3:Y:S02]  /*330c0*/  LDL.LU R15, [R1+0x40c] ;  /* 0x00040c00010f7983 */ /* 0x000ee40000300800 */
[----:B------:R-:W-:Y:S01]  /*330d0*/  STL.64 [R1+0xad0], R4 ;  /* 0x000ad00401007387 */ /* 0x000fe20000100a00 */
[----:B------:R0:W-:Y:S03]  /*330e0*/  STL.64 [R1+0xad8], R6 ;  /* 0x000ad80601007387 */ /* 0x0001e60000100a00 */
[----:B0-----:R-:W2:Y:S01]  /*330f0*/  LDL.LU.64 R6, [R1+0x2578] ;  /* 0x0025780001067983 */ /* 0x001ea20000300a00 */
[----:B------:R-:W-:-:S02]  /*33100*/  IMAD.MOV.U32 R19, RZ, RZ, R8 ;  /* 0x000000ffff137224 */ /* 0x000fc400078e0008 */
[----:B------:R0:W-:Y:S02]  /*33110*/  STL.64 [R1+0x2440], R10 ;  /* 0x0024400a01007387 */ /* 0x0001e40000100a00 */
[----:B------:R-:W-:Y:S01]  /*33120*/  IMAD.MOV.U32 R18, RZ, RZ, R9 ;  /* 0x000000ffff127224 */ /* 0x000fe200078e0009 */
[----:B------:R-:W4:Y:S01]  /*33130*/  LDL.LU R8, [R1+0x330] ;  /* 0x0003300001087983 */ /* 0x000f220000300800 */
[----:B------:R-:W4:Y:S03]  /*33140*/  LDL.LU R9, [R1+0x334] ;  /* 0x0003340001097983 */ /* 0x000f260000300800 */
[----:B0-----:R-:W4:Y:S01]  /*33150*/  LDL.LU R10, [R1+0x338] ;  /* 0x00033800010a7983 */ /* 0x001f220000300800 */
[----:B------:R-:W4:Y:S01]  /*33160*/  LDL.LU R11, [R1+0x33c] ;  /* 0x00033c00010b7983 */ /* 0x000f220000300800 */
[----:B--2---:R-:W-:Y:S02]  /*33170*/  HMMA.16816.F32 R20, R20, R6, R24 ;  /* 0x000000061414723c */ /* 0x004fe40000001818 */
[----:B------:R-:W3:Y:S01]  /*33180*/  LDL.LU.64 R26, [R1+0x2570] ;  /* 0x00257000011a7983 */ /* 0x000ee20000300a00 */
[----:B------:R-:W3:Y:S11]  /*33190*/  LDL.LU.64 R24, [R1+0x2568] ;  /* 0x0025680001187983 */ /* 0x000ef60000300a00 */
[----:B------:R-:W-:Y:S09]  /*331a0*/  @!UPT UIADD3 URZ, URZ, URZ, URZ ;  /* 0x0000003f3f3ff290 */ /* 0x000ff2000fffe03f */
[----:B------:R-:W-:Y:S01]  /*331b0*/  STL.64 [R1+0x520], R20 ;  /* 0x0005201401007387 */ /* 0x000fe20000100a00 */
[----:B------:R-:W-:Y:S02]  /*331c0*/  STL.64 [R1+0x528], R22 ;  /* 0x0005281601007387 */ /* 0x000fe40000100a00 */
        /* <DEDUP_REMOVED lines=10> */
[----:B------:R0:W-:Y:S03]  /*33270*/  STL.64 [R1+0x408], R18 ;  /* 0x0004081201007387 */ /* 0x0001e60000100a00 */
[----:B0-----:R-:W2:Y:S01]  /*33280*/  LDL.LU.64 R18, [R1+0x2550] ;  /* 0x0025500001127983 */ /* 0x001ea20000300a00 */
[----:B------:R-:W2:Y:S02]  /*33290*/  LDL.LU.64 R16, [R1+0x2548] ;  /* 0x0025480001107983 */ /* 0x000ea40000300a00 */
[----:B------:R-:W-:Y:S02]  /*332a0*/  IMAD.MOV.U32 R22, RZ, RZ, R3 ;  /* 0x000000ffff167224 */ /* 0x000fe400078e0003 */
[----:B------:R-:W-:-:S07]  /*332b0*/  IMAD.MOV.U32 R23, RZ, RZ, R2 ;  /* 0x000000ffff177224 */ /* 0x000fce00078e0002 */
[C---:B--2---:R-:W-:Y:S01]  /*332c0*/  HMMA.16816.F32 R20, R24.reuse, R22, R16 ;  /* 0x000000161814723c */ /* 0x044fe20000001810 */
[----:B------:R-:W3:Y:S11]  /*332d0*/  LDL.LU.64 R18, [R1+0x2540] ;  /* 0x0025400001127983 */ /* 0x000ef60000300a00 */
[----:B------:R-:W-:Y:S11]  /*332e0*/  @!UPT UIADD3 URZ, URZ, URZ, URZ ;  /* 0x0000003f3f3ff290 */ /* 0x000ff6000fffe03f */
[----:B------:R0:W-:Y:S01]  /*332f0*/  STL.64 [R1+0x3f0], R20 ;  /* 0x0003f01401007387 */ /* 0x0001e20000100a00 */
[----:B------:R1:W-:Y:S03]  /*33300*/  STL.64 [R1+0x3f8], R22 ;  /* 0x0003f81601007387 */ /* 0x0003e60000100a00 */
[----:B0-----:R-:W2:Y:S01]  /*33310*/  LDL.LU R20, [R1+0xe0] ;  /* 0x0000e00001147983 */ /* 0x001ea20000300800 */
[----:B------:R-:W2:Y:S02]  /*33320*/  LDL.LU R21, [R1+0xe4] ;  /* 0x0000e40001157983 */ /* 0x000ea40000300800 */
[----:B-1----:R-:W2:Y:S02]  /*33330*/  LDL.LU R22, [R1+0xe8] ;  /* 0x0000e80001167983 */ /* 0x002ea40000300800 */
[----:B------:R-:W2:Y:S01]  /*33340*/  LDL.LU R23, [R1+0xec] ;  /* 0x0000ec0001177983 */ /* 0x000ea20000300800 */
[C---:B---3--:R-:W-:Y:S01]  /*33350*/  HMMA.16816.F32 R16, R24.reuse, R18, R12 ;  /* 0x000000121810723c */ /* 0x048fe2000000180c */
[----:B------:R-:W3:Y:S01]  /*33360*/  LDL.LU.64 R14, [R1+0x2538] ;  /* 0x00253800010e7983 */ /* 0x000ee20000300a00 */
[----:B------:R-:W3:Y:S11]  /*33370*/  LDL.LU.64 R12, [R1+0x2530] ;  /* 0x00253000010c7983 */ /* 0x000ef60000300a00 */
[----:B------:R-:W-:Y:S10]  /*33380*/  @!UPT UIADD3 URZ, URZ, URZ, URZ ;  /* 0x0000003f3f3ff290 */ /* 0x000ff4000fffe03f */
[----:B------:R-:W-:Y:S01]  /*33390*/  STL.64 [R1+0x3e0], R16 ;  /* 0x0003e01001007387 */ /* 0x000fe20000100a00 */
[----:B------:R0:W-:Y:S03]  /*333a0*/  STL.64 [R1+0x3e8], R18 ;  /* 0x0003e81201007387 */ /* 0x0001e60000100a00 */
[----:B0-----:R-:W3:Y:S02]  /*333b0*/  LDL.LU.64 R18, [R1+0x2528] ;  /* 0x0025280001127983 */ /* 0x001ee40000300a00 */
[C---:B---3--:R-:W-:Y:S02]  /*333c0*/  HMMA.16816.F32 R16, R24.reuse, R18, R12 ;  /* 0x000000121810723c */ /* 0x048fe4000000180c */
[----:B------:R-:W3:Y:S01]  /*333d0*/  LDL.LU.64 R14, [R1+0x2520] ;  /* 0x00252000010e7983 */ /* 0x000ee20000300a00 */
[----:B------:R-:W3:Y:S11]  /*333e0*/  LDL.LU.64 R12, [R1+0x2518] ;  /* 0x00251800010c7983 */ /* 0x000ef60000300a00 */
[----:B------:R-:W-:Y:S09]  /*333f0*/  @!UPT UIADD3 URZ, URZ, URZ, URZ ;  /* 0x0000003f3f3ff290 */ /* 0x000ff2000fffe03f */
        /* <DEDUP_REMOVED lines=65> */
[----:B------:R0:W-:Y:S03]  /*33810*/  STL.64 [R1+0x23d8], R18 ;  /* 0x0023d81201007387 */ /* 0x0001e60000100a00 */
[----:B0-----:R-:W3:Y:S04]  /*33820*/  LDL.64 R18, [R1+0x88] ;  /* 0x0000880001127983 */ /* 0x001ee80000100a00 */
[----:B---3--:R0:W-:Y:S04]  /*33830*/  STL.64 [R1+0x2428], R18 ;  /* 0x0024281201007387 */ /* 0x0081e80000100a00 */
[----:B0-----:R-:W3:Y:S01]  /*33840*/  LDL.64 R18, [R1+0xa8] ;  /* 0x0000a80001127983 */ /* 0x001ee20000100a00 */
[C---:B----4-:R-:W-:Y:S03]  /*33850*/  HMMA.16816.F32 R8, R24.reuse, R14, R8 ;  /* 0x0000000e1808723c */ /* 0x050fe60000001808 */
[----:B---3--:R0:W-:Y:S04]  /*33860*/  STL.64 [R1+0x2430], R18 ;  /* 0x0024301201007387 */ /* 0x0081e80000100a00 */
[----:B0-----:R-:W3:Y:S11]  /*33870*/  LDL.64 R18, [R1+0xb8] ;  /* 0x0000b80001127983 */ /* 0x001ef60000100a00 */
[----:B------:R-:W-:Y:S05]  /*33880*/  @!UPT UIADD3 URZ, URZ, URZ, URZ ;  /* 0x0000003f3f3ff290 */ /* 0x000fea000fffe03f */
[----:B------:R-:W-:Y:S02]  /*33890*/  STL.64 [R1+0x330], R8 ;  /* 0x0003300801007387 */ /* 0x000fe40000100a00 */
[----:B------:R0:W-:Y:S02]  /*338a0*/  STL.64 [R1+0x338], R10 ;  /* 0x0003380a01007387 */ /* 0x0001e40000100a00 */
[----:B0-----:R-:W4:Y:S01]  /*338b0*/  LDL.LU.64 R10, [R1+0x2440] ;  /* 0x00244000010a7983 */ /* 0x001f220000300a00 */
[----:B------:R0:W-:Y:S02]  /*338c0*/  STL.64 [R1+0x2398], R14 ;  /* 0x0023980e01007387 */ /* 0x0001e40000100a00 */
[----:B------:R-:W2:Y:S02]  /*338d0*/  LDL.LU R12, [R1+0x1000] ;  /* 0x00100000010c7983 */ /* 0x000ea40000300800 */
[----:B------:R-:W2:Y:S01]  /*338e0*/  LDL.LU R13, [R1+0x1004] ;  /* 0x00100400010d7983 */ /* 0x000ea20000300800 */
[----:B0-----:R-:W2:Y:S01]  /*338f0*/  LDL.LU R14, [R1+0x1008] ;  /* 0x00100800010e7983 */ /* 0x001ea20000300800 */
[----:B------:R-:W2:Y:S01]  /*33900*/  LDL.LU R15, [R1+0x100c] ;  /* 0x00100c00010f7983 */ /* 0x000ea20000300800 */
[C---:B----4-:R-:W-:Y:S11]  /*33910*/  HMMA.16816.F32 R4, R24.reuse, R10, R4 ;  /* 0x0000000a1804723c */ /* 0x050ff60000001804 */
[----:B------:R-:W-:Y:S11]  /*33920*/  @!UPT UIADD3 URZ, URZ, URZ, URZ ;  /* 0x0000003f3f3ff290 */ /* 0x000ff6000fffe03f */
[----:B------:R-:W-:Y:S01]  /*33930*/  @!UPT UIADD3 URZ, URZ, URZ, URZ ;  /* 0x0000003f3f3ff290 */ /* 0x000fe2000fffe03f */
[----:B------:R-:W-:Y:S01]  /*33940*/  STL.64 [R1+0x320], R4 ;  /* 0x0003200401007387 */ /* 0x000fe20000100a00 */
[----:B------:R0:W-:Y:S03]  /*33950*/  STL.64 [R1+0x328], R6 ;  /* 0x0003280601007387 */ /* 0x0001e60000100a00 */
[----:B0-----:R-:W2:Y:S01]  /*33960*/  LDL.LU.64 R6, [R1+0x2438] ;  /* 0x0024380001067983 */ /* 0x001ea20000300a00 */
[----:B------:R0:W-:Y:S02]  /*33970*/  STL [R1+0x235c], R10 ;  /* 0x00235c0a01007387 */ /* 0x0001e40000100800 */
[----:B------:R1:W-:Y:S02]  /*33980*/  STL [R1+0x2358], R11 ;  /* 0x0023580b01007387 */ /* 0x0003e40000100800 */
[----:B------:R-:W3:Y:S01]  /*33990*/  LDL.LU R8, [R1+0x1030] ;  /* 0x0010300001087983 */ /* 0x000ee20000300800 */
[----:B------:R-:W3:Y:S04]  /*339a0*/  LDL.LU R9, [R1+0x1034] ;  /* 0x0010340001097983 */ /* 0x000ee80000300800 */
[----:B0-----:R-:W3:Y:S01]  /*339b0*/  LDL.LU R10, [R1+0x1038] ;  /* 0x00103800010a7983 */ /* 0x001ee20000300800 */
[----:B-1----:R-:W3:Y:S01]  /*339c0*/  LDL.LU R11, [R1+0x103c] ;  /* 0x00103c00010b7983 */ /* 0x002ee20000300800 */
[----:B--2---:R-:W-:Y:S02]  /*339d0*/  HMMA.16816.F32 R20, R24, R6, R20 ;  /* 0x000000061814723c */ /* 0x004fe40000001814 */
[----:B------:R0:W-:Y:S04]  /*339e0*/  STL.64 [R1+0x2408], R6 ;  /* 0x0024080601007387 */ /* 0x0001e80000100a00 */
[----:B------:R-:W1:Y:S04]  /*339f0*/  LDSM.16.MT88.4 R24, [R0+0x2080] ;  /* 0x002080000018783b */ /* 0x000e680000004200 */
[----:B0-----:R-:W2:Y:S11]  /*33a00*/  LDL.64 R6, [R1+0x98] ;  /* 0x0000980001067983 */ /* 0x001eb60000100a00 */
[----:B------:R-:W-:Y:S02]  /*33a10*/  @!UPT UIADD3 URZ, URZ, URZ, URZ ;  /* 0x0000003f3f3ff290 */ /* 0x000fe4000fffe03f */
[----:B------:R-:W-:Y:S01]  /*33a20*/  STL.64 [R1+0xe0], R20 ;  /* 0x0000e01401007387 */ /* 0x000fe20000100a00 */
[----:B------:R-:W-:Y:S02]  /*33a30*/  STL.64 [R1+0xe8], R22 ;  /* 0x0000e81601007387 */ /* 0x000fe40000100a00 */
[----:B------:R-:W3:Y:S04]  /*33a40*/  LDSM.16.MT88.4 R20, [R0+0x2000] ;  /* 0x002000000014783b */ /* 0x000ee80000004200 */
[----:B------:R-:W-:Y:S01]  /*33a50*/  STL [R1+0x2360], R0 ;  /* 0x0023600001007387 */ /* 0x000fe20000100800 */
        /* <DEDUP_REMOVED lines=9> */
[----:B------:R0:W-:Y:S01]  /*33af0*/  STL.64 [R1+0x1030], R8 ;  /* 0x0010300801007387 */ /* 0x0001e20000100a00 */
[----:B------:R-:W-:Y:S02]  /*33b00*/  STL.64 [R1+0x1038], R10 ;  /* 0x0010380a01007387 */ /* 0x000fe40000100a00 */
[----:B0-----:R-:W-:Y:S02]  /*33b10*/  IMAD.MOV.U32 R9, RZ, RZ, R18 ;  /* 0x000000ffff097224 */ /* 0x001fe400078e0012 */
[----:B------:R-:W-:Y:S02]  /*33b20*/  IMAD.MOV.U32 R8, RZ, RZ, R19 ;  /* 0x000000ffff087224 */ /* 0x000fe400078e0013 */
[----:B------:R-:W4:Y:S01]  /*33b30*/  LDL.LU.64 R18, [R1+0x2430] ;  /* 0x0024300001127983 */ /* 0x000f220000300a00 */
[----:B------:R-:W-:Y:S02]  /*33b40*/  STL [R1+0x2364], R9 ;  /* 0x0023640901007387 */ /* 0x000fe40000100800 */
[----:B------:R0:W-:Y:S02]  /*33b50*/  STL [R1+0x23c0], R8 ;  /* 0x0023c00801007387 */ /* 0x0001e40000100800 */
[----:B0-----:R-:W2:Y:S01]  /*33b60*/  LDL.LU R8, [R1+0x1010] ;  /* 0x0010100001087983 */ /* 0x001ea20000300800 */
[----:B------:R-:W2:Y:S02]  /*33b70*/  LDL.LU R9, [R1+0x1014] ;  /* 0x0010140001097983 */ /* 0x000ea40000300800 */
[----:B------:R-:W2:Y:S02]  /*33b80*/  LDL.LU R10, [R1+0x1018] ;  /* 0x00101800010a7983 */ /* 0x000ea40000300800 */
[----:B------:R-:W2:Y:S01]  /*33b90*/  LDL.LU R11, [R1+0x101c] ;  /* 0x00101c00010b7983 */ /* 0x000ea20000300800 */
[C---:B----4-:R-:W-:Y:S11]  /*33ba0*/  HMMA.16816.F32 R24, R20.reuse, R18, R24 ;  /* 0x000000121418723c */ /* 0x050ff60000001818 */
[----:B------:R-:W-:Y:S11]  /*33bb0*/  @!UPT UIADD3 URZ, URZ, URZ, URZ ;  /* 0x0000003f3f3ff290 */ /* 0x000ff6000fffe03f */
[----:B------:R-:W-:Y:S01]  /*33bc0*/  @!UPT UIADD3 URZ, URZ, URZ, URZ ;  /* 0x0000003f3f3ff290 */ /* 0x000fe2000fffe03f */
[----:B------:R0:W-:Y:S01]  /*33bd0*/  STL.64 [R1+0x1020], R24 ;  /* 0x0010201801007387 */ /* 0x0001e20000100a00 */
[----:B------:R1:W-:Y:S02]  /*33be0*/  STL.64 [R1+0x1028], R26 ;  /* 0x0010281a01007387 */ /* 0x0003e40000100a00 */
[----:B0-----:R-:W-:Y:S02]  /*33bf0*/  IMAD.MOV.U32 R25, RZ, RZ, R18 ;  /* 0x000000ffff197224 */ /* 0x001fe400078e0012 */
[----:B------:R-:W-:Y:S02]  /*33c00*/  IMAD.MOV.U32 R24, RZ, RZ, R19 ;  /* 0x000000ffff187224 */ /* 0x000fe400078e0013 */
[----:B------:R-:W3:Y:S01]  /*33c10*/  LDL.LU.64 R18, [R1+0x2428] ;  /* 0x0024280001127983 */ /* 0x000ee20000300a00 */
[C---:B--2---:R-:W-:Y:S01]  /*33c20*/  HMMA.16816.F32 R8, R20.reuse, R6, R8 ;  /* 0x000000061408723c */ /* 0x044fe20000001808 */
[----:B------:R-:W-:Y:S02]  /*33c30*/  IMAD.MOV.U32 R3, RZ, RZ, R6 ;  /* 0x000000ffff037224 */ /* 0x000fe400078e0006 */
[----:B------:R-:W-:Y:S11]  /*33c40*/  IMAD.MOV.U32 R2, RZ, RZ, R7 ;  /* 0x000000ffff027224 */ /* 0x000ff600078e0007 */
[----:B------:R-:W-:Y:S09]  /*33c50*/  @!UPT UIADD3 URZ, URZ, URZ, URZ ;  /* 0x0000003f3f3ff290 */ /* 0x000ff2000fffe03f */
[----:B------:R-:W-:Y:S01]  /*33c60*/  STL.64 [R1+0x1010], R8 ;  /* 0x0010100801007387 */ /* 0x000fe20000100a00 */
[----:B------:R-:W-:Y:S01]  /*33c70*/  STL.64 [R1+0x1018], R10 ;  /* 0x0010180a01007387 */ /* 0x000fe20000100a00 */
[C---:B---3--:R-:W-:Y:S01]  /*33c80*/  HMMA.16816.F32 R4, R20.reuse, R18, R12 ;  /* 0x000000121404723c */ /* 0x048fe2000000180c */
[----:B-1----:R-:W-:Y:S02]  /*33c90*/  IMAD.MOV.U32 R27, RZ, RZ, R18 ;  /* 0x000000ffff1b7224 */ /* 0x002fe400078e0012 */
[----:B------:R-:W-:Y:S11]  /*33ca0*/  IMAD.MOV.U32 R26, RZ, RZ, R19 ;  /* 0x000000ffff1a7224 */ /* 0x000ff600078e0013 */
[----:B------:R-:W-:Y:S09]  /*33cb0*/  @!UPT UIADD3 URZ, URZ, URZ, URZ ;  /* 0x0000003f3f3ff290 */ /* 0x000ff2000fffe03f */
[----:B------:R-:W-:Y:S01]  /*33cc0*/  STL.64 [R1+0x1000], R4 ;  /* 0x0010000401007387 */ /* 0x000fe20000100a00 */
[----:B------:R-:W-:Y:S02]  /*33cd0*/  STL.64 [R1+0x1008], R6 ;  /* 0x0010080601007387 */ /* 0x000fe40000100a00 */
[----:B------:R-:W-:Y:S02]  /*33ce0*/  STL.64 [R1+0x2370], R26 ;  /* 0x0023701a01007387 */ /* 0x000fe40000100a00 */
[----:B------:R0:W-:Y:S02]  /*33cf0*/  STL.64 [R1+0x2368], R24 ;  /* 0x0023681801007387 */ /* 0x0001e40000100a00 */
        /* <DEDUP_REMOVED lines=977> */
[----:B----4-:R-:W-:Y:S01]  /*37a10*/  STL.64 [R1+0x1f58], R12 ;  /* 0x001f580c01007387 */ /* 0x010fe20000100a00 */
        /* <DEDUP_REMOVED lines=17> */
[----:B0-----:R-:W2:Y:S04]  /*37b30*/  LDL.64 R26, [R1+0x8] ;  /* 0x00000800011a7983 */ /* 0x001ea80000100a00 */
        /* <DEDUP_REMOVED lines=8> */
[----:B------:R-:W-:-:S02]  /*37bc0*/  IMAD.MOV.U32 R5, RZ, RZ, R18 ;  /* 0x000000ffff057224 */ /* 0x000fc400078e0012 */
        /* <DEDUP_REMOVED lines=152> */
[----:B0-----:R-:W-:-:S02]  /*38550*/  IMAD.MOV.U32 R18, RZ, RZ, R27 ;  /* 0x000000ffff127224 */ /* 0x001fc400078e001b */
[----:B------:R-:W-:-:S05]  /*38560*/  IMAD.MOV.U32 R19, RZ, RZ, R26 ;  /* 0x000000ffff137224 */ /* 0x000fca00078e001a */
[----:B------:R0:W-:Y:S01]  /*38570*/  STL.64 [R1+0x1eb0], R18 ;  /* 0x001eb01201007387 */ /* 0x0001e20000100a00 */
[----:B-1----:R-:W2:Y:S02]  /*38580*/  LDL.LU R16, [R1+0x600] ;  /* 0x0006000001107983 */ /* 0x002ea40000300800 */
[----:B------:R-:W2:Y:S01]  /*38590*/  LDL.LU R17, [R1+0x604] ;  /* 0x0006040001117983 */ /* 0x000ea20000300800 */
[----:B0-----:R-:W2:Y:S01]  /*385a0*/  LDL.LU R18, [R1+0x608] ;  /* 0x0006080001127983 */ /* 0x001ea20000300800 */
[----:B------:R-:W2:Y:S03]  /*385b0*/  LDL.LU R19, [R1+0x60c] ;  /* 0x00060c0001137983 */ /* 0x000ea60000300800 */
[----:B--2---:R4:W-:Y:S01]  /*385c0*/  STL.64 [R1+0x1ec0], R18 ;  /* 0x001ec01201007387 */ /* 0x0049e20000100a00 */
[----:B------:R-:W-:Y:S02]  /*385d0*/  STL.64 [R1+0x1eb8], R16 ;  /* 0x001eb81001007387 */ /* 0x000fe40000100a00 */
[----:B----4-:R-:W-:-:S02]  /*385e0*/  IMAD.MOV.U32 R18, RZ, RZ, R25 ;  /* 0x000000ffff127224 */ /* 0x010fc400078e0019 */
[----:B------:R-:W-:-:S05]  /*385f0*/  IMAD.MOV.U32 R19, RZ, RZ, R24 ;  /* 0x000000ffff137224 */ /* 0x000fca00078e0018 */
[----:B------:R-:W-:Y:S01]  /*38600*/  STL.64 [R1+0x1ed8], R18 ;  /* 0x001ed81201007387 */ /* 0x000fe20000100a00 */
[----:B------:R-:W-:Y:S02]  /*38610*/  STL.64 [R1+0x1e68], R14 ;  /* 0x001e680e01007387 */ /* 0x000fe40000100a00 */
[----:B------:R0:W-:Y:S02]  /*38620*/  STL.64 [R1+0x1e60], R12 ;  /* 0x001e600c01007387 */ /* 0x0001e40000100a00 */
[----:B0-----:R-:W2:Y:S01]  /*38630*/  LDL.LU R12, [R1+0x5c0] ;  /* 0x0005c000010c7983 */ /* 0x001ea20000300800 */
[----:B------:R-:W2:Y:S02]  /*38640*/  LDL.LU R13, [R1+0x5c4] ;  /* 0x0005c400010d7983 */ /* 0x000ea40000300800 */
[----:B------:R-:W4:Y:S02]  /*38650*/  LDL.LU R14, [R1+0x5c8] ;  /* 0x0005c800010e7983 */ /* 0x000f240000300800 */
[----:B------:R-:W4:Y:S01]  /*38660*/  LDL.LU R15, [R1+0x5cc] ;  /* 0x0005cc00010f7983 */ /* 0x000f220000300800 */
[----:B------:R-:W3:Y:S01]  /*38670*/  LDL.LU R4, [R1+0xcc0] ;  /* 0x000cc00001047983 */ /* 0x000ee20000300800 */
[----:B------:R-:W3:Y:S02]  /*38680*/  LDL.LU R5, [R1+0xcc4] ;  /* 0x000cc40001057983 */ /* 0x000ee40000300800 */
[----:B------:R-:W3:Y:S02]  /*38690*/  LDL.LU R6, [R1+0xcc8] ;  /* 0x000cc80001067983 */ /* 0x000ee40000300800 */
[----:B------:R-:W3:Y:S01]  /*386a0*/  LDL.LU R7, [R1+0xccc] ;  /* 0x000ccc0001077983 */ /* 0x000ee20000300800 */
[----:B------:R-:W3:Y:S01]  /*386b0*/  LDL.LU R24, [R1+0x8b0] ;  /* 0x0008b00001187983 */ /* 0x000ee20000300800 */
[----:B------:R-:W3:Y:S02]  /*386c0*/  LDL.LU R25, [R1+0x8b4] ;  /* 0x0008b40001197983 */ /* 0x000ee40000300800 */
[----:B------:R-:W3:Y:S02]  /*386d0*/  LDL.LU R26, [R1+0x8b8] ;  /* 0x0008b800011a7983 */ /* 0x000ee40000300800 */
[----:B------:R-:W3:Y:S01]  /*386e0*/  LDL.LU R27, [R1+0x8bc] ;  /* 0x0008bc00011b7983 */ /* 0x000ee20000300800 */
[----:B----4-:R-:W-:Y:S01]  /*386f0*/  STL.64 [R1+0x1e80], R14 ;  /* 0x001e800e01007387 */ /* 0x010fe20000100a00 */
[----:B--2---:R0:W-:Y:S03]  /*38700*/  STL.64 [R1+0x1e78], R12 ;  /* 0x001e780c01007387 */ /* 0x0041e60000100a00 */
[----:B0-----:R-:W2:Y:S01]  /*38710*/  LDL.LU R12, [R1+0x5d0] ;  /* 0x0005d000010c7983 */ /* 0x001ea20000300800 */
[----:B------:R-:W2:Y:S02]  /*38720*/  LDL.LU R13, [R1+0x5d4] ;  /* 0x0005d400010d7983 */ /* 0x000ea40000300800 */
[----:B------:R-:W4:Y:S02]  /*38730*/  LDL.LU R14, [R1+0x5d8] ;  /* 0x0005d800010e7983 */ /* 0x000f240000300800 */
[----:B------:R-:W4:Y:S02]  /*38740*/  LDL.LU R15, [R1+0x5dc] ;  /* 0x0005dc00010f7983 */ /* 0x000f240000300800 */
[----:B----4-:R-:W-:Y:S01]  /*38750*/  STL.64 [R1+0x1ea8], R14 ;  /* 0x001ea80e01007387 */ /* 0x010fe20000100a00 */
[----:B--2---:R0:W-:Y:S03]  /*38760*/  STL.64 [R1+0x1ea0], R12 ;  /* 0x001ea00c01007387 */ /* 0x0041e60000100a00 */
[----:B0-----:R-:W2:Y:S01]  /*38770*/  LDL.LU R12, [R1+0x5f0] ;  /* 0x0005f000010c7983 */ /* 0x001ea20000300800 */
[----:B------:R-:W2:Y:S02]  /*38780*/  LDL.LU R13, [R1+0x5f4] ;  /* 0x0005f400010d7983 */ /* 0x000ea40000300800 */
[----:B------:R-:W4:Y:S02]  /*38790*/  LDL.LU R14, [R1+0x5f8] ;  /* 0x0005f800010e7983 */ /* 0x000f240000300800 */
[----:B------:R-:W4:Y:S01]  /*387a0*/  LDL.LU R15, [R1+0x5fc] ;  /* 0x0005fc00010f7983 */ /* 0x000f220000300800 */
[----:B---3--:R-:W-:Y:S01]  /*387b0*/  HMMA.16816.F32 R4, R20, R10, R4 ;  /* 0x0000000a1404723c */ /* 0x008fe20000001804 */
[----:B----4-:R-:W-:Y:S01]  /*387c0*/  STL.64 [R1+0x1ed0], R14 ;  /* 0x001ed00e01007387 */ /* 0x010fe20000100a00 */
        /* <DEDUP_REMOVED lines=14> */
[----:B------:R-:W4:Y:S02]  /*388b0*/  LDL.LU.64 R4, [R1+0x1f00] ;  /* 0x001f000001047983 */ /* 0x000f240000300a00 */
[----:B------:R-:W-:-:S02]  /*388c0*/  IMAD.MOV.U32 R19, RZ, RZ, R8 ;  /* 0x000000ffff137224 */ /* 0x000fc400078e0008 */
[----:B------:R0:W-:Y:S02]  /*388d0*/  STL.64 [R1+0x1dd0], R10 ;  /* 0x001dd00a01007387 */ /* 0x0001e40000100a00 */
[----:B------:R-:W-:Y:S01]  /*388e0*/  IMAD.MOV.U32 R18, RZ, RZ, R9 ;  /* 0x000000ffff127224 */ /* 0x000fe200078e0009 */
[----:B------:R-:W2:Y:S01]  /*388f0*/  LDL.LU R8, [R1+0x550] ;  /* 0x0005500001087983 */ /* 0x000ea20000300800 */
[----:B------:R-:W2:Y:S03]  /*38900*/  LDL.LU R9, [R1+0x554] ;  /* 0x0005540001097983 */ /* 0x000ea60000300800 */
[----:B0-----:R-:W2:Y:S01]  /*38910*/  LDL.LU R10, [R1+0x558] ;  /* 0x00055800010a7983 */ /* 0x001ea20000300800 */
[----:B------:R-:W2:Y:S01]  /*38920*/  LDL.LU R11, [R1+0x55c] ;  /* 0x00055c00010b7983 */ /* 0x000ea20000300800 */
[----:B---3--:R-:W-:Y:S02]  /*38930*/  HMMA.16816.F32 R20, R20, R6, R24 ;  /* 0x000000061414723c */ /* 0x008fe40000001818 */
[----:B------:R-:W2:Y:S01]  /*38940*/  LDL.LU.64 R26, [R1+0x1ef8] ;  /* 0x001ef800011a7983 */ /* 0x000ea20000300a00 */
[----:B------:R-:W2:Y:S11]  /*38950*/  LDL.LU.64 R24, [R1+0x1ef0] ;  /* 0x001ef00001187983 */ /* 0x000eb60000300a00 */
[----:B------:R-:W-:Y:S09]  /*38960*/  @!UPT UIADD3 URZ, URZ, URZ, URZ ;  /* 0x0000003f3f3ff290 */ /* 0x000ff2000fffe03f */
[----:B------:R-:W-:Y:S01]  /*38970*/  STL.64 [R1+0x8b0], R20 ;  /* 0x0008b01401007387 */ /* 0x000fe20000100a00 */
[----:B------:R-:W-:Y:S02]  /*38980*/  STL.64 [R1+0x8b8], R22 ;  /* 0x0008b81601007387 */ /* 0x000fe40000100a00 */
[----:B------:R-:W-:Y:S01]  /*38990*/  STL.64 [R1+0x1dc8], R6 ;  /* 0x001dc80601007387 */ /* 0x000fe20000100a00 */
        /* <DEDUP_REMOVED lines=13> */
[----:B0-----:R-:W3:Y:S01]  /*38a70*/  LDL.LU.64 R18, [R1+0x1ec0] ;  /* 0x001ec00001127983 */ /* 0x001ee20000300a00 */
[----:B------:R-:W3:Y:S02]  /*38a80*/  LDL.LU.64 R16, [R1+0x1eb8] ;  /* 0x001eb80001107983 */ /* 0x000ee40000300a00 */
[----:B------:R-:W-:Y:S02]  /*38a90*/  IMAD.MOV.U32 R6, RZ, RZ, R3 ;  /* 0x000000ffff067224 */ /* 0x000fe400078e0003 */
[----:B------:R-:W-:Y:S02]  /*38aa0*/  IMAD.MOV.U32 R7, RZ, RZ, R2 ;  /* 0x000000ffff077224 */ /* 0x000fe400078e0002 */
[----:B----4-:R-:W-:-:S02]  /*38ab0*/  IMAD.MOV.U32 R22, RZ, RZ, R5 ;  /* 0x000000ffff167224 */ /* 0x010fc400078e0005 */
[----:B------:R-:W-:-:S03]  /*38ac0*/  IMAD.MOV.U32 R23, RZ, RZ, R4 ;  /* 0x000000ffff177224 */ /* 0x000fc600078e0004 */
        /* <DEDUP_REMOVED lines=15> */
[----:B0-----:R-:W4:Y:S01]  /*38bc0*/  LDL.LU.64 R18, [R1+0x1e98] ;  /* 0x001e980001127983 */ /* 0x001f220000300a00 */
[----:B------:R-:W4:Y:S02]  /*38bd0*/  LDL.LU.64 R16, [R1+0x1e90] ;  /* 0x001e900001107983 */ /* 0x000f240000300a00 */
        /* <DEDUP_REMOVED lines=64> */
[----:B------:R0:W-:Y:S02]  /*38fe0*/  STL.64 [R1+0x1dc0], R18 ;  /* 0x001dc01201007387 */ /* 0x0001e40000100a00 */
[----:B------:R-:W3:Y:S02]  /*38ff0*/  LDL.LU R16, [R1+0x9d0] ;  /* 0x0009d00001107983 */ /* 0x000ee40000300800 */
[----:B------:R-:W3:Y:S01]  /*39000*/  LDL.LU R17, [R1+0x9d4] ;  /* 0x0009d40001117983 */ /* 0x000ee20000300800 */
[----:B0-----:R-:W3:Y:S01]  /*39010*/  LDL.LU R18, [R1+0x9d8] ;  /* 0x0009d80001127983 */ /* 0x001ee20000300800 */
[----:B------:R-:W3:Y:S01]  /*39020*/  LDL.LU R19, [R1+0x9dc] ;  /* 0x0009dc0001137983 */ /* 0x000ee20000300800 */
[C---:B--2---:R-:W-:Y:S11]  /*39030*/  HMMA.16816.F32 R8, R24.reuse, R14, R8 ;  /* 0x0000000e1808723c */ /* 0x044ff60000001808 */
[----:B------:R-:W-:Y:S11]  /*39040*/  @!UPT UIADD3 URZ, URZ, URZ, URZ ;  /* 0x0000003f3f3ff290 */ /* 0x000ff6000fffe03f */
[----:B------:R-:W-:Y:S01]  /*39050*/  @!UPT UIADD3 URZ, URZ, URZ, URZ ;  /* 0x0000003f3f3ff290 */ /* 0x000fe2000fffe03f */
[----:B------:R-:W-:Y:S01]  /*39060*/  STL.64 [R1+0x550], R8 ;  /* 0x0005500801007387 */ /* 0x000fe20000100a00 */
[----:B------:R0:W-:Y:S03]  /*39070*/  STL.64 [R1+0x558], R10 ;  /* 0x0005580a01007387 */ /* 0x0001e60000100a00 */
[----:B0-----:R-:W3:Y:S01]  /*39080*/  LDL.LU.64 R10, [R1+0x1dd0] ;  /* 0x001dd000010a7983 */ /* 0x001ee20000300a00 */
[----:B------:R0:W-:Y:S03]  /*39090*/  STL.64 [R1+0x1d38], R14 ;  /* 0x001d380e01007387 */ /* 0x0001e60000100a00 */
[----:B0-----:R-:W2:Y:S04]  /*390a0*/  LDL.LU.64 R14, [R1+0x88] ;  /* 0x00008800010e7983 */ /* 0x001ea80000300a00 */
        /* <DEDUP_REMOVED lines=8> */
[----:B0-----:R-:W2:Y:S11]  /*39130*/  LDL.LU.64 R14, [R1+0xb8] ;  /* 0x0000b800010e7983 */ /* 0x001eb60000300a00 */
        /* <DEDUP_REMOVED lines=9> */
[----:B----4-:R-:W-:Y:S02]  /*391d0*/  HMMA.16816.F32 R20, R24, R6, R20 ;  /* 0x000000061814723c */ /* 0x010fe40000001814 */
[----:B------:R0:W-:Y:S04]  /*391e0*/  STL.64 [R1+0x1d10], R6 ;  /* 0x001d100601007387 */ /* 0x0001e80000100a00 */
[----:B------:R-:W1:Y:S04]  /*391f0*/  LDSM.16.MT88.4 R24, [R0+0x2180] ;  /* 0x002180000018783b */ /* 0x000e680000004200 */
[----:B0-----:R-:W4:Y:S11]  /*39200*/  LDL.LU.64 R6, [R1+0x98] ;  /* 0x0000980001067983 */ /* 0x001f360000300a00 */
[----:B------:R-:W-:Y:S02]  /*39210*/  @!UPT UIADD3 URZ, URZ, URZ, URZ ;  /* 0x0000003f3f3ff290 */ /* 0x000fe4000fffe03f */
[----:B------:R-:W-:Y:S01]  /*39220*/  STL.64 [R1+0x100], R20 ;  /* 0x0001001401007387 */ /* 0x000fe20000100a00 */
[----:B------:R-:W-:Y:S02]  /*39230*/  STL.64 [R1+0x108], R22 ;  /* 0x0001081601007387 */ /* 0x000fe40000100a00 */
[----:B------:R-:W2:Y:S01]  /*39240*/  LDSM.16.MT88.4 R20, [R0+0x2100] ;  /* 0x002100000014783b */ /* 0x000ea20000004200 */
[----:B-1----:R0:W-:Y:S03]  /*39250*/  STL [R1+0x1cb0], R24 ;  /* 0x001cb01801007387 */ /* 0x0021e60000100800 */
[----:B------:R1:W-:Y:S02]  /*39260*/  STL [R1+0x1cac], R25 ;  /* 0x001cac1901007387 */ /* 0x0003e40000100800 */
[----:B------:R3:W-:Y:S02]  /*39270*/  STL [R1+0x1ca8], R26 ;  /* 0x001ca81a01007387 */ /* 0x0007e40000100800 */
[----:B------:R3:W-:Y:S01]  /*39280*/  STL [R1+0x1ca4], R27 ;  /* 0x001ca41b01007387 */ /* 0x0007e20000100800 */
[----:B0-----:R-:W4:Y:S01]  /*39290*/  LDL.LU R24, [R1+0x9b0] ;  /* 0x0009b00001187983 */ /* 0x001f220000300800 */
[----:B-1----:R-:W4:Y:S02]  /*392a0*/  LDL.LU R25, [R1+0x9b4] ;  /* 0x0009b40001197983 */ /* 0x002f240000300800 */
[----:B---3--:R-:W4:Y:S02]  /*392b0*/  LDL.LU R26, [R1+0x9b8] ;  /* 0x0009b800011a7983 */ /* 0x008f240000300800 */
[----:B------:R-:W4:Y:S01]  /*392c0*/  LDL.LU R27, [R1+0x9bc] ;  /* 0x0009bc00011b7983 */ /* 0x000f220000300800 */
[C---:B--2---:R-:W-:Y:S11]  /*392d0*/  HMMA.16816.F32 R16, R20.reuse, R14, R16 ;  /* 0x0000000e1410723c */ /* 0x044ff60000001810 */
[----:B------:R-:W-:Y:S11]  /*392e0*/  @!UPT UIADD3 URZ, URZ, URZ, URZ ;  /* 0x0000003f3f3ff290 */ /* 0x000ff6000fffe03f */
[----:B------:R-:W-:Y:S01]  /*392f0*/  @!UPT UIADD3 URZ, URZ, URZ, URZ ;  /* 0x0000003f3f3ff290 */ /* 0x000fe2000fffe03f */
[----:B------:R-:W-:Y:S01]  /*39300*/  STL.64 [R1+0x9d0], R16 ;  /* 0x0009d01001007387 */ /* 0x000fe20000100a00 */
[----:B------:R0:W-:Y:S03]  /*39310*/  STL.64 [R1+0x9d8], R18 ;  /* 0x0009d81201007387 */ /* 0x0001e60000100a00 */
[----:B0-----:R-:W2:Y:S01]  /*39320*/  LDL.LU.64 R18, [R1+0x1dc0] ;  /* 0x001dc00001127983 */ /* 0x001ea20000300a00 */
[----:B------:R-:W-:Y:S02]  /*39330*/  IMAD.MOV.U32 R16, RZ, RZ, R15 ;  /* 0x000000ffff107224 */ /* 0x000fe400078e000f */
[----:B------:R-:W-:Y:S02]  /*39340*/  IMAD.MOV.U32 R17, RZ, RZ, R14 ;  /* 0x000000ffff117224 */ /* 0x000fe400078e000e */
[----:B------:R-:W3:Y:S01]  /*39350*/  LDL.LU.64 R14, [R1+0x1db8] ;  /* 0x001db800010e7983 */ /* 0x000ee20000300a00 */
[----:B------:R-:W3:Y:S02]  /*39360*/  LDL.LU.64 R12, [R1+0x1db0] ;  /* 0x001db000010c7983 */ /* 0x000ee40000300a00 */
[----:B------:R-:W-:Y:S02]  /*39370*/  STL [R1+0x1cb8], R16 ;  /* 0x001cb81001007387 */ /* 0x000fe40000100800 */
[----:B------:R-:W-:Y:S01]  /*39380*/  STL [R1+0x1cb4], R17 ;  /* 0x001cb41101007387 */ /* 0x000fe20000100800 */
[----:B--2---:R0:W-:Y:S04]  /*39390*/  STL.64 [R1+0x1d90], R18 ;  /* 0x001d901201007387 */ /* 0x0041e80000100a00 */
[----:B0-----:R-:W3:Y:S02]  /*393a0*/  LDL.LU.64 R18, [R1+0xa8] ;  /* 0x0000a80001127983 */ /* 0x001ee40000300a00 */
[C---:B---3--:R-:W-:Y:S11]  /*393b0*/  HMMA.16816.F32 R12, R20.reuse, R18, R12 ;  /* 0x00000012140c723c */ /* 0x048ff6000000180c */
[----:B------:R-:W-:Y:S11]  /*393c0*/  @!UPT UIADD3 URZ, URZ, URZ, URZ ;  /* 0x0000003f3f3ff290 */ /* 0x000ff6000fffe03f */
[----:B------:R-:W-:Y:S01]  /*393d0*/  @!UPT UIADD3 URZ, URZ, URZ, URZ ;  /* 0x0000003f3f3ff290 */ /* 0x000fe2000fffe03f */
[----:B------:R-:W-:Y:S01]  /*393e0*/  STL.64 [R1+0x9c0], R12 ;  /* 0x0009c00c01007387 */ /* 0x000fe20000100a00 */
[----:B------:R0:W-:Y:S03]  /*393f0*/  STL.64 [R1+0x9c8], R14 ;  /* 0x0009c80e01007387 */ /* 0x0001e60000100a00 */
[----:B0-----:R-:W2:Y:S01]  /*39400*/  LDL.LU.64 R14, [R1+0x1da8] ;  /* 0x001da800010e7983 */ /* 0x001ea20000300a00 */
[----:B------:R-:W-:Y:S02]  /*39410*/  IMAD.MOV.U32 R29, RZ, RZ, R18 ;  /* 0x000000ffff1d7224 */ /* 0x000fe400078e0012 */
[----:B------:R-:W-:Y:S02]  /*39420*/  IMAD.MOV.U32 R0, RZ, RZ, R19 ;  /* 0x000000ffff007224 */ /* 0x000fe400078e0013 */
[----:B----4-:R-:W-:Y:S01]  /*39430*/  HMMA.16816.F32 R16, R20, R6, R24 ;  /* 0x000000061410723c */ /* 0x010fe20000001818 */
[----:B------:R-:W-:-:S02]  /*39440*/  IMAD.MOV.U32 R3, RZ, RZ, R6 ;  /* 0x000000ffff037224 */ /* 0x000fc400078e0006 */
[----:B------:R-:W-:Y:S01]  /*39450*/  IMAD.MOV.U32 R28, RZ, RZ, R7 ;  /* 0x000000ffff1c7224 */ /* 0x000fe200078e0007 */
[----:B------:R-:W-:Y:S01]  /*39460*/  STL [R1+0x1cc0], R0 ;  /* 0x001cc00001007387 */ /* 0x000fe20000100800 */
[----:B------:R-:W-:Y:S11]  /*39470*/  STL [R1+0x1cbc], R29 ;  /* 0x001cbc1d01007387 */ /* 0x000ff60000100800 */
[----:B------:R-:W-:Y:S07]  /*39480*/  @!UPT UIADD3 URZ, URZ, URZ, URZ ;  /* 0x0000003f3f3ff290 */ /* 0x000fee000fffe03f */
[----:B------:R-:W-:Y:S01]  /*39490*/  STL.64 [R1+0x9b0], R16 ;  /* 0x0009b01001007387 */ /* 0x000fe20000100a00 */
[----:B------:R-:W-:Y:S02]  /*394a0*/  STL.64 [R1+0x9b8], R18 ;  /* 0x0009b81201007387 */ /* 0x000fe40000100a00 */
[----:B------:R-:W-:Y:S02]  /*394b0*/  STL [R1+0x1cc8], R28 ;  /* 0x001cc81c01007387 */ /* 0x000fe40000100800 */
[----:B------:R-:W-:Y:S01]  /*394c0*/  STL [R1+0x1cc4], R3 ;  /* 0x001cc40301007387 */ /* 0x000fe20000100800 */
[C---:B--2---:R-:W-:Y:S11]  /*394d0*/  HMMA.16816.F32 R4, R20.reuse, R14, R8 ;  /* 0x0000000e1404723c */ /* 0x044ff60000001808 */
[----:B------:R-:W-:Y:S11]  /*394e0*/  @!UPT UIADD3 URZ, URZ, URZ, URZ ;  /* 0x0000003f3f3ff290 */ /* 0x000ff6000fffe03f */
[----:B------:R-:W-:Y:S01]  /*394f0*/  @!UPT UIADD3 URZ, URZ, URZ, URZ ;  /* 0x0000003f3f3ff290 */ /* 0x000fe2000fffe03f */
[----:B------:R-:W-:Y:S01]  /*39500*/  STL.64 [R1+0x9a0], R4 ;  /* 0x0009a00401007387 */ /* 0x000fe20000100a00 */
[----:B------:R-:W-:Y:S02]  /*39510*/  STL.64 [R1+0x9a8], R6 ;  /* 0x0009a80601007387 */ /* 0x000fe40000100a00 */
[----:B------:R-:W2:Y:S02]  /*39520*/  LDL.LU R8, [R1+0x900] ;  /* 0x0009000001087983 */ /* 0x000ea40000300800 */
[----:B------:R-:W2:Y:S01]  /*39530*/  LDL.LU R9, [R1+0x904] ;  /* 0x0009040001097983 */ /* 0x000ea20000300800 */
[----:B------:R-:W3:Y:S01]  /*39540*/  LDL.LU R10, [R1+0x908] ;  /* 0x00090800010a7983 */ /* 0x000ee20000300800 */
[----:B------:R-:W3:Y:S02]  /*39550*/  LDL.LU R11, [R1+0x90c] ;  /* 0x00090c00010b7983 */ /* 0x000ee40000300800 */
[----:B------:R-:W-:Y:S02]  /*39560*/  IMAD.MOV.U32 R27, RZ, RZ, R14 ;  /* 0x000000ffff1b7224 */ /* 0x000fe400078e000e */
[----:B------:R-:W-:Y:S01]  /*39570*/  IMAD.MOV.U32 R2, RZ, RZ, R15 ;  /* 0x000000ffff027224 */ /* 0x000fe200078e000f */
        /* <DEDUP_REMOVED lines=20> */
[----:B0-----:R-:W2:Y:S01]  /*396c0*/  LDL.LU.64 R18, [R1+0x78] ;  /* 0x0000780001127983 */ /* 0x001ea20000300a00 */
[----:B------:R0:W-:Y:S02]  /*396d0*/  STL.64 [R1+0x1d48], R14 ;  /* 0x001d480e01007387 */ /* 0x0001e40000100a00 */
[----:B------:R-:W-:Y:S01]  /*396e0*/  STL.64 [R1+0x1d40], R12 ;  /* 0x001d400c01007387 */ /* 0x000fe20000100a00 */
[----:B0-----:R-:W2:Y:S04]  /*396f0*/  LDL.LU.64 R14, [R1+0x38] ;  /* 0x00003800010e7983 */ /* 0x001ea80000300a00 */
[----:B--2---:R0:W-:Y:S04]  /*39700*/  STL.64 [R1+0x1d58], R14 ;  /* 0x001d580e01007387 */ /* 0x0041e80000100a00 */
[----:B0-----:R-:W2:Y:S04]  /*39710*/  LDL.LU.64 R14, [R1+0x48] ;  /* 0x00004800010e7983 */ /* 0x001ea80000300a00 */
[----:B--2---:R0:W-:Y:S04]  /*39720*/  STL.64 [R1+0x1d70], R14 ;  /* 0x001d700e01007387 */ /* 0x0041e80000100a00 */
[----:B0-----:R-:W2:Y:S04]  /*39730*/  LDL.LU.64 R14, [R1+0x58] ;  /* 0x00005800010e7983 */ /* 0x001ea80000300a00 */
[----:B--2---:R0:W-:Y:S04]  /*39740*/  STL.64 [R1+0x1d88], R14 ;  /* 0x001d880e01007387 */ /* 0x0041e80000100a00 */
[----:B0-----:R-:W2:Y:S01]  /*39750*/  LDL.LU.64 R14, [R1+0x68] ;  /* 0x00006800010e7983 */ /* 0x001ea20000300a00 */
[----:B------:R0:W-:Y:S02]  /*39760*/  STL.64 [R1+0x1d20], R6 ;  /* 0x001d200601007387 */ /* 0x0001e40000100a00 */
[----:B----4-:R-:W-:Y:S01]  /*39770*/  STL.64 [R1+0x1d18], R4 ;  /* 0x001d180401007387 */ /* 0x010fe20000100a00 */
[----:B0-----:R-:W4:Y:S04]  /*39780*/  LDL.LU.64 R6, [R1+0x18] ;  /* 0x0000180001067983 */ /* 0x001f280000300a00 */
[----:B----4-:R0:W-:Y:S04]  /*39790*/  STL.64 [R1+0x1d30], R6 ;  /* 0x001d300601007387 */ /* 0x0101e80000100a00 */
[----:B0-----:R-:W4:Y:S04]  /*397a0*/  LDL.LU.64 R6, [R1+0x28] ;  /* 0x0000280001067983 */ /* 0x001f280000300a00 */
[----:B----4-:R0:W-:Y:S01]  /*397b0*/  STL.64 [R1+0x1d50], R6 ;  /* 0x001d500601007387 */ /* 0x0101e20000100a00 */
[----:B------:R-:W4:Y:S02]  /*397c0*/  LDL.LU R4, [R1+0x950] ;  /* 0x0009500001047983 */ /* 0x000f240000300800 */
[----:B------:R-:W4:Y:S01]  /*397d0*/  LDL.LU R5, [R1+0x954] ;  /* 0x0009540001057983 */ /* 0x000f220000300800 */
[----:B0-----:R-:W2:Y:S01]  /*397e0*/  LDL.LU R6, [R1+0x958] ;  /* 0x0009580001067983 */ /* 0x001ea20000300800 */
[----:B------:R-:W2:Y:S03]  /*397f0*/  LDL.LU R7, [R1+0x95c] ;  /* 0x00095c0001077983 */ /* 0x000ea60000300800 */
[----:B--2---:R-:W-:Y:S01]  /*39800*/  STL.64 [R1+0x1d68], R6 ;  /* 0x001d680601007387 */ /* 0x004fe20000100a00 */
[----:B----4-:R0:W-:Y:S03]  /*39810*/  STL.64 [R1+0x1d60], R4 ;  /* 0x001d600401007387 */ /* 0x0101e60000100a00 */
        /* <DEDUP_REMOVED lines=8> */
[----:B------:R-:W2:Y:S02]  /*398a0*/  LDL.LU R6, [R1+0x978] ;  /* 0x0009780001067983 */ /* 0x000ea40000300800 */
[----:B------:R-:W2:Y:S01]  /*398b0*/  LDL.LU R7, [R1+0x97c] ;  /* 0x00097c0001077983 */ /* 0x000ea20000300800 */
[----:B---3--:R0:W-:Y:S01]  /*398c0*/  STL.64 [R1+0x1d08], R10 ;  /* 0x001d080a01007387 */ /* 0x0081e20000100a00 */
[----:B------:R1:W-:Y:S03]  /*398d0*/  STL.64 [R1+0x1d00], R8 ;  /* 0x001d000801007387 */ /* 0x0003e60000100a00 */
[----:B0-----:R-:W3:Y:S04]  /*398e0*/  LDL.LU.64 R10, [R1+0x8] ;  /* 0x00000800010a7983 */ /* 0x001ee80000300a00 */
[----:B---3--:R0:W-:Y:S01]  /*398f0*/  STL.64 [R1+0x1d28], R10 ;  /* 0x001d280a01007387 */ /* 0x0081e20000100a00 */
[----:B-1----:R-:W3:Y:S02]  /*39900*/  LDL.LU R8, [R1+0x930] ;  /* 0x0009300001087983 */ /* 0x002ee40000300800 */
[----:B------:R-:W3:Y:S01]  /*39910*/  LDL.LU R9, [R1+0x934] ;  /* 0x0009340001097983 */ /* 0x000ee20000300800 */
[----:B0-----:R-:W3:Y:S01]  /*39920*/  LDL.LU R10, [R1+0x938] ;  /* 0x00093800010a7983 */ /* 0x001ee20000300800 */
[----:B------:R-:W3:Y:S02]  /*39930*/  LDL.LU R11, [R1+0x93c] ;  /* 0x00093c00010b7983 */ /* 0x000ee40000300800 */
[----:B------:R-:W-:Y:S02]  /*39940*/  STL [R1+0x1cd0], R2 ;  /* 0x001cd00201007387 */ /* 0x000fe40000100800 */
[----:B------:R0:W-:Y:S01]  /*39950*/  STL [R1+0x1ccc], R27 ;  /* 0x001ccc1b01007387 */ /* 0x0001e20000100800 */
[----:B------:R-:W4:Y:S01]  /*39960*/  LDL.LU R24, [R1+0x990] ;  /* 0x0009900001187983 */ /* 0x000f220000300800 */
[----:B------:R-:W4:Y:S02]  /*39970*/  LDL.LU R25, [R1+0x994] ;  /* 0x0009940001197983 */ /* 0x000f240000300800 */
[----:B------:R-:W4:Y:S01]  /*39980*/  LDL.LU R26, [R1+0x998] ;  /* 0x00099800011a7983 */ /* 0x000f220000300800 */
[----:B0-----:R-:W4:Y:S02]  /*39990*/  LDL.LU R27, [R1+0x99c] ;  /* 0x00099c00011b7983 */ /* 0x001f240000300800 */
[C---:B----4-:R-:W-:Y:S11]  /*399a0*/  HMMA.16816.F32 R24, R20.reuse, R18, R24 ;  /* 0x000000121418723c */ /* 0x050ff60000001818 */
[----:B------:R-:W-:Y:S11]  /*399b0*/  @!UPT UIADD3 URZ, URZ, URZ, URZ ;  /* 0x0000003f3f3ff290 */ /* 0x000ff6000fffe03f */
[----:B------:R-:W-:Y:S01]  /*399c0*/  @!UPT UIADD3 URZ, URZ, URZ, URZ ;  /* 0x0000003f3f3ff290 */ /* 0x000fe2000fffe03f */
[----:B------:R0:W-:Y:S01]  /*399d0*/  STL.64 [R1+0x990], R24 ;  /* 0x0009901801007387 */ /* 0x0001e20000100a00 */
[----:B------:R1:W-:Y:S02]  /*399e0*/  STL.64 [R1+0x998], R26 ;  /* 0x0009981a01007387 */ /* 0x0003e40000100a00 */
[----:B0-----:R-:W-:Y:S02]  /*399f0*/  IMAD.MOV.U32 R25, RZ, RZ, R18 ;  /* 0x000000ffff197224 */ /* 0x001fe400078e0012 */
[----:B-1----:R-:W-:Y:S02]  /*39a00*/  IMAD.MOV.U32 R26, RZ, RZ, R19 ;  /* 0x000000ffff1a7224 */ /* 0x002fe400078e0013 */
[----:B------:R-:W4:Y:S01]  /*39a10*/  LDL.LU.64 R18, [R1+0x1da0] ;  /* 0x001da00001127983 */ /* 0x000f220000300a00 */
[----:B------:R-:W4:Y:S02]  /*39a20*/  LDL.LU.64 R16, [R1+0x1d98] ;  /* 0x001d980001107983 */ /* 0x000f240000300a00 */
[----:B------:R-:W-:Y:S02]  /*39a30*/  STL [R1+0x1cd4], R25 ;  /* 0x001cd41901007387 */ /* 0x000fe40000100800 */
[----:B------:R-:W-:Y:S01]  /*39a40*/  IMAD.MOV.U32 R24, RZ, RZ, R15 ;  /* 0x000000ffff187224 */ /* 0x000fe200078e000f */
[C---:B----4-:R-:W-:Y:S11]  /*39a50*/  HMMA.16816.F32 R16, R20.reuse, R14, R16 ;  /* 0x0000000e1410723c */ /* 0x050ff60000001810 */
[----:B------:R-:W-:Y:S11]  /*39a60*/  @!UPT UIADD3 URZ, URZ, URZ, URZ ;  /* 0x0000003f3f3ff290 */ /* 0x000ff6000fffe03f */
[----:B------:R-:W-:Y:S01]  /*39a70*/  @!UPT UIADD3 URZ, URZ, URZ, URZ ;  /* 0x0000003f3f3ff290 */ /* 0x000fe2000fffe03f */
        /* <DEDUP_REMOVED lines=50> */
[----:B------:R-:W-:Y:S01]  /*39da0*/  STL.64 [R1+0x1ce0], R26 ;  /* 0x001ce01a01007387 */ /* 0x000fe20000100a00 */
[----:B------:R0:W-:Y:S04]  /*39db0*/  STL.64 [R1+0x1cd8], R24 ;  /* 0x001cd81801007387 */ /* 0x0001e80000100a00 */
[----:B0-----:R-:W2:Y:S01]  /*39dc0*/  LDL.LU R24, [R1+0x8f0] ;  /* 0x0008f00001187983 */ /* 0x001ea20000300800 */
[----:B------:R-:W2:Y:S02]  /*39dd0*/  LDL.LU R25, [R1+0x8f4] ;  /* 0x0008f40001197983 */ /* 0x000ea40000300800 */
[----:B------:R-:W2:Y:S02]  /*39de0*/  LDL.LU R26, [R1+0x8f8] ;  /* 0x0008f800011a7983 */ /* 0x000ea40000300800 */
[----:B------:R-:W2:Y:S01]  /*39df0*/  LDL.LU R27, [R1+0x8fc] ;  /* 0x0008fc00011b7983 */ /* 0x000ea20000300800 */
        /* <DEDUP_REMOVED lines=29> */
[----:B0-----:R-:W2:Y:S01]  /*39fd0*/  LDL.LU.64 R26, [R1+0x1ce0] ;  /* 0x001ce000011a7983 */ /* 0x001ea20000300a00 */
[----:B------:R-:W4:Y:S02]  /*39fe0*/  LDL.LU.64 R24, [R1+0x1cd8] ;  /* 0x001cd80001187983 */ /* 0x000f240000300a00 */
[----:B------:R0:W-:Y:S02]  /*39ff0*/  STL.64 [R1+0x1b58], R10 ;  /* 0x001b580a01007387 */ /* 0x0001e40000100a00 */
[----:B------:R-:W3:Y:S01]  /*3a000*/  LDL.LU R8, [R1+0x500] ;  /* 0x0005000001087983 */ /* 0x000ee20000300800 */
[----:B------:R-:W3:Y:S04]  /*3a010*/  LDL.LU R9, [R1+0x504] ;  /* 0x0005040001097983 */ /* 0x000ee80000300800 */
[----:B0-----:R-:W3:Y:S01]  /*3a020*/  LDL.LU R10, [R1+0x508] ;  /* 0x00050800010a7983 */ /* 0x001ee20000300800 */
[----:B------:R-:W3:Y:S02]  /*3a030*/  LDL.LU R11, [R1+0x50c] ;  /* 0x00050c00010b7983 */ /* 0x000ee40000300800 */
[----:B---3--:R-:W-:Y:S01]  /*3a040*/  HMMA.16816.F32 R20, R20, R6, R8 ;  /* 0x000000061414723c */ /* 0x008fe20000001808 */
[----:B------:R-:W3:Y:S11]  /*3a050*/  LDL.LU R8, [R1+0x150] ;  /* 0x0001500001087983 */ /* 0x000ef60000300800 */
[----:B------:R-:W-:Y:S11]  /*3a060*/  @!UPT UIADD3 URZ, URZ, URZ, URZ ;  /* 0x0000003f3f3ff290 */ /* 0x000ff6000fffe03f */
[----:B------:R-:W-:Y:S01]  /*3a070*/  STL.64 [R1+0x500], R20 ;  /* 0x0005001401007387 */ /* 0x000fe20000100a00 */
[----:B------:R4:W-:Y:S02]  /*3a080*/  STL.64 [R1+0x508], R22 ;  /* 0x0005081601007387 */ /* 0x0009e40000100a00 */
[----:B------:R-:W3:Y:S02]  /*3a090*/  LDL.LU R9, [R1+0x154] ;  /* 0x0001540001097983 */ /* 0x000ee40000300800 */
[----:B------:R-:W2:Y:S01]  /*3a0a0*/  LDL.LU R10, [R1+0x158] ;  /* 0x00015800010a7983 */ /* 0x000ea20000300800 */
[----:B------:R-:W2:Y:S01]  /*3a0b0*/  LDL.LU R11, [R1+0x15c] ;  /* 0x00015c00010b7983 */ /* 0x000ea20000300800 */
[----:B----4-:R-:W-:Y:S02]  /*3a0c0*/  IMAD.MOV.U32 R22, RZ, RZ, R25 ;  /* 0x000000ffff167224 */ /* 0x010fe400078e0019 */
[----:B------:R-:W-:Y:S01]  /*3a0d0*/  IMAD.MOV.U32 R23, RZ, RZ, R2 ;  /* 0x000000ffff177224 */ /* 0x000fe200078e0002 */
[----:B--2---:R-:W-:Y:S01]  /*3a0e0*/  STL.64 [R1+0x1b68], R10 ;  /* 0x001b680a01007387 */ /* 0x004fe20000100a00 */
[----:B---3--:R0:W-:Y:S03]  /*3a0f0*/  STL.64 [R1+0x1b60], R8 ;  /* 0x001b600801007387 */ /* 0x0081e60000100a00 */
[----:B0-----:R-:W2:Y:S01]  /*3a100*/  LDL.LU R8, [R1+0x160] ;  /* 0x0001600001087983 */ /* 0x001ea20000300800 */
[----:B------:R-:W2:Y:S02]  /*3a110*/  LDL.LU R9, [R1+0x164] ;  /* 0x0001640001097983 */ /* 0x000ea40000300800 */
[----:B------:R-:W3:Y:S02]  /*3a120*/  LDL.LU R10, [R1+0x168] ;  /* 0x00016800010a7983 */ /* 0x000ee40000300800 */
[----:B------:R-:W3:Y:S01]  /*3a130*/  LDL.LU R11, [R1+0x16c] ;  /* 0x00016c00010b7983 */ /* 0x000ee20000300800 */
[----:B------:R-:W4:Y:S01]  /*3a140*/  LDL.LU R25, [R1+0x1cd4] ;  /* 0x001cd40001197983 */ /* 0x000f220000300800 */
[----:B------:R-:W2:Y:S02]  /*3a150*/  LDL.LU R2, [R1+0x1cd0] ;  /* 0x001cd00001027983 */ /* 0x000ea40000300800 */
[----:B------:R0:W-:Y:S02]  /*3a160*/  STL.64 [R1+0x1b98], R22 ;  /* 0x001b981601007387 */ /* 0x0001e40000100a00 */
[----:B0-----:R-:W-:-:S02]  /*3a170*/  IMAD.MOV.U32 R22, RZ, RZ, R13 ;  /* 0x000000ffff167224 */ /* 0x001fc400078e000d */
[----:B------:R-:W-:-:S05]  /*3a180*/  IMAD.MOV.U32 R23, RZ, RZ, R12 ;  /* 0x000000ffff177224 */ /* 0x000fca00078e000c */
[----:B------:R0:W-:Y:S01]  /*3a190*/  STL.64 [R1+0x1bb0], R22 ;  /* 0x001bb01601007387 */ /* 0x0001e20000100a00 */
[----:B------:R-:W2:Y:S02]  /*3a1a0*/  LDL.LU R12, [R1+0x180] ;  /* 0x00018000010c7983 */ /* 0x000ea40000300800 */
[----:B------:R-:W2:Y:S02]  /*3a1b0*/  LDL.LU R13, [R1+0x184] ;  /* 0x00018400010d7983 */ /* 0x000ea40000300800 */
[----:B------:R-:W2:Y:S01]  /*3a1c0*/  LDL.LU R14, [R1+0x188] ;  /* 0x00018800010e7983 */ /* 0x000ea20000300800 */
[----:B------:R-:W2:Y:S01]  /*3a1d0*/  LDL.LU R15, [R1+0x18c] ;  /* 0x00018c00010f7983 */ /* 0x000ea20000300800 */
[----:B0-----:R-:W-:Y:S02]  /*3a1e0*/  IMAD.MOV.U32 R22, RZ, RZ, R27 ;  /* 0x000000ffff167224 */ /* 0x001fe400078e001b */
        /* <DEDUP_REMOVED lines=44> */
[----:B------:R-:W-:Y:S01]  /*3a4b0*/  IMAD.MOV.U32 R23, RZ, RZ, R26 ;  /* 0x000000ffff177224 */ /* 0x000fe200078e001a */
[----:B------:R-:W4:Y:S01]  /*3a4c0*/  LDL.LU R25, [R1+0x1cac] ;  /* 0x001cac0001197983 */ /* 0x000f220000300800 */
[----:B------:R-:W4:Y:S03]  /*3a4d0*/  LDL.LU R26, [R1+0x1ca8] ;  /* 0x001ca800011a7983 */ /* 0x000f260000300800 */
[----:B------:R3:W-:Y:S02]  /*3a4e0*/  STL.64 [R1+0x1c28], R22 ;  /* 0x001c281601007387 */ /* 0x0007e40000100a00 */
[----:B---3--:R-:W-:Y:S02]  /*3a4f0*/  IMAD.MOV.U32 R22, RZ, RZ, R27 ;  /* 0x000000ffff167224 */ /* 0x008fe400078e001b */
[----:B------:R-:W-:Y:S01]  /*3a500*/  IMAD.MOV.U32 R23, RZ, RZ, R2 ;  /* 0x000000ffff177224 */ /* 0x000fe200078e0002 */
[----:B------:R-:W4:Y:S01]  /*3a510*/  LDL.LU R27, [R1+0x1ca4] ;  /* 0x001ca400011b7983 */ /* 0x000f220000300800 */
        /* <DEDUP_REMOVED lines=44> */
[----:B0-----:R-:W4:Y:S01]  /*3a7e0*/  LDL.LU R12, [R1+0x220] ;  /* 0x00022000010c7983 */ /* 0x001f220000300800 */
[----:B------:R-:W4:Y:S02]  /*3a7f0*/  LDL.LU R13, [R1+0x224] ;  /* 0x00022400010d7983 */ /* 0x000f240000300800 */
[----:B------:R-:W4:Y:S02]  /*3a800*/  LDL.LU R14, [R1+0x228] ;  /* 0x00022800010e7983 */ /* 0x000f240000300800 */
[----:B------:R-:W4:Y:S01]  /*3a810*/  LDL.LU R15, [R1+0x22c] ;  /* 0x00022c00010f7983 */ /* 0x000f220000300800 */
[----:B------:R0:W-:Y:S01]  /*3a820*/  STL.64 [R1+0x1b78], R10 ;  /* 0x001b780a01007387 */ /* 0x0001e20000100a00 */
[----:B------:R-:W-:Y:S02]  /*3a830*/  STL.64 [R1+0x1b70], R8 ;  /* 0x001b700801007387 */ /* 0x000fe40000100a00 */
[----:B------:R1:W-:Y:S02]  /*3a840*/  STL.64 [R1+0x1b40], R6 ;  /* 0x001b400601007387 */ /* 0x0003e40000100a00 */
[----:B0-----:R-:W-:-:S02]  /*3a850*/  IMAD.MOV.U32 R10, RZ, RZ, R5 ;  /* 0x000000ffff0a7224 */ /* 0x001fc400078e0005 */
[----:B------:R-:W-:Y:S01]  /*3a860*/  IMAD.MOV.U32 R11, RZ, RZ, R4 ;  /* 0x000000ffff0b7224 */ /* 0x000fe200078e0004 */
[----:B-1----:R-:W2:Y:S01]  /*3a870*/  LDL.LU.64 R6, [R1+0x10e0] ;  /* 0x0010e00001067983 */ /* 0x002ea20000300a00 */
[----:B------:R-:W3:Y:S02]  /*3a880*/  LDL.LU.64 R4, [R1+0x10d8] ;  /* 0x0010d80001047983 */ /* 0x000ee40000300a00 */
[----:B------:R-:W-:Y:S02]  /*3a890*/  IMAD.MOV.U32 R22, RZ, RZ, R17 ;  /* 0x000000ffff167224 */ /* 0x000fe400078e0011 */
[----:B------:R-:W-:Y:S01]  /*3a8a0*/  IMAD.MOV.U32 R23, RZ, RZ, R16 ;  /* 0x000000ffff177224 */ /* 0x000fe200078e0010 */
[----:B--2---:R0:W-:Y:S01]  /*3a8b0*/  STL.64 [R1+0x1b50], R6 ;  /* 0x001b500601007387 */ /* 0x0041e20000100a00 */
[----:B---3--:R1:W-:Y:S02]  /*3a8c0*/  STL.64 [R1+0x1b48], R4 ;  /* 0x001b480401007387 */ /* 0x0083e40000100a00 */
[----:B0-----:R-:W-:Y:S01]  /*3a8d0*/  IMAD.MOV.U32 R6, RZ, RZ, R0 ;  /* 0x000000ffff067224 */ /* 0x001fe200078e0000 */
[----:B-1----:R-:W2:Y:S01]  /*3a8e0*/  LDL.LU R4, [R1+0x140] ;  /* 0x0001400001047983 */ /* 0x002ea20000300800 */
[----:B------:R-:W2:Y:S02]  /*3a8f0*/  LDL.LU R5, [R1+0x144] ;  /* 0x0001440001057983 */ /* 0x000ea40000300800 */
[----:B------:R-:W3:Y:S02]  /*3a900*/  LDL.LU R0, [R1+0x1c8c] ;  /* 0x001c8c0001007983 */ /* 0x000ee40000300800 */
[----:B------:R-:W2:Y:S01]  /*3a910*/  LDL.LU R7, [R1+0x14c] ;  /* 0x00014c0001077983 */ /* 0x000ea20000300800 */
[----:B----4-:R-:W-:Y:S01]  /*3a920*/  HMMA.16816.F32 R20, R24, R22, R12 ;  /* 0x000000161814723c */ /* 0x010fe2000000180c */
[----:B--2---:R-:W-:Y:S01]  /*3a930*/  STL.64 [R1+0x1b88], R6 ;  /* 0x001b880601007387 */ /* 0x004fe20000100a00 */
[----:B------:R0:W-:Y:S03]  /*3a940*/  STL.64 [R1+0x1b80], R4 ;  /* 0x001b800401007387 */ /* 0x0001e60000100a00 */
[----:B0-----:R-:W2:Y:S01]  /*3a950*/  LDL.LU R4, [R1+0x170] ;  /* 0x0001700001047983 */ /* 0x001ea20000300800 */
[----:B------:R-:W2:Y:S02]  /*3a960*/  LDL.LU R5, [R1+0x174] ;  /* 0x0001740001057983 */ /* 0x000ea40000300800 */
[----:B------:R-:W2:Y:S02]  /*3a970*/  LDL.LU R6, [R1+0x178] ;  /* 0x0001780001067983 */ /* 0x000ea40000300800 */
[----:B---3--:R-:W-:-:S02]  /*3a980*/  IMAD.MOV.U32 R7, RZ, RZ, R0 ;  /* 0x000000ffff077224 */ /* 0x008fc400078e0000 */
[----:B------:R-:W3:Y:S01]  /*3a990*/  LDL.LU R0, [R1+0x1c88] ;  /* 0x001c880001007983 */ /* 0x000ee20000300800 */
[----:B------:R-:W4:Y:S02]  /*3a9a0*/  LDL.LU R17, [R1+0x1270] ;  /* 0x0012700001117983 */ /* 0x000f240000300800 */
[----:B------:R-:W2:Y:S02]  /*3a9b0*/  LDL.LU.64 R14, [R1+0x1c80] ;  /* 0x001c8000010e7983 */ /* 0x000ea40000300a00 */
[----:B------:R-:W2:Y:S06]  /*3a9c0*/  LDL.LU.64 R12, [R1+0x1c78] ;  /* 0x001c7800010c7983 */ /* 0x000eac0000300a00 */
        /* <DEDUP_REMOVED lines=66> */
[C---:B------:R-:W-:Y:S08]  /*3adf0*/  HMMA.16816.F32 R8, R24.reuse, R10, R4 ;  /* 0x0000000a1808723c */ /* 0x040ff00000001804 */
[----:B--2---:R-:W-:Y:S01]  /*3ae00*/  HMMA.16816.F32 R20, R24, R22, R12 ;  /* 0x000000161814723c */ /* 0x004fe2000000180c */
[----:B------:R-:W2:Y:S11]  /*3ae10*/  LDL.LU.64 R14, [R1+0x1b90] ;  /* 0x001b9000010e7983 */ /* 0x000eb60000300a00 */
[----:B------:R-:W-:Y:S11]  /*3ae20*/  @!UPT UIADD3 URZ, URZ, URZ, URZ ;  /* 0x0000003f3f3ff290 */ /* 0x000ff6000fffe03f */
[----:B------:R0:W-:Y:S01]  /*3ae30*/  STL.64 [R1+0x180], R20 ;  /* 0x0001801401007387 */ /* 0x0001e20000100a00 */
[----:B------:R1:W-:Y:S02]  /*3ae40*/  STL.64 [R1+0x188], R22 ;  /* 0x0001881601007387 */ /* 0x0003e40000100a00 */
[----:B------:R-:W2:Y:S02]  /*3ae50*/  LDL.LU R12, [R1+0x1278] ;  /* 0x00127800010c7983 */ /* 0x000ea40000300800 */
[----:B------:R-:W2:Y:S02]  /*3ae60*/  LDL.LU R16, [R1+0x1298] ;  /* 0x0012980001107983 */ /* 0x000ea40000300800 */
[----:B0-----:R-:W-:Y:S02]  /*3ae70*/  IMAD.MOV.U32 R20, RZ, RZ, R29 ;  /* 0x000000ffff147224 */ /* 0x001fe400078e001d */
[----:B-1----:R-:W-:Y:S01]  /*3ae80*/  IMAD.MOV.U32 R23, RZ, RZ, R2 ;  /* 0x000000ffff177224 */ /* 0x002fe200078e0002 */
[----:B------:R-:W2:Y:S01]  /*3ae90*/  LDL.LU R29, [R1+0x1290] ;  /* 0x00129000011d7983 */ /* 0x000ea20000300800 */
[----:B------:R-:W-:-:S02]  /*3aea0*/  IMAD.MOV.U32 R22, RZ, RZ, R3 ;  /* 0x000000ffff167224 */ /* 0x000fc400078e0003 */
[----:B------:R-:W2:Y:S02]  /*3aeb0*/  LDL.LU R2, [R1+0x1288] ;  /* 0x0012880001027983 */ /* 0x000ea40000300800 */
[----:B------:R-:W-:Y:S01]  /*3aec0*/  IMAD.MOV.U32 R21, RZ, RZ, R28 ;  /* 0x000000ffff157224 */ /* 0x000fe200078e001c */
[----:B------:R-:W2:Y:S01]  /*3aed0*/  LDL.LU R3, [R1+0x165c] ;  /* 0x00165c0001037983 */ /* 0x000ea20000300800 */
[----:B------:R-:W2:Y:S02]  /*3aee0*/  LDL.LU R28, [R1+0x1654] ;  /* 0x00165400011c7983 */ /* 0x000ea40000300800 */
[----:B------:R-:W2:Y:S02]  /*3aef0*/  LDL.LU.64 R6, [R1+0x1b88] ;  /* 0x001b880001067983 */ /* 0x000ea40000300a00 */
[----:B------:R-:W2:Y:S01]  /*3af00*/  LDL.LU.64 R4, [R1+0x1b80] ;  /* 0x001b800001047983 */ /* 0x000ea20000300a00 */
        /* <DEDUP_REMOVED lines=10> */
[----:B------:R-:W2:Y:S02]  /*3afb0*/  LDL.LU.64 R8, [R1+0x1b60] ;  /* 0x001b600001087983 */ /* 0x000ea40000300a00 */
[----:B--2---:R-:W-:Y:S11]  /*3afc0*/  HMMA.16816.F32 R8, R24, R14, R8 ;  /* 0x0000000e1808723c */ /* 0x004ff60000001808 */
[----:B------:R-:W-:Y:S11]  /*3afd0*/  @!UPT UIADD3 URZ, URZ, URZ, URZ ;  /* 0x0000003f3f3ff290 */ /* 0x000ff6000fffe03f */
[----:B------:R-:W-:Y:S01]  /*3afe0*/  @!UPT UIADD3 URZ, URZ, URZ, URZ ;  /* 0x0000003f3f3ff290 */ /* 0x000fe2000fffe03f */
[----:B------:R-:W-:Y:S01]  /*3aff0*/  STL.64 [R1+0x150], R8 ;  /* 0x0001500801007387 */ /* 0x000fe20000100a00 */
[----:B------:R0:W-:Y:S03]  /*3b000*/  STL.64 [R1+0x158], R10 ;  /* 0x0001580a01007387 */ /* 0x0001e60000100a00 */
[----:B0-----:R-:W2:Y:S01]  /*3b010*/  LDL.LU.64 R10, [R1+0x1b58] ;  /* 0x001b5800010a7983 */ /* 0x001ea20000300a00 */
[----:B------:R-:W3:Y:S02]  /*3b020*/  LDL.LU.64 R14, [R1+0x10d0] ;  /* 0x0010d000010e7983 */ /* 0x000ee40000300a00 */
[----:B------:R-:W-:-:S04]  /*3b030*/  IMAD.MOV.U32 R19, RZ, RZ, c[0x0][0x188] ;  /* 0x00006200ff137624 */ /* 0x000fc800078e00ff */
[----:B------:R-:W-:Y:S01]  /*3b040*/  IMAD.SHL.U32 R19, R19, 0x20, RZ ;  /* 0x0000002013137824 */ /* 0x000fe200078e00ff */
[----:B--2---:R-:W-:Y:S01]  /*3b050*/  HMMA.16816.F32 R8, R24, R10, R4 ;  /* 0x0000000a1808723c */ /* 0x004fe20000001804 */
[----:B------:R-:W2:Y:S02]  /*3b060*/  LDL.LU.64 R6, [R1+0x1b50] ;  /* 0x001b500001067983 */ /* 0x000ea40000300a00 */
[----:B------:R-:W-:Y:S02]  /*3b070*/  IMAD.SHL.U32 R19, R19, 0x2, RZ ;  /* 0x0000000213137824 */ /* 0x000fe400078e00ff */
[----:B------:R-:W4:Y:S11]  /*3b080*/  LDL.LU.64 R4, [R1+0x1b48] ;  /* 0x001b480001047983 */ /* 0x000f360000300a00 */
[----:B------:R-:W-:Y:S07]  /*3b090*/  @!UPT UIADD3 URZ, URZ, URZ, URZ ;  /* 0x0000003f3f3ff290 */ /* 0x000fee000fffe03f */
[----:B------:R-:W-:Y:S01]  /*3b0a0*/  STL.64 [R1+0x140], R8 ;  /* 0x0001400801007387 */ /* 0x000fe20000100a00 */
[----:B------:R3:W-:Y:S02]  /*3b0b0*/  STL.64 [R1+0x148], R10 ;  /* 0x0001480a01007387 */ /* 0x0007e40000100a00 */
[-C--:B---3--:R-:W-:Y:S02]  /*3b0c0*/  IADD3 R11, P2, R14, R19.reuse, RZ ;  /* 0x000000130e0b7210 */ /* 0x088fe40007f5e0ff */
[----:B--2---:R-:W-:-:S05]  /*3b0d0*/  IADD3 R10, P1, R6, R19, RZ ;  /* 0x00000013060a7210 */ /* 0x004fca0007f3e0ff */
[----:B------:R0:W-:Y:S01]  /*3b0e0*/  STL [R1+0x1ab0], R10 ;  /* 0x001ab00a01007387 */ /* 0x0001e20000100800 */
[----:B------:R1:W-:Y:S02]  /*3b0f0*/  STL [R1+0x1ab4], R11 ;  /* 0x001ab40b01007387 */ /* 0x0003e40000100800 */
[----:B0-----:R-:W-:Y:S02]  /*3b100*/  IMAD.MOV.U32 R10, RZ, RZ, R6 ;  /* 0x000000ffff0a7224 */ /* 0x001fe400078e0006 */
[----:B-1----:R-:W-:Y:S02]  /*3b110*/  IMAD.MOV.U32 R11, RZ, RZ, R7 ;  /* 0x000000ffff0b7224 */ /* 0x002fe400078e0007 */
[----:B------:R-:W2:Y:S01]  /*3b120*/  LDL.LU.64 R6, [R1+0x1b40] ;  /* 0x001b400001067983 */ /* 0x000ea20000300a00 */
[----:B----4-:R-:W-:Y:S02]  /*3b130*/  IADD3 R9, P0, R4, R19, RZ ;  /* 0x0000001304097210 */ /* 0x010fe40007f1e0ff */
[----:B------:R-:W-:Y:S01]  /*3b140*/  IADD3 R17, R17, 0x1, RZ ;  /* 0x0000000111117810 */ /* 0x000fe20007ffe0ff */
[----:B------:R-:W-:-:S02]  /*3b150*/  IMAD.X R8, R15, 0x1, R0, P2 ;  /* 0x000000010f087824 */ /* 0x000fc400010e0600 */
[--C-:B------:R-:W-:Y:S02]  /*3b160*/  IMAD.X R4, R5, 0x1, R0.reuse, P0 ;  /* 0x0000000105047824 */ /* 0x100fe400000e0600 */
[----:B------:R-:W-:Y:S01]  /*3b170*/  IMAD.X R5, R11, 0x1, R0, P1 ;  /* 0x000000010b057824 */ /* 0x000fe200008e0600 */
[----:B------:R-:W-:-:S04]  /*3b180*/  IADD3 R12, P2, R12, R19, RZ ;  /* 0x000000130c0c7210 */ /* 0x000fc80007f5e0ff */
[----:B------:R0:W-:Y:S01]  /*3b190*/  STL [R1+0x1ab8], R5 ;  /* 0x001ab80501007387 */ /* 0x0001e20000100800 */
[----:B------:R-:W-:Y:S02]  /*3b1a0*/  STL [R1+0x1270], R17 ;  /* 0x0012701101007387 */ /* 0x000fe40000100800 */
[----:B------:R-:W-:Y:S01]  /*3b1b0*/  STL [R1+0x1abc], R8 ;  /* 0x001abc0801007387 */ /* 0x000fe20000100800 */
[-C--:B------:R-:W-:Y:S02]  /*3b1c0*/  IADD3 R16, P1, R16, R19.reuse, RZ ;  /* 0x0000001310107210 */ /* 0x080fe40007f3e0ff */
[-C--:B------:R-:W-:Y:S01]  /*3b1d0*/  IADD3 R29, P4, R29, R19.reuse, RZ ;  /* 0x000000131d1d7210 */ /* 0x080fe20007f9e0ff */
[----:B0-----:R-:W-:Y:S02]  /*3b1e0*/  IMAD.MOV.U32 R5, RZ, RZ, R4 ;  /* 0x000000ffff057224 */ /* 0x001fe400078e0004 */
[----:B------:R-:W-:Y:S01]  /*3b1f0*/  IMAD.MOV.U32 R4, RZ, RZ, R9 ;  /* 0x000000ffff047224 */ /* 0x000fe200078e0009 */
[----:B------:R-:W-:-:S02]  /*3b200*/  IADD3 R2, P6, R2, R19, RZ ;  /* 0x0000001302027210 */ /* 0x000fc40007fde0ff */
[-C--:B------:R-:W-:Y:S02]  /*3b210*/  IADD3 R3, P5, R3, R19.reuse, RZ ;  /* 0x0000001303037210 */ /* 0x080fe40007fbe0ff */
[----:B------:R-:W-:Y:S01]  /*3b220*/  IADD3 R28, P3, R28, R19, RZ ;  /* 0x000000131c1c7210 */ /* 0x000fe20007f7e0ff */
[----:B--2---:R-:W-:Y:S11]  /*3b230*/  HMMA.16816.F32 R20, R24, R6, R20 ;  /* 0x000000061814723c */ /* 0x004ff60000001814 */
[----:B------:R-:W-:Y:S11]  /*3b240*/  @!UPT UIADD3 URZ, URZ, URZ, URZ ;  /* 0x0000003f3f3ff290 */ /* 0x000ff6000fffe03f */
[----:B------:R-:W-:Y:S02]  /*3b250*/  @!UPT UIADD3 URZ, URZ, URZ, URZ ;  /* 0x0000003f3f3ff290 */ /* 0x000fe4000fffe03f */
[----:B------:R-:W-:Y:S02]  /*3b260*/  IMAD.MOV.U32 R6, RZ, RZ, R23 ;  /* 0x000000ffff067224 */ /* 0x000fe400078e0017 */
[----:B------:R-:W-:Y:S01]  /*3b270*/  IMAD.MOV.U32 R7, RZ, RZ, R22 ;  /* 0x000000ffff077224 */ /* 0x000fe200078e0016 */
[----:B------:R-:W-:Y:S01]  /*3b280*/  STL.64 [R1+0xc0], R20 ;  /* 0x0000c01401007387 */ /* 0x000fe20000100a00 */
[----:B------:R-:W-:Y:S02]  /*3b290*/  STL.64 [R1+0xc8], R22 ;  /* 0x0000c81601007387 */ /* 0x000fe40000100a00 */
[----:B------:R-:W-:Y:S01]  /*3b2a0*/  STL [R1+0x1ac4], R6 ;  /* 0x001ac40601007387 */ /* 0x000fe20000100800 */
[----:B------:R-:W-:Y:S01]  /*3b2b0*/  STL [R1+0x1ac0], R7 ;  /* 0x001ac00701007387 */ /* 0x000fe20000100800 */
[----:B------:R-:W-:Y:S02]  /*3b2c0*/  STL.64 [R1+0x10d8], R4 ;  /* 0x0010d80401007387 */ /* 0x000fe40000100a00 */
[----:B------:R-:W-:Y:S02]  /*3b2d0*/  STL [R1+0x1278], R12 ;  /* 0x0012780c01007387 */ /* 0x000fe40000100800 */
[----:B------:R-:W-:Y:S01]  /*3b2e0*/  STL [R1+0x1298], R16 ;  /* 0x0012981001007387 */ /* 0x000fe20000100800 */
[----:B------:R-:W-:Y:S01]  /*3b2f0*/  STL [R1+0x1290], R29 ;  /* 0x0012901d01007387 */ /* 0x000fe20000100800 */
[----:B------:R0:W-:Y:S02]  /*3b300*/  STL [R1+0x1b38], R19 ;  /* 0x001b381301007387 */ /* 0x0001e40000100800 */
[----:B------:R-:W-:Y:S01]  /*3b310*/  STL [R1+0x1288], R2 ;  /* 0x0012880201007387 */ /* 0x000fe20000100800 */
[----:B0-----:R-:W2:Y:S01]  /*3b320*/  LDL.LU R19, [R1+0x1274] ;  /* 0x0012740001137983 */ /* 0x001ea20000300800 */
[----:B------:R-:W-:Y:S02]  /*3b330*/  STL [R1+0x165c], R3 ;  /* 0x00165c0301007387 */ /* 0x000fe40000100800 */
[----:B------:R-:W3:Y:S02]  /*3b340*/  LDL.LU R9, [R1+0x128c] ;  /* 0x00128c0001097983 */ /* 0x000ee40000300800 */
[----:B------:R-:W-:Y:S01]  /*3b350*/  STL [R1+0x1654], R28 ;  /* 0x0016541c01007387 */ /* 0x000fe20000100800 */
[----:B---3--:R0:W-:Y:S04]  /*3b360*/  STL [R1+0x1b2c], R9 ;  /* 0x001b2c0901007387 */ /* 0x0081e80000100800 */
[----:B0-----:R-:W3:Y:S01]  /*3b370*/  LDL.LU R9, [R1+0x1644] ;  /* 0x0016440001097983 */ /* 0x001ee20000300800 */
[----:B------:R-:W-:-:S03]  /*3b380*/  IMAD.MOV.U32 R13, RZ, RZ, 0x1f ;  /* 0x0000001fff0d7424 */ /* 0x000fc600078e00ff */
[----:B---3--:R0:W-:Y:S04]  /*3b390*/  STL [R1+0x1b30], R9 ;  /* 0x001b300901007387 */ /* 0x0081e80000100800 */
[----:B0-----:R-:W3:Y:S01]  /*3b3a0*/  LDL.LU R9, [R1+0x1294] ;  /* 0x0012940001097983 */ /* 0x001ee20000300800 */
[C---:B------:R-:W-:Y:S01]  /*3b3b0*/  IADD3 R14, R13.reuse, c[0x0][0x180], RZ ;  /* 0x000060000d0e7a10 */ /* 0x040fe20007ffe0ff */
[----:B------:R-:W-:-:S04]  /*3b3c0*/  IADD3 R13, R13, c[0x0][0x180], RZ ;  /* 0x000060000d0d7a10 */ /* 0x000fc80007ffe0ff */
[----:B------:R-:W-:-:S04]  /*3b3d0*/  SHF.R.S32.HI R13, RZ, 0x1f, R13 ;  /* 0x0000001fff0d7819 */ /* 0x000fc8000001140d */
[----:B------:R-:W-:-:S04]  /*3b3e0*/  LEA.HI R13, R13, R14, RZ, 0x5 ;  /* 0x0000000e0d0d7211 */ /* 0x000fc800078f28ff */
[----:B------:R-:W-:-:S04]  /*3b3f0*/  SHF.R.S32.HI R13, RZ, 0x5, R13 ;  /* 0x00000005ff0d7819 */ /* 0x000fc8000001140d */
[----:B------:R-:W-:Y:S01]  /*3b400*/  ISETP.NE.U32.AND P0, PT, R17, R13, PT ;  /* 0x0000000d1100720c */ /* 0x000fe20003f05070 */
[----:B--2---:R-:W-:Y:S01]  /*3b410*/  IMAD.X R19, R19, 0x1, R0, P2 ;  /* 0x0000000113137824 */ /* 0x004fe200010e0600 */
[----:B---3--:R0:W-:Y:S04]  /*3b420*/  STL [R1+0x1b34], R9 ;  /* 0x001b340901007387 */ /* 0x0081e80000100800 */
[----:B0-----:R-:W2:Y:S01]  /*3b430*/  LDL.LU R9, [R1+0x164c] ;  /* 0x00164c0001097983 */ /* 0x001ea20000300800 */
[----:B------:R-:W3:Y:S02]  /*3b440*/  LDL.LU R4, [R1+0x163c] ;  /* 0x00163c0001047983 */ /* 0x000ee40000300800 */
[----:B------:R-:W4:Y:S02]  /*3b450*/  LDL.LU R7, [R1+0x1284] ;  /* 0x0012840001077983 */ /* 0x000f240000300800 */
        /* <DEDUP_REMOVED lines=24> */
[----:B------:R0:W-:Y:S02]  /*3b5e0*/  STL [R1+0x1274], R19 ;  /* 0x0012741301007387 */ /* 0x0001e40000100800 */
[----:B0-----:R-:W2:Y:S02]  /*3b5f0*/  LDL.LU R19, [R1+0x1b38] ;  /* 0x001b380001137983 */ /* 0x001ea40000300800 */
[----:B--2---:R-:W-:-:S05]  /*3b600*/  IADD3 R9, P2, R9, R19, RZ ;  /* 0x0000001309097210 */ /* 0x004fca0007f5e0ff */
[----:B------:R0:W-:Y:S04]  /*3b610*/  STL [R1+0x164c], R9 ;  /* 0x00164c0901007387 */ /* 0x0001e80000100800 */
[----:B0-----:R-:W2:Y:S02]  /*3b620*/  LDL.LU R9, [R1+0x1b34] ;  /* 0x001b340001097983 */ /* 0x001ea40000300800 */
[----:B--2---:R-:W-:-:S05]  /*3b630*/  IMAD.X R9, R9, 0x1, R0, P1 ;  /* 0x0000000109097824 */ /* 0x004fca00008e0600 */
[----:B------:R0:W-:Y:S04]  /*3b640*/  STL [R1+0x1294], R9 ;  /* 0x0012940901007387 */ /* 0x0001e80000100800 */
[----:B0-----:R-:W2:Y:S02]  /*3b650*/  LDL.LU R9, [R1+0x1b30] ;  /* 0x001b300001097983 */ /* 0x001ea40000300800 */
[----:B--2---:R-:W-:-:S05]  /*3b660*/  IADD3 R9, P1, R9, R19, RZ ;  /* 0x0000001309097210 */ /* 0x004fca0007f3e0ff */
[----:B------:R0:W-:Y:S04]  /*3b670*/  STL [R1+0x1644], R9 ;  /* 0x0016440901007387 */ /* 0x0001e80000100800 */
[----:B0-----:R-:W2:Y:S01]  /*3b680*/  LDL.LU R9, [R1+0x1b2c] ;  /* 0x001b2c0001097983 */ /* 0x001ea20000300800 */
[--C-:B----4-:R-:W-:Y:S01]  /*3b690*/  IMAD.X R7, R7, 0x1, R0.reuse, P6 ;  /* 0x0000000107077824 */ /* 0x110fe200030e0600 */
[-C--:B------:R-:W-:Y:S01]  /*3b6a0*/  IADD3 R6, P6, R6, R19.reuse, RZ ;  /* 0x0000001306067210 */ /* 0x080fe20007fde0ff */
[--C-:B------:R-:W-:Y:S01]  /*3b6b0*/  IMAD.X R24, R24, 0x1, R0.reuse, P5 ;  /* 0x0000000118187824 */ /* 0x100fe200028e0600 */
        /* <DEDUP_REMOVED lines=16> */
[----:B------:R-:W-:Y:S01]  /*3b7c0*/  IADD3 R29, P1, R29, R19, RZ ;  /* 0x000000131d1d7210 */ /* 0x000fe20007f3e0ff */
[----:B------:R-:W-:-:S02]  /*3b7d0*/  IMAD.X R28, R28, 0x1, R0, P6 ;  /* 0x000000011c1c7824 */ /* 0x000fc400030e0600 */
[----:B--2---:R-:W-:Y:S01]  /*3b7e0*/  IMAD.X R9, R9, 0x1, R0, P4 ;  /* 0x0000000109097824 */ /* 0x004fe200020e0600 */
[----:B---3--:R-:W-:-:S04]  /*3b7f0*/  IADD3 R4, P4, R4, R19, RZ ;  /* 0x0000001304047210 */ /* 0x008fc80007f9e0ff */
[----:B------:R-:W-:Y:S01]  /*3b800*/  STL [R1+0x128c], R9 ;  /* 0x00128c0901007387 */ /* 0x000fe20000100800 */
[----:B------:R-:W-:Y:S02]  /*3b810*/  STL [R1+0x163c], R4 ;  /* 0x00163c0401007387 */ /* 0x000fe40000100800 */
[----:B------:R-:W-:Y:S02]  /*3b820*/  STL [R1+0x1284], R7 ;  /* 0x0012840701007387 */ /* 0x000fe40000100800 */
[----:B------:R-:W-:Y:S01]  /*3b830*/  STL [R1+0x1634], R6 ;  /* 0x0016340601007387 */ /* 0x000fe20000100800 */
[----:B------:R-:W-:Y:S01]  /*3b840*/  STL [R1+0x1658], R24 ;  /* 0x0016581801007387 */ /* 0x000fe20000100800 */
[----:B------:R-:W-:Y:S02]  /*3b850*/  STL [R1+0x162c], R25 ;  /* 0x00162c1901007387 */ /* 0x000fe40000100800 */
[----:B------:R-:W-:Y:S02]  /*3b860*/  STL [R1+0x1650], R26 ;  /* 0x0016501a01007387 */ /* 0x000fe40000100800 */
[----:B------:R-:W-:Y:S02]  /*3b870*/  STL [R1+0x1624], R27 ;  /* 0x0016241b01007387 */ /* 0x000fe40000100800 */
[--C-:B------:R-:W-:Y:S01]  /*3b880*/  IMAD.X R14, R14, 0x1, R0.reuse, P4 ;  /* 0x000000010e0e7824 */ /* 0x100fe200020e0600 */
[----:B------:R-:W-:Y:S01]  /*3b890*/  STL [R1+0x1648], R8 ;  /* 0x0016480801007387 */ /* 0x000fe20000100800 */
[----:B------:R-:W-:Y:S01]  /*3b8a0*/  IADD3 R15, P4, R15, R19, RZ ;  /* 0x000000130f0f7210 */ /* 0x000fe20007f9e0ff */
[----:B------:R-:W-:Y:S02]  /*3b8b0*/  STL [R1+0x161c], R5 ;  /* 0x00161c0501007387 */ /* 0x000fe40000100800 */
[----:B------:R-:W-:Y:S01]  /*3b8c0*/  STL [R1+0x1640], R11 ;  /* 0x0016400b01007387 */ /* 0x000fe20000100800 */
[----:B------:R-:W-:Y:S01]  /*3b8d0*/  STL [R1+0x1614], R10 ;  /* 0x0016140a01007387 */ /* 0x000fe20000100800 */
[----:B------:R-:W-:Y:S02]  /*3b8e0*/  STL [R1+0x1638], R14 ;  /* 0x0016380e01007387 */ /* 0x000fe40000100800 */
        /* <DEDUP_REMOVED lines=8> */
[----:B------:R-:W-:-:S02]  /*3b970*/  IMAD.X R2, R2, 0x1, R0, P4 ;  /* 0x0000000102027824 */ /* 0x000fc400020e0600 */
[----:B------:R-:W-:Y:S01]  /*3b980*/  STL [R1+0x15ec], R12 ;  /* 0x0015ec0c01007387 */ /* 0x000fe20000100800 */
[-C--:B------:R-:W-:Y:S01]  /*3b990*/  IADD3 R3, P4, R3, R19.reuse, RZ ;  /* 0x0000001303037210 */ /* 0x080fe20007f9e0ff */
[----:B------:R-:W-:Y:S01]  /*3b9a0*/  STL [R1+0x1610], R16 ;  /* 0x0016101001007387 */ /* 0x000fe20000100800 */
[----:B------:R-:W-:Y:S02]  /*3b9b0*/  STL [R1+0x15e4], R29 ;  /* 0x0015e41d01007387 */ /* 0x000fe40000100800 */
[----:B------:R0:W-:Y:S02]  /*3b9c0*/  STL [R1+0x1b28], R0 ;  /* 0x001b280001007387 */ /* 0x0001e40000100800 */
[----:B------:R-:W-:Y:S01]  /*3b9d0*/  STL [R1+0x1608], R2 ;  /* 0x0016080201007387 */ /* 0x000fe20000100800 */
[----:B0-----:R-:W2:Y:S01]  /*3b9e0*/  LDL.LU R0, [R1+0x15d4] ;  /* 0x0015d40001007983 */ /* 0x001ea20000300800 */
[----:B------:R-:W-:Y:S02]  /*3b9f0*/  STL [R1+0x15dc], R3 ;  /* 0x0015dc0301007387 */ /* 0x000fe40000100800 */
[----:B------:R-:W3:Y:S02]  /*3ba00*/  LDL.LU R9, [R1+0x15c4] ;  /* 0x0015c40001097983 */ /* 0x000ee40000300800 */
[----:B------:R-:W-:Y:S01]  /*3ba10*/  STL [R1+0x1600], R28 ;  /* 0x0016001c01007387 */ /* 0x000fe20000100800 */
[----:B---3--:R0:W-:Y:S04]  /*3ba20*/  STL [R1+0x1b1c], R9 ;  /* 0x001b1c0901007387 */ /* 0x0081e80000100800 */
[----:B0-----:R-:W3:Y:S04]  /*3ba30*/  LDL.LU R9, [R1+0x15f0] ;  /* 0x0015f00001097983 */ /* 0x001ee80000300800 */
[----:B---3--:R0:W-:Y:S04]  /*3ba40*/  STL [R1+0x1b20], R9 ;  /* 0x001b200901007387 */ /* 0x0081e80000100800 */
[----:B0-----:R-:W3:Y:S01]  /*3ba50*/  LDL.LU R9, [R1+0x15cc] ;  /* 0x0015cc0001097983 */ /* 0x001ee20000300800 */
[----:B--2---:R-:W-:-:S03]  /*3ba60*/  IADD3 R0, P6, R0, R19, RZ ;  /* 0x0000001300007210 */ /* 0x004fc60007fde0ff */
        /* <DEDUP_REMOVED lines=30> */
[----:B--2---:R-:W-:-:S05]  /*3bc50*/  IMAD.X R9, R9, 0x1, R0, P5 ;  /* 0x0000000109097824 */ /* 0x004fca00028e0600 */
[----:B------:R0:W-:Y:S04]  /*3bc60*/  STL [R1+0x15f8], R9 ;  /* 0x0015f80901007387 */ /* 0x0001e80000100800 */
[----:B0-----:R-:W2:Y:S02]  /*3bc70*/  LDL.LU R9, [R1+0x1b24] ;  /* 0x001b240001097983 */ /* 0x001ea40000300800 */
[----:B--2---:R-:W-:-:S05]  /*3bc80*/  IADD3 R9, P5, R9, R19, RZ ;  /* 0x0000001309097210 */ /* 0x004fca0007fbe0ff */
[----:B------:R0:W-:Y:S04]  /*3bc90*/  STL [R1+0x15cc], R9 ;  /* 0x0015cc0901007387 */ /* 0x0001e80000100800 */
[----:B0-----:R-:W2:Y:S02]  /*3bca0*/  LDL.LU R9, [R1+0x1b20] ;  /* 0x001b200001097983 */ /* 0x001ea40000300800 */
[----:B--2---:R-:W-:-:S05]  /*3bcb0*/  IMAD.X R9, R9, 0x1, R0, P3 ;  /* 0x0000000109097824 */ /* 0x004fca00018e0600 */
[----:B------:R0:W-:Y:S04]  /*3bcc0*/  STL [R1+0x15f0], R9 ;  /* 0x0015f00901007387 */ /* 0x0001e80000100800 */
[----:B0-----:R-:W2:Y:S01]  /*3bcd0*/  LDL.LU R9, [R1+0x1b1c] ;  /* 0x001b1c0001097983 */ /* 0x001ea20000300800 */
[--C-:B---3--:R-:W-:Y:S01]  /*3bce0*/  IMAD.X R4, R4, 0x1, R0.reuse, P2 ;  /* 0x0000000104047824 */ /* 0x108fe200010e0600 */
[-C--:B----4-:R-:W-:Y:S01]  /*3bcf0*/  IADD3 R7, P2, R7, R19.reuse, RZ ;  /* 0x0000001307077210 */ /* 0x090fe20007f5e0ff */
        /* <DEDUP_REMOVED lines=18> */
[----:B------:R-:W-:Y:S01]  /*3be20*/  IMAD.X R3, R3, 0x1, R0, P2 ;  /* 0x0000000103037824 */ /* 0x000fe200010e0600 */
[----:B------:R-:W-:-:S02]  /*3be30*/  IADD3 R28, P2, R28, R19, RZ ;  /* 0x000000131c1c7210 */ /* 0x000fc40007f5e0ff */
[----:B--2---:R-:W-:-:S05]  /*3be40*/  IADD3 R9, P3, R9, R19, RZ ;  /* 0x0000001309097210 */ /* 0x004fca0007f7e0ff */
[----:B------:R-:W-:Y:S01]  /*3be50*/  STL [R1+0x15c4], R9 ;  /* 0x0015c40901007387 */ /* 0x000fe20000100800 */
[----:B------:R-:W-:Y:S02]  /*3be60*/  STL [R1+0x15e8], R4 ;  /* 0x0015e80401007387 */ /* 0x000fe40000100800 */
[----:B------:R-:W-:Y:S02]  /*3be70*/  STL [R1+0x15bc], R7 ;  /* 0x0015bc0701007387 */ /* 0x000fe40000100800 */
[----:B------:R-:W-:Y:S01]  /*3be80*/  STL [R1+0x15e0], R6 ;  /* 0x0015e00601007387 */ /* 0x000fe20000100800 */
[----:B------:R-:W-:Y:S01]  /*3be90*/  STL [R1+0x15b4], R24 ;  /* 0x0015b41801007387 */ /* 0x000fe20000100800 */
        /* <DEDUP_REMOVED lines=16> */
[----:B------:R-:W-:-:S02]  /*3bfa0*/  IMAD.X R29, R29, 0x1, R0, P3 ;  /* 0x000000011d1d7824 */ /* 0x000fc400018e0600 */
[----:B------:R-:W-:Y:S02]  /*3bfb0*/  STL [R1+0x15a0], R13 ;  /* 0x0015a00d01007387 */ /* 0x000fe40000100800 */
[----:B------:R-:W-:Y:S01]  /*3bfc0*/  STL [R1+0x1574], R17 ;  /* 0x0015741101007387 */ /* 0x000fe20000100800 */
[----:B------:R-:W-:Y:S01]  /*3bfd0*/  IADD3 R2, P3, R2, R19, RZ ;  /* 0x0000001302027210 */ /* 0x000fe20007f7e0ff */
[----:B------:R-:W-:Y:S01]  /*3bfe0*/  STL [R1+0x1598], R12 ;  /* 0x0015980c01007387 */ /* 0x000fe20000100800 */
[----:B------:R-:W-:Y:S02]  /*3bff0*/  STL [R1+0x156c], R16 ;  /* 0x00156c1001007387 */ /* 0x000fe40000100800 */
[----:B------:R-:W-:Y:S02]  /*3c000*/  STL [R1+0x1590], R29 ;  /* 0x0015901d01007387 */ /* 0x000fe40000100800 */
[----:B------:R0:W-:Y:S01]  /*3c010*/  STL [R1+0x1b18], R19 ;  /* 0x001b181301007387 */ /* 0x0001e20000100800 */
[----:B------:R-:W-:Y:S04]  /*3c020*/  STL [R1+0x1564], R2 ;  /* 0x0015640201007387 */ /* 0x000fe80000100800 */
        /* <DEDUP_REMOVED lines=8> */
[----:B--2---:R-:W-:-:S03]  /*3c0b0*/  IMAD.X R19, R19, 0x1, R0, P1 ;  /* 0x0000000113137824 */ /* 0x004fc600008e0600 */
        /* <DEDUP_REMOVED lines=205> */
[----:B------:R-:W3:Y:S01]  /*3cd90*/  LDL.LU R6, [R1+0x1444] ;  /* 0x0014440001067983 */ /* 0x000ee20000300800 */
        /* <DEDUP_REMOVED lines=22> */
[----:B------:R0:W-:Y:S02]  /*3cf00*/  STL [R1+0x1488], R28 ;  /* 0x0014881c01007387 */ /* 0x0001e40000100800 */
[----:B0-----:R-:W3:Y:S01]  /*3cf10*/  LDL.LU R28, [R1+0x1410] ;  /* 0x00141000011c7983 */ /* 0x001ee20000300800 */
        /* <DEDUP_REMOVED lines=10> */
[-C--:B---3--:R-:W-:Y:S01]  /*3cfc0*/  IADD3 R6, P3, R6, R19.reuse, RZ ;  /* 0x0000001306067210 */ /* 0x088fe20007f7e0ff */
        /* <DEDUP_REMOVED lines=15> */
[--C-:B------:R-:W-:Y:S01]  /*3d0c0*/  IMAD.X R16, R16, 0x1, R0.reuse, P6 ;  /* 0x0000000110107824 */ /* 0x100fe200030e0600 */
[-C--:B------:R-:W-:Y:S02]  /*3d0d0*/  IADD3 R3, P6, R3, R19.reuse, RZ ;  /* 0x0000001303037210 */ /* 0x080fe40007fde0ff */
[-C--:B------:R-:W-:Y:S01]  /*3d0e0*/  IADD3 R12, P4, R12, R19.reuse, RZ ;  /* 0x000000130c0c7210 */ /* 0x080fe20007f9e0ff */
[----:B--2---:R-:W-:Y:S01]  /*3d0f0*/  IMAD.X R9, R9, 0x1, R0, P5 ;  /* 0x0000000109097824 */ /* 0x004fe200028e0600 */
[----:B------:R-:W-:-:S04]  /*3d100*/  IADD3 R4, P5, R4, R19, RZ ;  /* 0x0000001304047210 */ /* 0x000fc80007fbe0ff */
        /* <DEDUP_REMOVED lines=10> */
[-C--:B------:R-:W-:Y:S01]  /*3d1b0*/  IADD3 R15, P5, R15, R19.reuse, RZ ;  /* 0x000000130f0f7210 */ /* 0x080fe20007fbe0ff */
        /* <DEDUP_REMOVED lines=12> */
[----:B------:R0:W-:Y:S02]  /*3d280*/  STL [R1+0x13f4], R3 ;  /* 0x0013f40301007387 */ /* 0x0001e40000100800 */
[----:B------:R-:W-:Y:S01]  /*3d290*/  STL [R1+0x13fc], R12 ;  /* 0x0013fc0c01007387 */ /* 0x000fe20000100800 */
[----:B0-----:R-:W2:Y:S01]  /*3d2a0*/  LDL.LU R3, [R1+0x13e4] ;  /* 0x0013e40001037983 */ /* 0x001ea20000300800 */
[----:B------:R-:W-:Y:S02]  /*3d2b0*/  STL [R1+0x1420], R16 ;  /* 0x0014201001007387 */ /* 0x000fe40000100800 */
[----:B------:R-:W3:Y:S02]  /*3d2c0*/  LDL.LU R9, [R1+0x13d4] ;  /* 0x0013d40001097983 */ /* 0x000ee40000300800 */
[----:B------:R-:W-:Y:S01]  /*3d2d0*/  IMAD.X R29, R29, 0x1, R0, P5 ;  /* 0x000000011d1d7824 */ /* 0x000fe200028e0600 */
[----:B------:R-:W-:-:S04]  /*3d2e0*/  IADD3 R2, P5, R2, R19, RZ ;  /* 0x0000001302027210 */ /* 0x000fc80007fbe0ff */
[----:B------:R-:W-:Y:S04]  /*3d2f0*/  STL [R1+0x1418], R29 ;  /* 0x0014181d01007387 */ /* 0x000fe80000100800 */
[----:B---3--:R0:W-:Y:S01]  /*3d300*/  STL [R1+0x1ae4], R9 ;  /* 0x001ae40901007387 */ /* 0x0081e20000100800 */
[----:B------:R-:W-:Y:S03]  /*3d310*/  STL [R1+0x13ec], R2 ;  /* 0x0013ec0201007387 */ /* 0x000fe60000100800 */
[----:B0-----:R-:W3:Y:S01]  /*3d320*/  LDL.LU R9, [R1+0x1400] ;  /* 0x0014000001097983 */ /* 0x001ee20000300800 */
[----:B------:R-:W-:-:S05]  /*3d330*/  IMAD.X R28, R28, 0x1, R0, P3 ;  /* 0x000000011c1c7824 */ /* 0x000fca00018e0600 */
[----:B------:R-:W-:Y:S04]  /*3d340*/  STL [R1+0x1410], R28 ;  /* 0x0014101c01007387 */ /* 0x000fe80000100800 */
[----:B---3--:R0:W-:Y:S04]  /*3d350*/  STL [R1+0x1ae8], R9 ;  /* 0x001ae80901007387 */ /* 0x0081e80000100800 */
[----:B0-----:R-:W3:Y:S01]  /*3d360*/  LDL.LU R9, [R1+0x13dc] ;  /* 0x0013dc0001097983 */ /* 0x001ee20000300800 */
[----:B--2---:R-:W-:-:S03]  /*3d370*/  IADD3 R3, P3, R3, R19, RZ ;  /* 0x0000001303037210 */ /* 0x004fc60007f7e0ff */
        /* <DEDUP_REMOVED lines=25> */
[----:B------:R0:W-:Y:S01]  /*3d510*/  STL [R1+0x13e4], R3 ;  /* 0x0013e40301007387 */ /* 0x0001e20000100800 */
[----:B------:R-:W3:Y:S02]  /*3d520*/  LDL.LU R29, [R1+0x1374] ;  /* 0x00137400011d7983 */ /* 0x000ee40000300800 */
[----:B------:R-:W3:Y:S01]  /*3d530*/  LDL.LU R2, [R1+0x1398] ;  /* 0x0013980001027983 */ /* 0x000ee20000300800 */
[----:B0-----:R-:W3:Y:S01]  /*3d540*/  LDL.LU R3, [R1+0x136c] ;  /* 0x00136c0001037983 */ /* 0x001ee20000300800 */
        /* <DEDUP_REMOVED lines=27> */
[----:B------:R-:W-:Y:S01]  /*3d700*/  IMAD.X R17, R17, 0x1, R0, P2 ;  /* 0x0000000111117824 */ /* 0x000fe200010e0600 */
[-C--:B------:R-:W-:Y:S02]  /*3d710*/  IADD3 R12, P2, R12, R19.reuse, RZ ;  /* 0x000000130c0c7210 */ /* 0x080fe40007f5e0ff */
        /* <DEDUP_REMOVED lines=21> */
[----:B------:R0:W-:Y:S01]  /*3d870*/  STL [R1+0x1384], R28 ;  /* 0x0013841c01007387 */ /* 0x0001e20000100800 */
[----:B------:R-:W-:Y:S02]  /*3d880*/  STL [R1+0x138c], R23 ;  /* 0x00138c1701007387 */ /* 0x000fe40000100800 */
[--C-:B------:R-:W-:Y:S01]  /*3d890*/  IMAD.X R16, R16, 0x1, R0.reuse, P1 ;  /* 0x0000000110107824 */ /* 0x100fe200008e0600 */
[----:B0-----:R-:W2:Y:S01]  /*3d8a0*/  LDL.LU R28, [R1+0x1390] ;  /* 0x00139000011c7983 */ /* 0x001ea20000300800 */
[----:B------:R-:W-:Y:S02]  /*3d8b0*/  STL [R1+0x13b0], R13 ;  /* 0x0013b00d01007387 */ /* 0x000fe40000100800 */
[----:B------:R-:W-:Y:S02]  /*3d8c0*/  STL [R1+0x13a8], R17 ;  /* 0x0013a81101007387 */ /* 0x000fe40000100800 */
[----:B------:R-:W-:Y:S01]  /*3d8d0*/  STL [R1+0x137c], R12 ;  /* 0x00137c0c01007387 */ /* 0x000fe20000100800 */
[----:B------:R-:W-:Y:S01]  /*3d8e0*/  STL [R1+0x13a0], R16 ;  /* 0x0013a01001007387 */ /* 0x000fe20000100800 */
[----:B------:R-:W3:Y:S01]  /*3d8f0*/  LDL.LU R9, [R1+0x1380] ;  /* 0x0013800001097983 */ /* 0x000ee20000300800 */
[----:B------:R-:W-:Y:S01]  /*3d900*/  IADD3 R29, P1, R29, R19, RZ ;  /* 0x000000131d1d7210 */ /* 0x000fe20007f3e0ff */
[----:B------:R-:W-:-:S04]  /*3d910*/  IMAD.X R2, R2, 0x1, R0, P4 ;  /* 0x0000000102027824 */ /* 0x000fc800020e0600 */
[----:B------:R-:W-:Y:S04]  /*3d920*/  STL [R1+0x1374], R29 ;  /* 0x0013741d01007387 */ /* 0x000fe80000100800 */
[----:B---3--:R0:W-:Y:S01]  /*3d930*/  STL [R1+0x1ad8], R9 ;  /* 0x001ad80901007387 */ /* 0x0081e20000100800 */
[----:B------:R-:W-:Y:S03]  /*3d940*/  STL [R1+0x1398], R2 ;  /* 0x0013980201007387 */ /* 0x000fe60000100800 */
[----:B0-----:R-:W3:Y:S01]  /*3d950*/  LDL.LU R9, [R1+0x135c] ;  /* 0x00135c0001097983 */ /* 0x001ee20000300800 */
[----:B------:R-:W-:-:S05]  /*3d960*/  IADD3 R3, P4, R3, R19, RZ ;  /* 0x0000001303037210 */ /* 0x000fca0007f9e0ff */
[----:B------:R-:W-:Y:S04]  /*3d970*/  STL [R1+0x136c], R3 ;  /* 0x00136c0301007387 */ /* 0x000fe80000100800 */
        /* <DEDUP_REMOVED lines=25> */
[----:B------:R0:W-:Y:S02]  /*3db10*/  STL [R1+0x1390], R28 ;  /* 0x0013901c01007387 */ /* 0x0001e40000100800 */
[----:B------:R-:W3:Y:S02]  /*3db20*/  LDL.LU R17, [R1+0x1304] ;  /* 0x0013040001117983 */ /* 0x000ee40000300800 */
[----:B------:R-:W3:Y:S01]  /*3db30*/  LDL.LU R12, [R1+0x1328] ;  /* 0x00132800010c7983 */ /* 0x000ee20000300800 */
[----:B------:R-:W3:Y:S01]  /*3db40*/  LDL.LU R16, [R1+0x12fc] ;  /* 0x0012fc0001107983 */ /* 0x000ee20000300800 */
[----:B------:R-:W3:Y:S02]  /*3db50*/  LDL.LU R29, [R1+0x1320] ;  /* 0x00132000011d7983 */ /* 0x000ee40000300800 */
[----:B------:R-:W3:Y:S01]  /*3db60*/  LDL.LU R2, [R1+0x12f4] ;  /* 0x0012f40001027983 */ /* 0x000ee20000300800 */
        /* <DEDUP_REMOVED lines=24> */
[--C-:B------:R-:W-:Y:S01]  /*3dcf0*/  IMAD.X R22, R22, 0x1, R0.reuse, P4 ;  /* 0x0000000116167824 */ /* 0x100fe200020e0600 */
[-C--:B------:R-:W-:Y:S01]  /*3dd00*/  IADD3 R23, P4, R23, R19.reuse, RZ ;  /* 0x0000001317177210 */ /* 0x080fe20007f9e0ff */
[--C-:B------:R-:W-:Y:S01]  /*3dd10*/  IMAD.X R13, R13, 0x1, R0.reuse, P6 ;  /* 0x000000010d0d7824 */ /* 0x100fe200030e0600 */
[-C--:B------:R-:W-:Y:S01]  /*3dd20*/  IADD3 R17, P6, R17, R19.reuse, RZ ;  /* 0x0000001311117210 */ /* 0x080fe20007fde0ff */
[--C-:B------:R-:W-:Y:S01]  /*3dd30*/  IMAD.X R12, R12, 0x1, R0.reuse, P5 ;  /* 0x000000010c0c7824 */ /* 0x100fe200028e0600 */
        /* <DEDUP_REMOVED lines=20> */
[----:B------:R0:W-:Y:S01]  /*3de80*/  STL [R1+0x1314], R3 ;  /* 0x0013140301007387 */ /* 0x0001e20000100800 */
[----:B------:R-:W-:Y:S03]  /*3de90*/  STL [R1+0x131c], R20 ;  /* 0x00131c1401007387 */ /* 0x000fe60000100800 */
[----:B0-----:R-:W2:Y:S01]  /*3dea0*/  LDL.LU R3, [R1+0x12ec] ;  /* 0x0012ec0001037983 */ /* 0x001ea20000300800 */
[----:B------:R-:W-:Y:S02]  /*3deb0*/  STL [R1+0x1340], R21 ;  /* 0x0013401501007387 */ /* 0x000fe40000100800 */
[----:B------:R-:W-:Y:S02]  /*3dec0*/  STL [R1+0x1338], R22 ;  /* 0x0013381601007387 */ /* 0x000fe40000100800 */
[----:B------:R-:W-:Y:S01]  /*3ded0*/  STL [R1+0x130c], R23 ;  /* 0x00130c1701007387 */ /* 0x000fe20000100800 */
[----:B------:R-:W-:Y:S01]  /*3dee0*/  STL [R1+0x1330], R13 ;  /* 0x0013300d01007387 */ /* 0x000fe20000100800 */
[----:B------:R-:W-:Y:S02]  /*3def0*/  STL [R1+0x1304], R17 ;  /* 0x0013041101007387 */ /* 0x000fe40000100800 */
[----:B------:R-:W-:Y:S02]  /*3df00*/  STL [R1+0x1328], R12 ;  /* 0x0013280c01007387 */ /* 0x000fe40000100800 */
[----:B------:R-:W-:Y:S01]  /*3df10*/  STL [R1+0x12fc], R16 ;  /* 0x0012fc1001007387 */ /* 0x000fe20000100800 */
[----:B------:R-:W3:Y:S01]  /*3df20*/  LDL.LU R9, [R1+0x12dc] ;  /* 0x0012dc0001097983 */ /* 0x000ee20000300800 */
        /* <DEDUP_REMOVED lines=31> */
[----:B------:R-:W3:Y:S01]  /*3e120*/  LDL.LU R22, [R1+0x1a58] ;  /* 0x001a580001167983 */ /* 0x000ee20000300800 */
[----:B------:R-:W3:Y:S01]  /*3e130*/  LDL.LU R23, [R1+0x12b8] ;  /* 0x0012b80001177983 */ /* 0x000ee20000300800 */
[----:B------:R-:W3:Y:S02]  /*3e140*/  LDL.LU R13, [R1+0x1678] ;  /* 0x00167800010d7983 */ /* 0x000ee40000300800 */
[----:B------:R-:W3:Y:S02]  /*3e150*/  LDL.LU R17, [R1+0x12b0] ;  /* 0x0012b00001117983 */ /* 0x000ee40000300800 */
[----:B------:R-:W3:Y:S01]  /*3e160*/  LDL.LU R12, [R1+0x1a50] ;  /* 0x001a5000010c7983 */ /* 0x000ee20000300800 */
[----:B------:R-:W3:Y:S01]  /*3e170*/  LDL.LU R16, [R1+0x12a8] ;  /* 0x0012a80001107983 */ /* 0x000ee20000300800 */
        /* <DEDUP_REMOVED lines=35> */
[----:B------:R-:W-:Y:S01]  /*3e3b0*/  STL [R1+0x12bc], R8 ;  /* 0x0012bc0801007387 */ /* 0x000fe20000100800 */
[-C--:B------:R-:W-:Y:S01]  /*3e3c0*/  IADD3 R14, P4, R14, R19.reuse, RZ ;  /* 0x000000130e0e7210 */ /* 0x080fe20007f9e0ff */
[----:B------:R-:W-:Y:S01]  /*3e3d0*/  STL [R1+0x12e0], R5 ;  /* 0x0012e00501007387 */ /* 0x000fe20000100800 */
[----:B------:R-:W-:Y:S01]  /*3e3e0*/  STL [R1+0x12b4], R11 ;  /* 0x0012b40b01007387 */ /* 0x000fe20000100800 */
[----:B------:R-:W-:Y:S02]  /*3e3f0*/  STL [R1+0x12d8], R10 ;  /* 0x0012d80a01007387 */ /* 0x000fe40000100800 */
[----:B------:R0:W-:Y:S02]  /*3e400*/  STL [R1+0x12a4], R28 ;  /* 0x0012a41c01007387 */ /* 0x0001e40000100800 */
[----:B------:R1:W-:Y:S01]  /*3e410*/  STL [R1+0x12ac], R14 ;  /* 0x0012ac0e01007387 */ /* 0x0003e20000100800 */
[----:B0-----:R-:W2:Y:S01]  /*3e420*/  LDL.LU R28, [R1+0x1280] ;  /* 0x00128000011c7983 */ /* 0x001ea20000300800 */
[----:B------:R-:W-:Y:S01]  /*3e430*/  IADD3 R20, P5, R20, R19, RZ ;  /* 0x0000001314147210 */ /* 0x000fe20007fbe0ff */
[--C-:B------:R-:W-:Y:S01]  /*3e440*/  IMAD.X R21, R21, 0x1, R0.reuse, P3 ;  /* 0x0000000115157824 */ /* 0x100fe200018e0600 */
[----:B------:R-:W-:Y:S01]  /*3e450*/  IADD3 R22, P3, R22, UR8, RZ ;  /* 0x0000000816167c10 */ /* 0x000fe2000ff7e0ff */
[----:B------:R0:W-:Y:S01]  /*3e460*/  STL [R1+0x12d0], R15 ;  /* 0x0012d00f01007387 */ /* 0x0001e20000100800 */
[----:B------:R-:W-:-:S02]  /*3e470*/  IMAD.X R23, R23, 0x1, R0, P2 ;  /* 0x0000000117177824 */ /* 0x000fc400010e0600 */
[----:B------:R3:W-:Y:S01]  /*3e480*/  STL [R1+0x12c8], R18 ;  /* 0x0012c81201007387 */ /* 0x0007e20000100800 */
[----:B------:R-:W-:Y:S01]  /*3e490*/  IADD3 R13, P2, R13, UR8, RZ ;  /* 0x000000080d0d7c10 */ /* 0x000fe2000ff5e0ff */
[----:B------:R4:W-:Y:S01]  /*3e4a0*/  STL [R1+0x129c], R20 ;  /* 0x00129c1401007387 */ /* 0x0009e20000100800 */
[--C-:B------:R-:W-:Y:S02]  /*3e4b0*/  IMAD.X R17, R17, 0x1, R0.reuse, P1 ;  /* 0x0000000111117824 */ /* 0x100fe400008e0600 */
[----:B------:R-:W-:Y:S01]  /*3e4c0*/  STL [R1+0x12c0], R21 ;  /* 0x0012c01501007387 */ /* 0x000fe20000100800 */
[----:B------:R-:W-:Y:S01]  /*3e4d0*/  IADD3 R12, P1, R12, UR8, RZ ;  /* 0x000000080c0c7c10 */ /* 0x000fe2000ff3e0ff */
[----:B------:R-:W-:Y:S01]  /*3e4e0*/  STL [R1+0x1a58], R22 ;  /* 0x001a581601007387 */ /* 0x000fe20000100800 */
[--C-:B------:R-:W-:Y:S02]  /*3e4f0*/  IMAD.X R16, R16, 0x1, R0.reuse, P4 ;  /* 0x0000000110107824 */ /* 0x100fe400020e0600 */
[----:B------:R-:W-:Y:S02]  /*3e500*/  STL [R1+0x12b8], R23 ;  /* 0x0012b81701007387 */ /* 0x000fe40000100800 */
[----:B------:R-:W-:Y:S01]  /*3e510*/  STL [R1+0x1678], R13 ;  /* 0x0016780d01007387 */ /* 0x000fe20000100800 */
[----:B------:R-:W-:Y:S01]  /*3e520*/  IADD3 R29, P4, R29, UR8, RZ ;  /* 0x000000081d1d7c10 */ /* 0x000fe2000ff9e0ff */
[----:B------:R-:W-:Y:S01]  /*3e530*/  STL [R1+0x12b0], R17 ;  /* 0x0012b01101007387 */ /* 0x000fe20000100800 */
[----:B------:R-:W-:-:S02]  /*3e540*/  IMAD.X R2, R2, 0x1, R0, P6 ;  /* 0x0000000102027824 */ /* 0x000fc400030e0600 */
[----:B------:R-:W-:Y:S02]  /*3e550*/  STL [R1+0x1a50], R12 ;  /* 0x001a500c01007387 */ /* 0x000fe40000100800 */
[----:B------:R-:W-:Y:S01]  /*3e560*/  STL [R1+0x12a8], R16 ;  /* 0x0012a81001007387 */ /* 0x000fe20000100800 */
[----:B------:R-:W-:Y:S01]  /*3e570*/  IADD3 R3, P6, R3, UR8, RZ ;  /* 0x0000000803037c10 */ /* 0x000fe2000ffde0ff */
[----:B------:R-:W2:Y:S01]  /*3e580*/  LDL.LU R9, [R1+0x1a54] ;  /* 0x001a540001097983 */ /* 0x000ea20000300800 */
[----:B------:R-:W-:Y:S02]  /*3e590*/  STL [R1+0x1a4c], R29 ;  /* 0x001a4c1d01007387 */ /* 0x000fe40000100800 */
[----:B------:R-:W2:Y:S02]  /*3e5a0*/  LDL.LU R4, [R1+0x1a40] ;  /* 0x001a400001047983 */ /* 0x000ea40000300800 */
[----:B------:R0:W-:Y:S01]  /*3e5b0*/  STL [R1+0x12a0], R2 ;  /* 0x0012a00201007387 */ /* 0x0001e20000100800 */
[----:B------:R-:W2:Y:S01]  /*3e5c0*/  LDL.LU R7, [R1+0x127c] ;  /* 0x00127c0001077983 */ /* 0x000ea20000300800 */
[----:B------:R0:W-:Y:S02]  /*3e5d0*/  STL [R1+0x1a48], R3 ;  /* 0x001a480301007387 */ /* 0x0001e40000100800 */
        /* <DEDUP_REMOVED lines=9> */
[----:B-1----:R-:W2:Y:S01]  /*3e670*/  LDL.LU R14, [R1+0x1664] ;  /* 0x00166400010e7983 */ /* 0x002ea20000300800 */
[----:B0-----:R-:W2:Y:S01]  /*3e680*/  LDL.LU R15, [R1+0x1a18] ;  /* 0x001a1800010f7983 */ /* 0x001ea20000300800 */
[----:B---3--:R-:W3:Y:S02]  /*3e690*/  LDL.LU R18, [R1+0x1660] ;  /* 0x0016600001127983 */ /* 0x008ee40000300800 */
[----:B------:R-:W3:Y:S02]  /*3e6a0*/  LDL.LU R19, [R1+0x1a10] ;  /* 0x001a100001137983 */ /* 0x000ee40000300800 */
[----:B----4-:R-:W4:Y:S01]  /*3e6b0*/  LDL.LU R20, [R1+0x1a34] ;  /* 0x001a340001147983 */ /* 0x010f220000300800 */
[----:B------:R-:W4:Y:S01]  /*3e6c0*/  LDL.LU R2, [R1+0x1a08] ;  /* 0x001a080001027983 */ /* 0x000f220000300800 */
[----:B------:R-:W4:Y:S02]  /*3e6d0*/  LDL.LU R21, [R1+0x1a2c] ;  /* 0x001a2c0001157983 */ /* 0x000f240000300800 */
[----:B------:R-:W4:Y:S02]  /*3e6e0*/  LDL.LU R3, [R1+0x1a00] ;  /* 0x001a000001037983 */ /* 0x000f240000300800 */
[----:B------:R-:W4:Y:S02]  /*3e6f0*/  LDL.LU R22, [R1+0x1a24] ;  /* 0x001a240001167983 */ /* 0x000f240000300800 */
[----:B--2---:R-:W-:-:S05]  /*3e700*/  IMAD.X R28, R28, 0x1, R0, P5 ;  /* 0x000000011c1c7824 */ /* 0x004fca00028e0600 */
[----:B------:R0:W-:Y:S01]  /*3e710*/  STL [R1+0x1280], R28 ;  /* 0x0012801c01007387 */ /* 0x0001e20000100800 */
[----:B------:R-:W2:Y:S02]  /*3e720*/  LDL.LU R23, [R1+0x19f8] ;  /* 0x0019f80001177983 */ /* 0x000ea40000300800 */
[----:B------:R-:W2:Y:S02]  /*3e730*/  LDL.LU R13, [R1+0x1a1c] ;  /* 0x001a1c00010d7983 */ /* 0x000ea40000300800 */
[----:B------:R-:W2:Y:S01]  /*3e740*/  LDL.LU R17, [R1+0x19f0] ;  /* 0x0019f00001117983 */ /* 0x000ea20000300800 */
[----:B------:R-:W2:Y:S01]  /*3e750*/  LDL.LU R12, [R1+0x1a14] ;  /* 0x001a1400010c7983 */ /* 0x000ea20000300800 */
[----:B------:R-:W2:Y:S02]  /*3e760*/  LDL.LU R16, [R1+0x19e8] ;  /* 0x0019e80001107983 */ /* 0x000ea40000300800 */
[----:B------:R-:W2:Y:S01]  /*3e770*/  LDL.LU R29, [R1+0x1a0c] ;  /* 0x001a0c00011d7983 */ /* 0x000ea20000300800 */
[----:B0-----:R-:W2:Y:S01]  /*3e780*/  LDL.LU R28, [R1+0x19e0] ;  /* 0x0019e000011c7983 */ /* 0x001ea20000300800 */
[----:B------:R0:W-:Y:S03]  /*3e790*/  STL [R1+0x1ac8], R0 ;  /* 0x001ac80001007387 */ /* 0x0001e60000100800 */
[----:B0-----:R-:W2:Y:S01]  /*3e7a0*/  LDL.LU R0, [R1+0x1a44] ;  /* 0x001a440001007983 */ /* 0x001ea20000300800 */
[----:B------:R-:W-:Y:S01]  /*3e7b0*/  IADD3.X R9, R9, UR5, RZ, P3, !PT ;  /* 0x0000000509097c10 */ /* 0x000fe20009ffe4ff */
[----:B------:R-:W-:Y:S01]  /*3e7c0*/  IADD3 R4, P3, R4, UR8, RZ ;  /* 0x0000000804047c10 */ /* 0x000fe2000ff7e0ff */
        /* <DEDUP_REMOVED lines=10> */
[----:B---3--:R-:W-:-:S02]  /*3e870*/  IADD3.X R18, R18, UR5, RZ, P2, !PT ;  /* 0x0000000512127c10 */ /* 0x008fc400097fe4ff */
[----:B----4-:R-:W-:Y:S01]  /*3e880*/  IADD3.X R20, R20, UR5, RZ, P1, !PT ;  /* 0x0000000514147c10 */ /* 0x010fe20008ffe4ff */
[----:B------:R-:W-:Y:S01]  /*3e890*/  IADD3 R2, P1, R2, UR8, RZ ;  /* 0x0000000802027c10 */ /* 0x000fe2000ff3e0ff */
[----:B------:R-:W-:Y:S02]  /*3e8a0*/  IADD3 R19, P2, R19, UR8, RZ ;  /* 0x0000000813137c10 */ /* 0x000fe4000ff5e0ff */
[----:B------:R-:W-:Y:S01]  /*3e8b0*/  IADD3.X R21, R21, UR5, RZ, P4, !PT ;  /* 0x0000000515157c10 */ /* 0x000fe2000a7fe4ff */
[----:B------:R-:W-:Y:S01]  /*3e8c0*/  IADD3 R3, P4, R3, UR8, RZ ;  /* 0x0000000803037c10 */ /* 0x000fe2000ff9e0ff */
[----:B------:R-:W-:Y:S02]  /*3e8d0*/  IADD3.X R22, R22, UR5, RZ, P6, !PT ;  /* 0x0000000516167c10 */ /* 0x000fe4000b7fe4ff */
[----:B--2---:R-:W-:-:S05]  /*3e8e0*/  IADD3 R0, P5, R0, UR8, RZ ;  /* 0x0000000800007c10 */ /* 0x004fca000ffbe0ff */
[----:B------:R-:W-:Y:S01]  /*3e8f0*/  STL [R1+0x1a44], R0 ;  /* 0x001a440001007387 */ /* 0x000fe20000100800 */
[----:B------:R-:W-:Y:S02]  /*3e900*/  STL [R1+0x1a54], R9 ;  /* 0x001a540901007387 */ /* 0x000fe40000100800 */
[----:B------:R-:W-:Y:S02]  /*3e910*/  STL [R1+0x1a40], R4 ;  /* 0x001a400401007387 */ /* 0x000fe40000100800 */
[----:B------:R-:W-:Y:S01]  /*3e920*/  STL [R1+0x127c], R7 ;  /* 0x00127c0701007387 */ /* 0x000fe20000100800 */
[----:B------:R-:W-:Y:S01]  /*3e930*/  STL [R1+0x1a3c], R6 ;  /* 0x001a3c0601007387 */ /* 0x000fe20000100800 */
[----:B------:R-:W-:Y:S02]  /*3e940*/  STL [R1+0x1674], R24 ;  /* 0x0016741801007387 */ /* 0x000fe40000100800 */
[----:B------:R-:W-:Y:S01]  /*3e950*/  STL [R1+0x1a38], R25 ;  /* 0x001a381901007387 */ /* 0x000fe20000100800 */
[----:B------:R-:W-:Y:S01]  /*3e960*/  IADD3.X R11, R11, UR5, RZ, P5, !PT ;  /* 0x000000050b0b7c10 */ /* 0x000fe2000affe4ff */
[----:B------:R-:W-:Y:S01]  /*3e970*/  STL [R1+0x1670], R26 ;  /* 0x0016701a01007387 */ /* 0x000fe20000100800 */
[----:B------:R-:W-:Y:S01]  /*3e980*/  IADD3 R10, P5, R10, UR8, RZ ;  /* 0x000000080a0a7c10 */ /* 0x000fe2000ffbe0ff */
        /* <DEDUP_REMOVED lines=10> */
[----:B------:R-:W-:-:S02]  /*3ea30*/  IADD3 R23, P6, R23, UR8, RZ ;  /* 0x0000000817177c10 */ /* 0x000fc4000ffde0ff */
[----:B------:R-:W-:Y:S01]  /*3ea40*/  IADD3.X R13, R13, UR5, RZ, P5, !PT ;  /* 0x000000050d0d7c10 */ /* 0x000fe2000affe4ff */
[----:B------:R-:W-:Y:S01]  /*3ea50*/  IADD3 R17, P5, R17, UR8, RZ ;  /* 0x0000000811117c10 */ /* 0x000fe2000ffbe0ff */
[----:B0-----:R-:W2:Y:S01]  /*3ea60*/  LDL.LU R2, [R1+0x1a04] ;  /* 0x001a040001027983 */ /* 0x001ea20000300800 */
[----:B------:R-:W-:Y:S02]  /*3ea70*/  STL [R1+0x1a34], R20 ;  /* 0x001a341401007387 */ /* 0x000fe40000100800 */
[----:B------:R0:W-:Y:S01]  /*3ea80*/  STL [R1+0x1a00], R3 ;  /* 0x001a000301007387 */ /* 0x0001e20000100800 */
[----:B------:R-:W-:Y:S01]  /*3ea90*/  IADD3.X R12, R12, UR5, RZ, P3, !PT ;  /* 0x000000050c0c7c10 */ /* 0x000fe20009ffe4ff */
[----:B------:R-:W-:Y:S01]  /*3eaa0*/  IADD3 R16, P3, R16, UR8, RZ ;  /* 0x0000000810107c10 */ /* 0x000fe2000ff7e0ff */
[----:B------:R-:W-:Y:S01]  /*3eab0*/  IADD3.X R29, R29, UR5, RZ, P2, !PT ;  /* 0x000000051d1d7c10 */ /* 0x000fe200097fe4ff */
[----:B0-----:R-:W3:Y:S01]  /*3eac0*/  LDL.LU R3, [R1+0x19d8] ;  /* 0x0019d80001037983 */ /* 0x001ee20000300800 */
[----:B------:R-:W-:Y:S02]  /*3ead0*/  STL [R1+0x1a2c], R21 ;  /* 0x001a2c1501007387 */ /* 0x000fe40000100800 */
[----:B------:R-:W-:Y:S02]  /*3eae0*/  STL [R1+0x1a24], R22 ;  /* 0x001a241601007387 */ /* 0x000fe40000100800 */
[----:B------:R-:W-:Y:S01]  /*3eaf0*/  STL [R1+0x19f8], R23 ;  /* 0x0019f81701007387 */ /* 0x000fe20000100800 */
[----:B------:R-:W-:Y:S01]  /*3eb00*/  STL [R1+0x1a1c], R13 ;  /* 0x001a1c0d01007387 */ /* 0x000fe20000100800 */
[----:B------:R-:W-:Y:S02]  /*3eb10*/  STL [R1+0x19f0], R17 ;  /* 0x0019f01101007387 */ /* 0x000fe40000100800 */
[----:B------:R-:W-:Y:S01]  /*3eb20*/  STL [R1+0x1a14], R12 ;  /* 0x001a140c01007387 */ /* 0x000fe20000100800 */
[----:B------:R-:W-:Y:S01]  /*3eb30*/  IADD3 R28, P2, R28, UR8, RZ ;  /* 0x000000081c1c7c10 */ /* 0x000fe2000ff5e0ff */
[----:B------:R-:W4:Y:S01]  /*3eb40*/  LDL.LU R0, [R1+0x19fc] ;  /* 0x0019fc0001007983 */ /* 0x000f220000300800 */
[----:B------:R-:W-:Y:S02]  /*3eb50*/  STL [R1+0x19e8], R16 ;  /* 0x0019e81001007387 */ /* 0x000fe40000100800 */
[----:B------:R-:W4:Y:S02]  /*3eb60*/  LDL.LU R9, [R1+0x19d0] ;  /* 0x0019d00001097983 */ /* 0x000f240000300800 */
[----:B------:R-:W-:Y:S01]  /*3eb70*/  STL [R1+0x1a0c], R29 ;  /* 0x001a0c1d01007387 */ /* 0x000fe20000100800 */
[----:B------:R-:W4:Y:S01]  /*3eb80*/  LDL.LU R4, [R1+0x19f4] ;  /* 0x0019f40001047983 */ /* 0x000f220000300800 */
[----:B------:R0:W-:Y:S02]  /*3eb90*/  STL [R1+0x19e0], R28 ;  /* 0x0019e01c01007387 */ /* 0x0001e40000100800 */
        /* <DEDUP_REMOVED lines=15> */
[----:B0-----:R-:W4:Y:S02]  /*3ec90*/  LDL.LU R28, [R1+0x19b4] ;  /* 0x0019b400011c7983 */ /* 0x001f240000300800 */
[----:B------:R-:W4:Y:S01]  /*3eca0*/  LDL.LU R21, [R1+0x1988] ;  /* 0x0019880001157983 */ /* 0x000f220000300800 */
[----:B--2---:R-:W-:-:S05]  /*3ecb0*/  IADD3.X R2, R2, UR5, RZ, P1, !PT ;  /* 0x0000000502027c10 */ /* 0x004fca0008ffe4ff */
[----:B------:R0:W-:Y:S01]  /*3ecc0*/  STL [R1+0x1a04], R2 ;  /* 0x001a040201007387 */ /* 0x0001e20000100800 */
[----:B---3--:R-:W-:-:S03]  /*3ecd0*/  IADD3 R3, P1, R3, UR8, RZ ;  /* 0x0000000803037c10 */ /* 0x008fc6000ff3e0ff */
[----:B0-----:R-:W2:Y:S01]  /*3ece0*/  LDL.LU R2, [R1+0x19ac] ;  /* 0x0019ac0001027983 */ /* 0x001ea20000300800 */
[----:B------:R-:W3:Y:S02]  /*3ecf0*/  LDL.LU R22, [R1+0x1980] ;  /* 0x0019800001167983 */ /* 0x000ee40000300800 */
[----:B------:R-:W3:Y:S02]  /*3ed00*/  LDL.LU R23, [R1+0x19a4] ;  /* 0x0019a40001177983 */ /* 0x000ee40000300800 */
[----:B------:R-:W3:Y:S01]  /*3ed10*/  LDL.LU R13, [R1+0x1978] ;  /* 0x00197800010d7983 */ /* 0x000ee20000300800 */
[----:B------:R0:W-:Y:S01]  /*3ed20*/  STL [R1+0x19d8], R3 ;  /* 0x0019d80301007387 */ /* 0x0001e20000100800 */
[----:B------:R-:W3:Y:S02]  /*3ed30*/  LDL.LU R17, [R1+0x199c] ;  /* 0x00199c0001117983 */ /* 0x000ee40000300800 */
[----:B------:R-:W3:Y:S02]  /*3ed40*/  LDL.LU R12, [R1+0x1970] ;  /* 0x00197000010c7983 */ /* 0x000ee40000300800 */
[----:B------:R-:W3:Y:S01]  /*3ed50*/  LDL.LU R16, [R1+0x1994] ;  /* 0x0019940001107983 */ /* 0x000ee20000300800 */
[----:B------:R-:W3:Y:S01]  /*3ed60*/  LDL.LU R29, [R1+0x1968] ;  /* 0x00196800011d7983 */ /* 0x000ee20000300800 */
[----:B----4-:R-:W-:Y:S01]  /*3ed70*/  IADD3.X R0, R0, UR5, RZ, P4, !PT ;  /* 0x0000000500007c10 */ /* 0x010fe2000a7fe4ff */
[----:B------:R-:W-:Y:S01]  /*3ed80*/  IADD3 R9, P4, R9, UR8, RZ ;  /* 0x0000000809097c10 */ /* 0x000fe2000ff9e0ff */
[----:B------:R-:W-:Y:S01]  /*3ed90*/  IADD3.X R4, R4, UR5, RZ, P6, !PT ;  /* 0x0000000504047c10 */ /* 0x000fe2000b7fe4ff */
[----:B------:R-:W-:Y:S01]  /*3eda0*/  IADD3 R7, P6, R7, UR8, RZ ;  /* 0x0000000807077c10 */ /* 0x000fe2000ffde0ff */
[----:B0-----:R-:W4:Y:S01]  /*3edb0*/  LDL.LU R3, [R1+0x198c] ;  /* 0x00198c0001037983 */ /* 0x001f220000300800 */
[----:B------:R-:W-:Y:S01]  /*3edc0*/  IADD3.X R6, R6, UR5, RZ, P5, !PT ;  /* 0x0000000506067c10 */ /* 0x000fe2000affe4ff */
[----:B------:R-:W-:Y:S01]  /*3edd0*/  STL [R1+0x19fc], R0 ;  /* 0x0019fc0001007387 */ /* 0x000fe20000100800 */
[----:B------:R-:W-:Y:S01]  /*3ede0*/  IADD3 R24, P5, R24, UR8, RZ ;  /* 0x0000000818187c10 */ /* 0x000fe2000ffbe0ff */
[----:B------:R-:W-:Y:S01]  /*3edf0*/  STL [R1+0x19d0], R9 ;  /* 0x0019d00901007387 */ /* 0x000fe20000100800 */
        /* <DEDUP_REMOVED lines=22> */
[----:B------:R-:W-:Y:S01]  /*3ef60*/  IADD3.X R19, R19, UR5, RZ, P5, !PT ;  /* 0x0000000513137c10 */ /* 0x000fe2000affe4ff */
[----:B------:R-:W-:Y:S01]  /*3ef70*/  STL [R1+0x19a0], R14 ;  /* 0x0019a00e01007387 */ /* 0x000fe20000100800 */
[----:B------:R-:W-:Y:S02]  /*3ef80*/  STL [R1+0x19c4], R15 ;  /* 0x0019c40f01007387 */ /* 0x000fe40000100800 */
[----:B------:R-:W-:Y:S02]  /*3ef90*/  STL [R1+0x1998], R18 ;  /* 0x0019981201007387 */ /* 0x000fe40000100800 */
[----:B------:R0:W-:Y:S01]  /*3efa0*/  STL [R1+0x19b4], R28 ;  /* 0x0019b41c01007387 */ /* 0x0001e20000100800 */
[----:B------:R-:W-:Y:S04]  /*3efb0*/  STL [R1+0x19bc], R19 ;  /* 0x0019bc1301007387 */ /* 0x000fe80000100800 */
[----:B0-----:R-:W4:Y:S01]  /*3efc0*/  LDL.LU R28, [R1+0x1960] ;  /* 0x00196000011c7983 */ /* 0x001f220000300800 */
[----:B------:R-:W-:-:S02]  /*3efd0*/  IADD3 R20, P5, R20, UR8, RZ ;  /* 0x0000000814147c10 */ /* 0x000fc4000ffbe0ff */
[----:B------:R-:W-:-:S03]  /*3efe0*/  IADD3 R21, P3, R21, UR8, RZ ;  /* 0x0000000815157c10 */ /* 0x000fc6000ff7e0ff */
[----:B------:R-:W-:Y:S01]  /*3eff0*/  STL [R1+0x1990], R20 ;  /* 0x0019901401007387 */ /* 0x000fe20000100800 */
[----:B--2---:R-:W-:Y:S01]  /*3f000*/  IADD3.X R2, R2, UR5, RZ, P2, !PT ;  /* 0x0000000502027c10 */ /* 0x004fe200097fe4ff */
[----:B---3--:R-:W-:Y:S01]  /*3f010*/  IADD3 R22, P2, R22, UR8, RZ ;  /* 0x0000000816167c10 */ /* 0x008fe2000ff5e0ff */
[----:B------:R-:W-:Y:S01]  /*3f020*/  IADD3.X R23, R23, UR5, RZ, P1, !PT ;  /* 0x0000000517177c10 */ /* 0x000fe20008ffe4ff */
[----:B------:R-:W-:Y:S02]  /*3f030*/  IADD3 R13, P1, R13, UR8, RZ ;  /* 0x000000080d0d7c10 */ /* 0x000fe4000ff3e0ff */
[----:B------:R0:W-:Y:S01]  /*3f040*/  STL [R1+0x19ac], R2 ;  /* 0x0019ac0201007387 */ /* 0x0001e20000100800 */
[----:B------:R-:W-:Y:S01]  /*3f050*/  IADD3.X R17, R17, UR5, RZ, P4, !PT ;  /* 0x0000000511117c10 */ /* 0x000fe2000a7fe4ff */
[----:B------:R-:W-:Y:S01]  /*3f060*/  IADD3 R12, P4, R12, UR8, RZ ;  /* 0x000000080c0c7c10 */ /* 0x000fe2000ff9e0ff */
[----:B------:R-:W-:Y:S01]  /*3f070*/  IADD3.X R16, R16, UR5, RZ, P6, !PT ;  /* 0x0000000510107c10 */ /* 0x000fe2000b7fe4ff */
[----:B------:R-:W-:Y:S01]  /*3f080*/  IADD3 R29, P6, R29, UR8, RZ ;  /* 0x000000081d1d7c10 */ /* 0x000fe2000ffde0ff */
[----:B0-----:R-:W2:Y:S01]  /*3f090*/  LDL.LU R2, [R1+0x1984] ;  /* 0x0019840001027983 */ /* 0x001ea20000300800 */
[----:B------:R-:W-:Y:S02]  /*3f0a0*/  STL [R1+0x1988], R21 ;  /* 0x0019881501007387 */ /* 0x000fe40000100800 */
[----:B------:R-:W-:Y:S02]  /*3f0b0*/  STL [R1+0x1980], R22 ;  /* 0x0019801601007387 */ /* 0x000fe40000100800 */
[----:B------:R-:W-:Y:S01]  /*3f0c0*/  STL [R1+0x19a4], R23 ;  /* 0x0019a41701007387 */ /* 0x000fe20000100800 */
[----:B------:R-:W-:Y:S01]  /*3f0d0*/  STL [R1+0x1978], R13 ;  /* 0x0019780d01007387 */ /* 0x000fe20000100800 */
[----:B------:R-:W-:Y:S02]  /*3f0e0*/  STL [R1+0x199c], R17 ;  /* 0x00199c1101007387 */ /* 0x000fe40000100800 */
[----:B------:R-:W-:Y:S01]  /*3f0f0*/  STL [R1+0x1970], R12 ;  /* 0x0019700c01007387 */ /* 0x000fe20000100800 */
[----:B----4-:R-:W-:Y:S01]  /*3f100*/  IADD3.X R3, R3, UR5, RZ, P5, !PT ;  /* 0x0000000503037c10 */ /* 0x010fe2000affe4ff */
[----:B------:R-:W3:Y:S01]  /*3f110*/  LDL.LU R0, [R1+0x1958] ;  /* 0x0019580001007983 */ /* 0x000ee20000300800 */
        /* <DEDUP_REMOVED lines=22> */
[----:B------:R-:W-:-:S05]  /*3f280*/  IADD3 R28, P5, R28, UR8, RZ ;  /* 0x000000081c1c7c10 */ /* 0x000fca000ffbe0ff */
[----:B------:R0:W-:Y:S04]  /*3f290*/  STL [R1+0x1960], R28 ;  /* 0x0019601c01007387 */ /* 0x0001e80000100800 */
[----:B0-----:R-:W4:Y:S01]  /*3f2a0*/  LDL.LU R28, [R1+0x1908] ;  /* 0x00190800011c7983 */ /* 0x001f220000300800 */
[----:B------:R-:W4:Y:S02]  /*3f2b0*/  LDL.LU R22, [R1+0x192c] ;  /* 0x00192c0001167983 */ /* 0x000f240000300800 */
[----:B------:R-:W4:Y:S02]  /*3f2c0*/  LDL.LU R23, [R1+0x1900] ;  /* 0x0019000001177983 */ /* 0x000f240000300800 */
[----:B------:R-:W4:Y:S01]  /*3f2d0*/  LDL.LU R13, [R1+0x1924] ;  /* 0x00192400010d7983 */ /* 0x000f220000300800 */
[----:B--2---:R-:W-:-:S05]  /*3f2e0*/  IADD3.X R2, R2, UR5, RZ, P3, !PT ;  /* 0x0000000502027c10 */ /* 0x004fca0009ffe4ff */
[----:B------:R0:W-:Y:S01]  /*3f2f0*/  STL [R1+0x1984], R2 ;  /* 0x0019840201007387 */ /* 0x0001e20000100800 */
[----:B------:R-:W2:Y:S02]  /*3f300*/  LDL.LU R17, [R1+0x18f8] ;  /* 0x0018f80001117983 */ /* 0x000ea40000300800 */
[----:B------:R-:W2:Y:S02]  /*3f310*/  LDL.LU R12, [R1+0x191c] ;  /* 0x00191c00010c7983 */ /* 0x000ea40000300800 */
[----:B------:R-:W2:Y:S01]  /*3f320*/  LDL.LU R16, [R1+0x18f0] ;  /* 0x0018f00001107983 */ /* 0x000ea20000300800 */
[----:B---3--:R-:W-:Y:S01]  /*3f330*/  IADD3 R0, P3, R0, UR8, RZ ;  /* 0x0000000800007c10 */ /* 0x008fe2000ff7e0ff */
[----:B------:R-:W3:Y:S01]  /*3f340*/  LDL.LU R29, [R1+0x1914] ;  /* 0x00191400011d7983 */ /* 0x000ee20000300800 */
[----:B----4-:R-:W-:Y:S01]  /*3f350*/  IADD3.X R9, R9, UR5, RZ, P2, !PT ;  /* 0x0000000509097c10 */ /* 0x010fe200097fe4ff */
[----:B------:R-:W-:Y:S01]  /*3f360*/  IADD3 R4, P2, R4, UR8, RZ ;  /* 0x0000000804047c10 */ /* 0x000fe2000ff5e0ff */
[----:B------:R-:W-:Y:S01]  /*3f370*/  IADD3.X R7, R7, UR5, RZ, P1, !PT ;  /* 0x0000000507077c10 */ /* 0x000fe20008ffe4ff */
[----:B0-----:R-:W4:Y:S01]  /*3f380*/  LDL.LU R2, [R1+0x18e8] ;  /* 0x0018e80001027983 */ /* 0x001f220000300800 */
        /* <DEDUP_REMOVED lines=22> */
[----:B------:R-:W-:-:S02]  /*3f4f0*/  IADD3.X R18, R18, UR5, RZ, P1, !PT ;  /* 0x0000000512127c10 */ /* 0x000fc40008ffe4ff */
[----:B------:R-:W-:Y:S01]  /*3f500*/  IADD3.X R20, R20, UR5, RZ, P4, !PT ;  /* 0x0000000514147c10 */ /* 0x000fe2000a7fe4ff */
[----:B------:R-:W-:Y:S01]  /*3f510*/  STL [R1+0x1954], R11 ;  /* 0x0019540b01007387 */ /* 0x000fe20000100800 */
[----:B------:R-:W-:Y:S01]  /*3f520*/  IADD3 R3, P4, R3, UR8, RZ ;  /* 0x0000000803037c10 */ /* 0x000fe2000ff9e0ff */
[----:B------:R-:W-:Y:S01]  /*3f530*/  STL [R1+0x1928], R10 ;  /* 0x0019280a01007387 */ /* 0x000fe20000100800 */
[----:B------:R-:W-:Y:S01]  /*3f540*/  IADD3 R19, P1, R19, UR8, RZ ;  /* 0x0000000813137c10 */ /* 0x000fe2000ff3e0ff */
[----:B------:R-:W-:Y:S01]  /*3f550*/  STL [R1+0x194c], R14 ;  /* 0x00194c0e01007387 */ /* 0x000fe20000100800 */
[----:B------:R-:W-:Y:S02]  /*3f560*/  STL [R1+0x1920], R15 ;  /* 0x0019200f01007387 */ /* 0x000fe40000100800 */
[----:B------:R-:W-:Y:S02]  /*3f570*/  STL [R1+0x1944], R18 ;  /* 0x0019441201007387 */ /* 0x000fe40000100800 */
[----:B------:R0:W-:Y:S01]  /*3f580*/  STL [R1+0x1910], R3 ;  /* 0x0019100301007387 */ /* 0x0001e20000100800 */
[----:B------:R-:W-:Y:S01]  /*3f590*/  STL [R1+0x1918], R19 ;  /* 0x0019181301007387 */ /* 0x000fe20000100800 */
[----:B------:R-:W-:-:S02]  /*3f5a0*/  IADD3.X R21, R21, UR5, RZ, P6, !PT ;  /* 0x0000000515157c10 */ /* 0x000fc4000b7fe4ff */
[----:B------:R-:W-:Y:S01]  /*3f5b0*/  IADD3 R28, P6, R28, UR8, RZ ;  /* 0x000000081c1c7c10 */ /* 0x000fe2000ffde0ff */
[----:B0-----:R-:W4:Y:S01]  /*3f5c0*/  LDL.LU R3, [R1+0x190c] ;  /* 0x00190c0001037983 */ /* 0x001f220000300800 */
[----:B------:R-:W-:Y:S03]  /*3f5d0*/  STL [R1+0x193c], R20 ;  /* 0x00193c1401007387 */ /* 0x000fe60000100800 */
[----:B------:R0:W-:Y:S02]  /*3f5e0*/  STL [R1+0x1908], R28 ;  /* 0x0019081c01007387 */ /* 0x0001e40000100800 */
[----:B0-----:R-:W4:Y:S01]  /*3f5f0*/  LDL.LU R28, [R1+0x18e0] ;  /* 0x0018e000011c7983 */ /* 0x001f220000300800 */
[----:B------:R-:W-:Y:S01]  /*3f600*/  IADD3.X R22, R22, UR5, RZ, P5, !PT ;  /* 0x0000000516167c10 */ /* 0x000fe2000affe4ff */
[----:B------:R-:W-:Y:S01]  /*3f610*/  IADD3 R23, P5, R23, UR8, RZ ;  /* 0x0000000817177c10 */ /* 0x000fe2000ffbe0ff */
[----:B------:R-:W-:Y:S01]  /*3f620*/  IADD3.X R13, R13, UR5, RZ, P3, !PT ;  /* 0x000000050d0d7c10 */ /* 0x000fe20009ffe4ff */
[----:B------:R-:W-:Y:S02]  /*3f630*/  STL [R1+0x1934], R21 ;  /* 0x0019341501007387 */ /* 0x000fe40000100800 */
[----:B------:R-:W-:Y:S02]  /*3f640*/  STL [R1+0x192c], R22 ;  /* 0x00192c1601007387 */ /* 0x000fe40000100800 */
[----:B------:R-:W-:Y:S01]  /*3f650*/  STL [R1+0x1900], R23 ;  /* 0x0019001701007387 */ /* 0x000fe20000100800 */
[----:B------:R-:W-:Y:S01]  /*3f660*/  STL [R1+0x1924], R13 ;  /* 0x0019240d01007387 */ /* 0x000fe20000100800 */
[----:B--2---:R-:W-:-:S02]  /*3f670*/  IADD3 R17, P3, R17, UR8, RZ ;  /* 0x0000000811117c10 */ /* 0x004fc4000ff7e0ff */
[----:B------:R-:W-:Y:S01]  /*3f680*/  IADD3.X R12, R12, UR5, RZ, P2, !PT ;  /* 0x000000050c0c7c10 */ /* 0x000fe200097fe4ff */
[----:B------:R-:W-:Y:S01]  /*3f690*/  IADD3 R16, P2, R16, UR8, RZ ;  /* 0x0000000810107c10 */ /* 0x000fe2000ff5e0ff */
[----:B---3--:R-:W-:Y:S01]  /*3f6a0*/  IADD3.X R29, R29, UR5, RZ, P1, !PT ;  /* 0x000000051d1d7c10 */ /* 0x008fe20008ffe4ff */
[----:B------:R-:W-:Y:S02]  /*3f6b0*/  STL [R1+0x18f8], R17 ;  /* 0x0018f81101007387 */ /* 0x000fe40000100800 */
[----:B------:R-:W-:Y:S02]  /*3f6c0*/  STL [R1+0x191c], R12 ;  /* 0x00191c0c01007387 */ /* 0x000fe40000100800 */
[----:B------:R-:W2:Y:S02]  /*3f6d0*/  LDL.LU R0, [R1+0x1904] ;  /* 0x0019040001007983 */ /* 0x000ea40000300800 */
[----:B------:R-:W-:Y:S01]  /*3f6e0*/  STL [R1+0x18f0], R16 ;  /* 0x0018f01001007387 */ /* 0x000fe20000100800 */
[----:B----4-:R-:W-:Y:S01]  /*3f6f0*/  IADD3 R2, P1, R2, UR8, RZ ;  /* 0x0000000802027c10 */ /* 0x010fe2000ff3e0ff */
[----:B------:R-:W3:Y:S01]  /*3f700*/  LDL.LU R9, [R1+0x18d8] ;  /* 0x0018d80001097983 */ /* 0x000ee20000300800 */
[----:B------:R-:W-:Y:S02]  /*3f710*/  STL [R1+0x1914], R29 ;  /* 0x0019141d01007387 */ /* 0x000fe40000100800 */
[----:B------:R-:W4:Y:S01]  /*3f720*/  LDL.LU R4, [R1+0x18fc] ;  /* 0x0018fc0001047983 */ /* 0x000f220000300800 */
[----:B------:R0:W-:Y:S01]  /*3f730*/  STL [R1+0x18e8], R2 ;  /* 0x0018e80201007387 */ /* 0x0001e20000100800 */
        /* <DEDUP_REMOVED lines=15> */
[----:B0-----:R-:W4:Y:S01]  /*3f830*/  LDL.LU R2, [R1+0x18bc] ;  /* 0x0018bc0001027983 */ /* 0x001f220000300800 */
[----:B------:R-:W4:Y:S01]  /*3f840*/  LDL.LU R21, [R1+0x1890] ;  /* 0x0018900001157983 */ /* 0x000f220000300800 */
[----:B------:R-:W-:-:S05]  /*3f850*/  IADD3.X R3, R3, UR5, RZ, P4, !PT ;  /* 0x0000000503037c10 */ /* 0x000fca000a7fe4ff */
[----:B------:R0:W-:Y:S01]  /*3f860*/  STL [R1+0x190c], R3 ;  /* 0x00190c0301007387 */ /* 0x0001e20000100800 */
[----:B------:R-:W-:-:S03]  /*3f870*/  IADD3 R28, P4, R28, UR8, RZ ;  /* 0x000000081c1c7c10 */ /* 0x000fc6000ff9e0ff */
[----:B0-----:R-:W4:Y:S01]  /*3f880*/  LDL.LU R3, [R1+0x18b4] ;  /* 0x0018b40001037983 */ /* 0x001f220000300800 */
[----:B------:R-:W4:Y:S02]  /*3f890*/  LDL.LU R22, [R1+0x1888] ;  /* 0x0018880001167983 */ /* 0x000f240000300800 */
[----:B------:R-:W4:Y:S02]  /*3f8a0*/  LDL.LU R23, [R1+0x18ac] ;  /* 0x0018ac0001177983 */ /* 0x000f240000300800 */
[----:B------:R-:W4:Y:S01]  /*3f8b0*/  LDL.LU R13, [R1+0x1880] ;  /* 0x00188000010d7983 */ /* 0x000f220000300800 */
[----:B------:R0:W-:Y:S01]  /*3f8c0*/  STL [R1+0x18e0], R28 ;  /* 0x0018e01c01007387 */ /* 0x0001e20000100800 */
[----:B------:R-:W4:Y:S02]  /*3f8d0*/  LDL.LU R17, [R1+0x18a4] ;  /* 0x0018a40001117983 */ /* 0x000f240000300800 */
[----:B------:R-:W4:Y:S02]  /*3f8e0*/  LDL.LU R12, [R1+0x1878] ;  /* 0x00187800010c7983 */ /* 0x000f240000300800 */
[----:B------:R-:W4:Y:S01]  /*3f8f0*/  LDL.LU R16, [R1+0x189c] ;  /* 0x00189c0001107983 */ /* 0x000f220000300800 */
[----:B------:R-:W4:Y:S04]  /*3f900*/  LDL.LU R29, [R1+0x1870] ;  /* 0x00187000011d7983 */ /* 0x000f280000300800 */
[----:B0-----:R-:W4:Y:S01]  /*3f910*/  LDL.LU R28, [R1+0x1894] ;  /* 0x00189400011c7983 */ /* 0x001f220000300800 */
[----:B--2---:R-:W-:-:S02]  /*3f920*/  IADD3.X R0, R0, UR5, RZ, P6, !PT ;  /* 0x0000000500007c10 */ /* 0x004fc4000b7fe4ff */
[----:B---3--:R-:W-:Y:S02]  /*3f930*/  IADD3 R9, P6, R9, UR8, RZ ;  /* 0x0000000809097c10 */ /* 0x008fe4000ffde0ff */
[----:B----4-:R-:W-:Y:S01]  /*3f940*/  IADD3.X R4, R4, UR5, RZ, P5, !PT ;  /* 0x0000000504047c10 */ /* 0x010fe2000affe4ff */
[----:B------:R-:W-:Y:S01]  /*3f950*/  STL [R1+0x1904], R0 ;  /* 0x0019040001007387 */ /* 0x000fe20000100800 */
[----:B------:R-:W-:Y:S02]  /*3f960*/  IADD3 R7, P5, R7, UR8, RZ ;  /* 0x0000000807077c10 */ /* 0x000fe4000ffbe0ff */
[----:B------:R-:W-:Y:S01]  /*3f970*/  IADD3.X R6, R6, UR5, RZ, P3, !PT ;  /* 0x0000000506067c10 */ /* 0x000fe20009ffe4ff */
        /* <DEDUP_REMOVED lines=26> */
[----:B------:R-:W-:Y:S01]  /*3fb20*/  STL [R1+0x18cc], R15 ;  /* 0x0018cc0f01007387 */ /* 0x000fe20000100800 */
[----:B------:R-:W-:Y:S01]  /*3fb30*/  IADD3 R20, P3, R20, UR8, RZ ;  /* 0x0000000814147c10 */ /* 0x000fe2000ff7e0ff */
[----:B------:R-:W-:Y:S01]  /*3fb40*/  STL [R1+0x18a0], R18 ;  /* 0x0018a01201007387 */ /* 0x000fe20000100800 */
[----:B------:R0:W-:Y:S01]  /*3fb50*/  STL [R1+0x18bc], R2 ;  /* 0x0018bc0201007387 */ /* 0x0001e20000100800 */
[----:B------:R-:W-:Y:S01]  /*3fb60*/  STL [R1+0x18c4], R19 ;  /* 0x0018c41301007387 */ /* 0x000fe20000100800 */
[----:B------:R-:W-:-:S02]  /*3fb70*/  IADD3 R21, P2, R21, UR8, RZ ;  /* 0x0000000815157c10 */ /* 0x000fc4000ff5e0ff */
[----:B0-----:R-:W2:Y:S01]  /*3fb80*/  LDL.LU R2, [R1+0x1868] ;  /* 0x0018680001027983 */ /* 0x001ea20000300800 */
[----:B------:R-:W-:Y:S01]  /*3fb90*/  STL [R1+0x1898], R20 ;  /* 0x0018981401007387 */ /* 0x000fe20000100800 */
[----:B------:R-:W-:Y:S01]  /*3fba0*/  IADD3.X R3, R3, UR5, RZ, P1, !PT ;  /* 0x0000000503037c10 */ /* 0x000fe20008ffe4ff */
[----:B------:R-:W-:Y:S01]  /*3fbb0*/  IADD3 R22, P1, R22, UR8, RZ ;  /* 0x0000000816167c10 */ /* 0x000fe2000ff3e0ff */
[----:B------:R-:W-:Y:S01]  /*3fbc0*/  IADD3.X R23, R23, UR5, RZ, P4, !PT ;  /* 0x0000000517177c10 */ /* 0x000fe2000a7fe4ff */
[----:B------:R-:W-:Y:S02]  /*3fbd0*/  IADD3 R13, P4, R13, UR8, RZ ;  /* 0x000000080d0d7c10 */ /* 0x000fe4000ff9e0ff */
[----:B------:R0:W-:Y:S01]  /*3fbe0*/  STL [R1+0x18b4], R3 ;  /* 0x0018b40301007387 */ /* 0x0001e20000100800 */
[----:B------:R-:W-:Y:S01]  /*3fbf0*/  IADD3.X R17, R17, UR5, RZ, P6, !PT ;  /* 0x0000000511117c10 */ /* 0x000fe2000b7fe4ff */
[----:B------:R-:W-:Y:S01]  /*3fc00*/  IADD3 R12, P6, R12, UR8, RZ ;  /* 0x000000080c0c7c10 */ /* 0x000fe2000ffde0ff */
[----:B------:R-:W-:Y:S01]  /*3fc10*/  IADD3.X R16, R16, UR5, RZ, P5, !PT ;  /* 0x0000000510107c10 */ /* 0x000fe2000affe4ff */
[----:B------:R-:W-:Y:S01]  /*3fc20*/  IADD3 R29, P5, R29, UR8, RZ ;  /* 0x000000081d1d7c10 */ /* 0x000fe2000ffbe0ff */
[----:B0-----:R-:W3:Y:S01]  /*3fc30*/  LDL.LU R3, [R1+0x188c] ;  /* 0x00188c0001037983 */ /* 0x001ee20000300800 */
[----:B------:R-:W-:Y:S02]  /*3fc40*/  STL [R1+0x1890], R21 ;  /* 0x0018901501007387 */ /* 0x000fe40000100800 */
[----:B------:R-:W-:Y:S02]  /*3fc50*/  STL [R1+0x1888], R22 ;  /* 0x0018881601007387 */ /* 0x000fe40000100800 */
[----:B------:R-:W-:Y:S01]  /*3fc60*/  STL [R1+0x18ac], R23 ;  /* 0x0018ac1701007387 */ /* 0x000fe20000100800 */
[----:B------:R-:W-:Y:S01]  /*3fc70*/  STL [R1+0x1880], R13 ;  /* 0x0018800d01007387 */ /* 0x000fe20000100800 */
[----:B------:R-:W-:Y:S02]  /*3fc80*/  STL [R1+0x18a4], R17 ;  /* 0x0018a41101007387 */ /* 0x000fe40000100800 */
[----:B------:R-:W-:Y:S01]  /*3fc90*/  STL [R1+0x1878], R12 ;  /* 0x0018780c01007387 */ /* 0x000fe20000100800 */
[----:B------:R-:W-:Y:S01]  /*3fca0*/  IADD3.X R28, R28, UR5, RZ, P3, !PT ;  /* 0x000000051c1c7c10 */ /* 0x000fe20009ffe4ff */
        /* <DEDUP_REMOVED lines=23> */
[----:B--2---:R-:W-:-:S05]  /*3fe20*/  IADD3 R2, P3, R2, UR8, RZ ;  /* 0x0000000802027c10 */ /* 0x004fca000ff7e0ff */
[----:B------:R0:W-:Y:S04]  /*3fe30*/  STL [R1+0x1868], R2 ;  /* 0x0018680201007387 */ /* 0x0001e80000100800 */
[----:B0-----:R-:W2:Y:S01]  /*3fe40*/  LDL.LU R2, [R1+0x1810] ;  /* 0x0018100001027983 */ /* 0x001ea20000300800 */
[----:B------:R-:W2:Y:S02]  /*3fe50*/  LDL.LU R22, [R1+0x1834] ;  /* 0x0018340001167983 */ /* 0x000ea40000300800 */
[----:B------:R-:W2:Y:S02]  /*3fe60*/  LDL.LU R23, [R1+0x1808] ;  /* 0x0018080001177983 */ /* 0x000ea40000300800 */
[----:B------:R-:W2:Y:S01]  /*3fe70*/  LDL.LU R13, [R1+0x182c] ;  /* 0x00182c00010d7983 */ /* 0x000ea20000300800 */
[----:B---3--:R-:W-:-:S05]  /*3fe80*/  IADD3.X R3, R3, UR5, RZ, P2, !PT ;  /* 0x0000000503037c10 */ /* 0x008fca00097fe4ff */
[----:B------:R0:W-:Y:S01]  /*3fe90*/  STL [R1+0x188c], R3 ;  /* 0x00188c0301007387 */ /* 0x0001e20000100800 */
[----:B------:R-:W3:Y:S02]  /*3fea0*/  LDL.LU R17, [R1+0x1800] ;  /* 0x0018000001117983 */ /* 0x000ee40000300800 */
[----:B------:R-:W3:Y:S02]  /*3feb0*/  LDL.LU R12, [R1+0x1824] ;  /* 0x00182400010c7983 */ /* 0x000ee40000300800 */
[----:B------:R-:W3:Y:S01]  /*3fec0*/  LDL.LU R16, [R1+0x17f8] ;  /* 0x0017f80001107983 */ /* 0x000ee20000300800 */
[----:B----4-:R-:W-:Y:S01]  /*3fed0*/  IADD3 R0, P2, R0, UR8, RZ ;  /* 0x0000000800007c10 */ /* 0x010fe2000ff5e0ff */
[----:B------:R-:W4:Y:S01]  /*3fee0*/  LDL.LU R29, [R1+0x181c] ;  /* 0x00181c00011d7983 */ /* 0x000f220000300800 */
[----:B------:R-:W-:Y:S01]  /*3fef0*/  IADD3.X R9, R9, UR5, RZ, P1, !PT ;  /* 0x0000000509097c10 */ /* 0x000fe20008ffe4ff */
        /* <DEDUP_REMOVED lines=35> */
[----:B------:R-:W-:Y:S04]  /*40130*/  STL [R1+0x1820], R19 ;  /* 0x0018201301007387 */ /* 0x000fe80000100800 */
[----:B0-----:R-:W4:Y:S01]  /*40140*/  LDL.LU R28, [R1+0x1814] ;  /* 0x00181400011c7983 */ /* 0x001f220000300800 */
[----:B------:R-:W-:Y:S01]  /*40150*/  IADD3.X R21, R21, UR5, RZ, P5, !PT ;  /* 0x0000000515157c10 */ /* 0x000fe2000affe4ff */
[----:B------:R-:W-:Y:S01]  /*40160*/  STL [R1+0x1844], R20 ;  /* 0x0018441401007387 */ /* 0x000fe20000100800 */
[----:B--2---:R-:W-:-:S02]  /*40170*/  IADD3 R2, P5, R2, UR8, RZ ;  /* 0x0000000802027c10 */ /* 0x004fc4000ffbe0ff */
[----:B------:R-:W-:Y:S01]  /*40180*/  IADD3.X R22, R22, UR5, RZ, P3, !PT ;  /* 0x0000000516167c10 */ /* 0x000fe20009ffe4ff */
[----:B------:R-:W-:Y:S01]  /*40190*/  IADD3 R23, P3, R23, UR8, RZ ;  /* 0x0000000817177c10 */ /* 0x000fe2000ff7e0ff */
[----:B------:R-:W-:Y:S01]  /*401a0*/  IADD3.X R13, R13, UR5, RZ, P2, !PT ;  /* 0x000000050d0d7c10 */ /* 0x000fe200097fe4ff */
[----:B------:R0:W-:Y:S04]  /*401b0*/  STL [R1+0x1810], R2 ;  /* 0x0018100201007387 */ /* 0x0001e80000100800 */
[----:B0-----:R-:W2:Y:S01]  /*401c0*/  LDL.LU R2, [R1+0x17e8] ;  /* 0x0017e80001027983 */ /* 0x001ea20000300800 */
[----:B---3--:R-:W-:Y:S01]  /*401d0*/  IADD3 R17, P2, R17, UR8, RZ ;  /* 0x0000000811117c10 */ /* 0x008fe2000ff5e0ff */
[----:B------:R-:W-:Y:S01]  /*401e0*/  STL [R1+0x183c], R21 ;  /* 0x00183c1501007387 */ /* 0x000fe20000100800 */
[----:B------:R-:W-:Y:S01]  /*401f0*/  IADD3.X R12, R12, UR5, RZ, P1, !PT ;  /* 0x000000050c0c7c10 */ /* 0x000fe20008ffe4ff */
[----:B------:R-:W-:Y:S01]  /*40200*/  STL [R1+0x1834], R22 ;  /* 0x0018341601007387 */ /* 0x000fe20000100800 */
[----:B------:R-:W-:Y:S01]  /*40210*/  STL [R1+0x1808], R23 ;  /* 0x0018081701007387 */ /* 0x000fe20000100800 */
[----:B------:R-:W-:Y:S01]  /*40220*/  IADD3 R16, P1, R16, UR8, RZ ;  /* 0x0000000810107c10 */ /* 0x000fe2000ff3e0ff */
[----:B------:R-:W-:Y:S01]  /*40230*/  STL [R1+0x182c], R13 ;  /* 0x00182c0d01007387 */ /* 0x000fe20000100800 */
[----:B----4-:R-:W-:Y:S01]  /*40240*/  IADD3.X R29, R29, UR5, RZ, P4, !PT ;  /* 0x000000051d1d7c10 */ /* 0x010fe2000a7fe4ff */
[----:B------:R-:W-:Y:S01]  /*40250*/  STL [R1+0x1800], R17 ;  /* 0x0018001101007387 */ /* 0x000fe20000100800 */
[----:B------:R-:W-:Y:S01]  /*40260*/  STL [R1+0x1824], R12 ;  /* 0x0018240c01007387 */ /* 0x000fe20000100800 */
[----:B------:R-:W-:Y:S01]  /*40270*/  IADD3 R3, P4, R3, UR8, RZ ;  /* 0x0000000803037c10 */ /* 0x000fe2000ff9e0ff */
[----:B------:R-:W3:Y:S01]  /*40280*/  LDL.LU R0, [R1+0x180c] ;  /* 0x00180c0001007983 */ /* 0x000ee20000300800 */
[----:B------:R-:W-:Y:S01]  /*40290*/  STL [R1+0x17f8], R16 ;  /* 0x0017f81001007387 */ /* 0x000fe20000100800 */
[----:B------:R-:W4:Y:S02]  /*402a0*/  LDL.LU R9, [R1+0x17e0] ;  /* 0x0017e00001097983 */ /* 0x000f240000300800 */
        /* <DEDUP_REMOVED lines=21> */
[----:B------:R0:W-:Y:S04]  /*40400*/  STL [R1+0x1814], R28 ;  /* 0x0018141c01007387 */ /* 0x0001e80000100800 */
[----:B0-----:R-:W4:Y:S01]  /*40410*/  LDL.LU R28, [R1+0x17bc] ;  /* 0x0017bc00011c7983 */ /* 0x001f220000300800 */
[----:B------:R-:W4:Y:S02]  /*40420*/  LDL.LU R22, [R1+0x1790] ;  /* 0x0017900001167983 */ /* 0x000f240000300800 */
[----:B------:R-:W4:Y:S02]  /*40430*/  LDL.LU R23, [R1+0x17b4] ;  /* 0x0017b40001177983 */ /* 0x000f240000300800 */
[----:B------:R-:W4:Y:S01]  /*40440*/  LDL.LU R13, [R1+0x1788] ;  /* 0x00178800010d7983 */ /* 0x000f220000300800 */
[----:B--2---:R-:W-:-:S05]  /*40450*/  IADD3 R2, P6, R2, UR8, RZ ;  /* 0x0000000802027c10 */ /* 0x004fca000ffde0ff */
[----:B------:R0:W-:Y:S01]  /*40460*/  STL [R1+0x17e8], R2 ;  /* 0x0017e80201007387 */ /* 0x0001e20000100800 */
[----:B------:R-:W2:Y:S02]  /*40470*/  LDL.LU R17, [R1+0x17ac] ;  /* 0x0017ac0001117983 */ /* 0x000ea40000300800 */
[----:B------:R-:W2:Y:S02]  /*40480*/  LDL.LU R12, [R1+0x1780] ;  /* 0x00178000010c7983 */ /* 0x000ea40000300800 */
[----:B------:R-:W2:Y:S01]  /*40490*/  LDL.LU R16, [R1+0x17a4] ;  /* 0x0017a40001107983 */ /* 0x000ea20000300800 */
[----:B------:R-:W2:Y:S01]  /*404a0*/  LDL.LU R29, [R1+0x1778] ;  /* 0x00177800011d7983 */ /* 0x000ea20000300800 */
[----:B---3--:R-:W-:Y:S02]  /*404b0*/  IADD3.X R0, R0, UR5, RZ, P5, !PT ;  /* 0x0000000500007c10 */ /* 0x008fe4000affe4ff */
[----:B----4-:R-:W-:Y:S01]  /*404c0*/  IADD3 R9, P5, R9, UR8, RZ ;  /* 0x0000000809097c10 */ /* 0x010fe2000ffbe0ff */
[----:B0-----:R-:W3:Y:S01]  /*404d0*/  LDL.LU R2, [R1+0x179c] ;  /* 0x00179c0001027983 */ /* 0x001ee20000300800 */
[----:B------:R-:W-:-:S02]  /*404e0*/  IADD3.X R4, R4, UR5, RZ, P3, !PT ;  /* 0x0000000504047c10 */ /* 0x000fc40009ffe4ff */
[----:B------:R-:W-:Y:S02]  /*404f0*/  IADD3 R7, P3, R7, UR8, RZ ;  /* 0x0000000807077c10 */ /* 0x000fe4000ff7e0ff */
        /* <DEDUP_REMOVED lines=27> */
[----:B------:R-:W-:Y:S02]  /*406b0*/  STL [R1+0x17b0], R14 ;  /* 0x0017b00e01007387 */ /* 0x000fe40000100800 */
[----:B------:R-:W-:Y:S01]  /*406c0*/  STL [R1+0x17d4], R15 ;  /* 0x0017d40f01007387 */ /* 0x000fe20000100800 */
[----:B------:R-:W-:Y:S01]  /*406d0*/  IADD3 R20, P2, R20, UR8, RZ ;  /* 0x0000000814147c10 */ /* 0x000fe2000ff5e0ff */
[----:B------:R-:W-:Y:S01]  /*406e0*/  STL [R1+0x17a8], R18 ;  /* 0x0017a81201007387 */ /* 0x000fe20000100800 */
[----:B------:R0:W-:Y:S02]  /*406f0*/  STL [R1+0x17c4], R3 ;  /* 0x0017c40301007387 */ /* 0x0001e40000100800 */
[----:B------:R-:W-:Y:S01]  /*40700*/  STL [R1+0x17cc], R19 ;  /* 0x0017cc1301007387 */ /* 0x000fe20000100800 */
[----:B0-----:R-:W2:Y:S01]  /*40710*/  LDL.LU R3, [R1+0x1770] ;  /* 0x0017700001037983 */ /* 0x001ea20000300800 */
[----:B------:R-:W-:Y:S01]  /*40720*/  STL [R1+0x17a0], R20 ;  /* 0x0017a01401007387 */ /* 0x000fe20000100800 */
[----:B------:R-:W-:-:S05]  /*40730*/  IADD3.X R28, R28, UR5, RZ, P4, !PT ;  /* 0x000000051c1c7c10 */ /* 0x000fca000a7fe4ff */
[----:B------:R0:W-:Y:S04]  /*40740*/  STL [R1+0x17bc], R28 ;  /* 0x0017bc1c01007387 */ /* 0x0001e80000100800 */
[----:B0-----:R-:W2:Y:S01]  /*40750*/  LDL.LU R28, [R1+0x1794] ;  /* 0x00179400011c7983 */ /* 0x001ea20000300800 */
[----:B------:R-:W-:Y:S02]  /*40760*/  IADD3 R21, P1, R21, UR8, RZ ;  /* 0x0000000815157c10 */ /* 0x000fe4000ff3e0ff */
[----:B------:R-:W-:Y:S02]  /*40770*/  IADD3 R22, P4, R22, UR8, RZ ;  /* 0x0000000816167c10 */ /* 0x000fe4000ff9e0ff */
[----:B------:R-:W-:Y:S01]  /*40780*/  IADD3.X R23, R23, UR5, RZ, P6, !PT ;  /* 0x0000000517177c10 */ /* 0x000fe2000b7fe4ff */
[----:B------:R-:W-:Y:S01]  /*40790*/  IADD3 R13, P6, R13, UR8, RZ ;  /* 0x000000080d0d7c10 */ /* 0x000fe2000ffde0ff */
[----:B------:R-:W-:Y:S01]  /*407a0*/  STL [R1+0x1798], R21 ;  /* 0x0017981501007387 */ /* 0x000fe20000100800 */
[----:B------:R0:W-:Y:S02]  /*407b0*/  STL [R1+0x1790], R22 ;  /* 0x0017901601007387 */ /* 0x0001e40000100800 */
[----:B------:R1:W-:Y:S02]  /*407c0*/  STL [R1+0x17b4], R23 ;  /* 0x0017b41701007387 */ /* 0x0003e40000100800 */
[----:B------:R0:W-:Y:S01]  /*407d0*/  STL [R1+0x1788], R13 ;  /* 0x0017880d01007387 */ /* 0x0001e20000100800 */
[----:B--2---:R-:W-:Y:S01]  /*407e0*/  IADD3.X R17, R17, UR5, RZ, P5, !PT ;  /* 0x0000000511117c10 */ /* 0x004fe2000affe4ff */
[----:B------:R-:W-:Y:S01]  /*407f0*/  IADD3 R12, P5, R12, UR8, RZ ;  /* 0x000000080c0c7c10 */ /* 0x000fe2000ffbe0ff */
[----:B------:R-:W-:Y:S01]  /*40800*/  IADD3.X R16, R16, UR5, RZ, P3, !PT ;  /* 0x0000000510107c10 */ /* 0x000fe20009ffe4ff */
[----:B------:R-:W-:-:S02]  /*40810*/  IADD3 R29, P3, R29, UR8, RZ ;  /* 0x000000081d1d7c10 */ /* 0x000fc4000ff7e0ff */
[----:B------:R2:W-:Y:S01]  /*40820*/  STL [R1+0x17ac], R17 ;  /* 0x0017ac1101007387 */ /* 0x0005e20000100800 */
[----:B------:R0:W-:Y:S02]  /*40830*/  STL [R1+0x1780], R12 ;  /* 0x0017800c01007387 */ /* 0x0001e40000100800 */
[----:B------:R-:W4:Y:S02]  /*40840*/  LDL.LU R0, [R1+0x1768] ;  /* 0x0017680001007983 */ /* 0x000f240000300800 */
[----:B------:R0:W-:Y:S01]  /*40850*/  STL [R1+0x17a4], R16 ;  /* 0x0017a41001007387 */ /* 0x0001e20000100800 */
[----:B---3--:R-:W-:Y:S01]  /*40860*/  IADD3.X R2, R2, UR5, RZ, P2, !PT ;  /* 0x0000000502027c10 */ /* 0x008fe200097fe4ff */
[----:B------:R-:W3:Y:S01]  /*40870*/  LDL.LU R9, [R1+0x178c] ;  /* 0x00178c0001097983 */ /* 0x000ee20000300800 */
[----:B------:R0:W-:Y:S02]  /*40880*/  STL [R1+0x1778], R29 ;  /* 0x0017781d01007387 */ /* 0x0001e40000100800 */
[----:B------:R-:W3:Y:S01]  /*40890*/  LDL.LU R4, [R1+0x1760] ;  /* 0x0017600001047983 */ /* 0x000ee20000300800 */
[----:B------:R0:W-:Y:S01]  /*408a0*/  STL [R1+0x179c], R2 ;  /* 0x00179c0201007387 */ /* 0x0001e20000100800 */
        /* <DEDUP_REMOVED lines=15> */
[----:B0-----:R-:W3:Y:S01]  /*409a0*/  LDL.LU R22, [R1+0x1720] ;  /* 0x0017200001167983 */ /* 0x001ee20000300800 */
[----:B------:R-:W3:Y:S02]  /*409b0*/  LDL.LU R21, [R1+0x1744] ;  /* 0x0017440001157983 */ /* 0x000ee40000300800 */
[----:B-1----:R-:W3:Y:S01]  /*409c0*/  LDL.LU R23, [R1+0x1718] ;  /* 0x0017180001177983 */ /* 0x002ee20000300800 */
[----:B--2---:R-:W-:-:S05]  /*409d0*/  IADD3 R3, P2, R3, UR8, RZ ;  /* 0x0000000803037c10 */ /* 0x004fca000ff5e0ff */
[----:B------:R0:W-:Y:S01]  /*409e0*/  STL [R1+0x1770], R3 ;  /* 0x0017700301007387 */ /* 0x0001e20000100800 */
[----:B------:R-:W2:Y:S02]  /*409f0*/  LDL.LU R13, [R1+0x173c] ;  /* 0x00173c00010d7983 */ /* 0x000ea40000300800 */
[----:B------:R-:W2:Y:S02]  /*40a00*/  LDL.LU R17, [R1+0x1710] ;  /* 0x0017100001117983 */ /* 0x000ea40000300800 */
[----:B------:R-:W2:Y:S01]  /*40a10*/  LDL.LU R12, [R1+0x1734] ;  /* 0x00173400010c7983 */ /* 0x000ea20000300800 */
[----:B------:R-:W-:-:S05]  /*40a20*/  IADD3.X R28, R28, UR5, RZ, P1, !PT ;  /* 0x000000051c1c7c10 */ /* 0x000fca0008ffe4ff */
[----:B------:R1:W-:Y:S01]  /*40a30*/  STL [R1+0x1794], R28 ;  /* 0x0017941c01007387 */ /* 0x0003e20000100800 */
[----:B------:R-:W2:Y:S02]  /*40a40*/  LDL.LU R16, [R1+0x1708] ;  /* 0x0017080001107983 */ /* 0x000ea40000300800 */
[----:B------:R-:W2:Y:S02]  /*40a50*/  LDL.LU R29, [R1+0x172c] ;  /* 0x00172c00011d7983 */ /* 0x000ea40000300800 */
[----:B------:R-:W2:Y:S01]  /*40a60*/  LDL.LU R2, [R1+0x1700] ;  /* 0x0017000001027983 */ /* 0x000ea20000300800 */
[----:B0-----:R-:W2:Y:S04]  /*40a70*/  LDL.LU R3, [R1+0x1724] ;  /* 0x0017240001037983 */ /* 0x001ea80000300800 */
[----:B-1----:R-:W2:Y:S01]  /*40a80*/  LDL.LU R28, [R1+0x16f8] ;  /* 0x0016f800011c7983 */ /* 0x002ea20000300800 */
[----:B----4-:R-:W-:-:S02]  /*40a90*/  IADD3 R0, P1, R0, UR8, RZ ;  /* 0x0000000800007c10 */ /* 0x010fc4000ff3e0ff */
[----:B---3--:R-:W-:Y:S02]  /*40aa0*/  IADD3.X R9, R9, UR5, RZ, P4, !PT ;  /* 0x0000000509097c10 */ /* 0x008fe4000a7fe4ff */
[----:B------:R-:W-:Y:S01]  /*40ab0*/  IADD3 R4, P4, R4, UR8, RZ ;  /* 0x0000000804047c10 */ /* 0x000fe2000ff9e0ff */
[----:B------:R-:W-:Y:S01]  /*40ac0*/  STL [R1+0x1768], R0 ;  /* 0x0017680001007387 */ /* 0x000fe20000100800 */
[----:B------:R-:W-:Y:S01]  /*40ad0*/  IADD3.X R7, R7, UR5, RZ, P6, !PT ;  /* 0x0000000507077c10 */ /* 0x000fe2000b7fe4ff */
[----:B------:R-:W-:Y:S01]  /*40ae0*/  IADD3 R6, P6, R6, UR8, RZ ;  /* 0x0000000806067c10 */ /* 0x000fe2000ffde0ff */
        /* <DEDUP_REMOVED lines=27> */
[----:B------:R-:W-:Y:S01]  /*40ca0*/  STL [R1+0x1730], R15 ;  /* 0x0017300f01007387 */ /* 0x000fe20000100800 */
[----:B------:R-:W-:Y:S01]  /*40cb0*/  IADD3.X R21, R21, UR5, RZ, P3, !PT ;  /* 0x0000000515157c10 */ /* 0x000fe20009ffe4ff */
[----:B------:R-:W-:Y:S01]  /*40cc0*/  STL [R1+0x1754], R18 ;  /* 0x0017541201007387 */ /* 0x000fe20000100800 */
[----:B------:R-:W-:Y:S01]  /*40cd0*/  IADD3 R23, P3, R23, UR8, RZ ;  /* 0x0000000817177c10 */ /* 0x000fe2000ff7e0ff */
[----:B------:R0:W-:Y:S01]  /*40ce0*/  STL [R1+0x1720], R22 ;  /* 0x0017201601007387 */ /* 0x0001e20000100800 */
[----:B------:R-:W-:Y:S03]  /*40cf0*/  STL [R1+0x1728], R19 ;  /* 0x0017281301007387 */ /* 0x000fe60000100800 */
[----:B0-----:R-:W3:Y:S01]  /*40d00*/  LDL.LU R22, [R1+0x171c] ;  /* 0x00171c0001167983 */ /* 0x001ee20000300800 */
[----:B------:R-:W-:Y:S01]  /*40d10*/  STL [R1+0x174c], R20 ;  /* 0x00174c1401007387 */ /* 0x000fe20000100800 */
[----:B--2---:R-:W-:Y:S01]  /*40d20*/  IADD3.X R13, R13, UR5, RZ, P2, !PT ;  /* 0x000000050d0d7c10 */ /* 0x004fe200097fe4ff */
[----:B------:R-:W-:Y:S01]  /*40d30*/  IADD3 R17, P2, R17, UR8, RZ ;  /* 0x0000000811117c10 */ /* 0x000fe2000ff5e0ff */
[----:B------:R0:W-:Y:S01]  /*40d40*/  STL [R1+0x1718], R23 ;  /* 0x0017181701007387 */ /* 0x0001e20000100800 */
[----:B------:R-:W-:-:S03]  /*40d50*/  IADD3.X R12, R12, UR5, RZ, P1, !PT ;  /* 0x000000050c0c7c10 */ /* 0x000fc60008ffe4ff */
[----:B0-----:R-:W2:Y:S01]  /*40d60*/  LDL.LU R23, [R1+0x16f0] ;  /* 0x0016f00001177983 */ /* 0x001ea20000300800 */
[----:B------:R-:W-:Y:S02]  /*40d70*/  STL [R1+0x1744], R21 ;  /* 0x0017441501007387 */ /* 0x000fe40000100800 */
[----:B------:R-:W-:Y:S02]  /*40d80*/  STL [R1+0x173c], R13 ;  /* 0x00173c0d01007387 */ /* 0x000fe40000100800 */
[----:B------:R0:W-:Y:S01]  /*40d90*/  STL [R1+0x1710], R17 ;  /* 0x0017101101007387 */ /* 0x0001e20000100800 */
[----:B------:R-:W-:Y:S01]  /*40da0*/  STL [R1+0x1734], R12 ;  /* 0x0017340c01007387 */ /* 0x000fe20000100800 */
[----:B------:R-:W-:Y:S02]  /*40db0*/  IADD3 R16, P1, R16, UR8, RZ ;  /* 0x0000000810107c10 */ /* 0x000fe4000ff3e0ff */
[----:B------:R-:W-:Y:S01]  /*40dc0*/  IADD3.X R29, R29, UR5, RZ, P4, !PT ;  /* 0x000000051d1d7c10 */ /* 0x000fe2000a7fe4ff */
[----:B------:R-:W-:Y:S01]  /*40dd0*/  IADD3 R2, P4, R2, UR8, RZ ;  /* 0x0000000802027c10 */ /* 0x000fe2000ff9e0ff */
[----:B------:R-:W-:Y:S01]  /*40de0*/  IADD3.X R3, R3, UR5, RZ, P6, !PT ;  /* 0x0000000503037c10 */ /* 0x000fe2000b7fe4ff */
[----:B------:R1:W-:Y:S02]  /*40df0*/  STL [R1+0x1708], R16 ;  /* 0x0017081001007387 */ /* 0x0003e40000100800 */
[----:B------:R4:W-:Y:S02]  /*40e00*/  STL [R1+0x172c], R29 ;  /* 0x00172c1d01007387 */ /* 0x0009e40000100800 */
[----:B------:R-:W2:Y:S02]  /*40e10*/  LDL.LU R0, [R1+0x1714] ;  /* 0x0017140001007983 */ /* 0x000ea40000300800 */
[----:B------:R0:W-:Y:S01]  /*40e20*/  STL [R1+0x1700], R2 ;  /* 0x0017000201007387 */ /* 0x0001e20000100800 */
[----:B------:R-:W-:Y:S01]  /*40e30*/  IADD3 R28, P6, R28, UR8, RZ ;  /* 0x000000081c1c7c10 */ /* 0x000fe2000ffde0ff */
[----:B------:R-:W2:Y:S01]  /*40e40*/  LDL.LU R6, [R1+0x16e8] ;  /* 0x0016e80001067983 */ /* 0x000ea20000300800 */
[----:B------:R1:W-:Y:S02]  /*40e50*/  STL [R1+0x1724], R3 ;  /* 0x0017240301007387 */ /* 0x0003e40000100800 */
[----:B------:R-:W2:Y:S01]  /*40e60*/  LDL.LU R7, [R1+0x170c] ;  /* 0x00170c0001077983 */ /* 0x000ea20000300800 */
[----:B------:R4:W-:Y:S01]  /*40e70*/  STL [R1+0x16f8], R28 ;  /* 0x0016f81c01007387 */ /* 0x0009e20000100800 */
[----:B------:R-:W2:Y:S02]  /*40e80*/  LDL.LU R8, [R1+0x16e0] ;  /* 0x0016e00001087983 */ /* 0x000ea40000300800 */
[----:B------:R-:W2:Y:S02]  /*40e90*/  LDL.LU R5, [R1+0x1704] ;  /* 0x0017040001057983 */ /* 0x000ea40000300800 */
[----:B------:R-:W2:Y:S01]  /*40ea0*/  LDL.LU R11, [R1+0x16d8] ;  /* 0x0016d800010b7983 */ /* 0x000ea20000300800 */
[----:B------:R-:W2:Y:S01]  /*40eb0*/  LDL.LU R10, [R1+0x16fc] ;  /* 0x0016fc00010a7983 */ /* 0x000ea20000300800 */
[----:B0-----:R-:W2:Y:S02]  /*40ec0*/  LDL.LU R17, [R1+0x16d0] ;  /* 0x0016d00001117983 */ /* 0x001ea40000300800 */
[----:B------:R-:W2:Y:S02]  /*40ed0*/  LDL.LU R13, [R1+0x16f4] ;  /* 0x0016f400010d7983 */ /* 0x000ea40000300800 */
[----:B-1----:R-:W2:Y:S01]  /*40ee0*/  LDL.LU R16, [R1+0x16c8] ;  /* 0x0016c80001107983 */ /* 0x002ea20000300800 */
[----:B------:R-:W2:Y:S01]  /*40ef0*/  LDL.LU R12, [R1+0x16ec] ;  /* 0x0016ec00010c7983 */ /* 0x000ea20000300800 */
[----:B----4-:R-:W4:Y:S02]  /*40f00*/  LDL.LU R29, [R1+0x16c0] ;  /* 0x0016c000011d7983 */ /* 0x010f240000300800 */
[----:B------:R-:W4:Y:S01]  /*40f10*/  LDL.LU R2, [R1+0x16e4] ;  /* 0x0016e40001027983 */ /* 0x000f220000300800 */
[----:B------:R-:W4:Y:S04]  /*40f20*/  LDL.LU R3, [R1+0x16b8] ;  /* 0x0016b80001037983 */ /* 0x000f280000300800 */
[----:B------:R-:W4:Y:S01]  /*40f30*/  LDL.LU R28, [R1+0x16dc] ;  /* 0x0016dc00011c7983 */ /* 0x000f220000300800 */
[----:B------:R-:W4:Y:S02]  /*40f40*/  LDL.LU R9, [R1+0x16b0] ;  /* 0x0016b00001097983 */ /* 0x000f240000300800 */
[----:B------:R-:W4:Y:S02]  /*40f50*/  LDL.LU R4, [R1+0x16d4] ;  /* 0x0016d40001047983 */ /* 0x000f240000300800 */
[----:B------:R-:W4:Y:S01]  /*40f60*/  LDL.LU R24, [R1+0x16a8] ;  /* 0x0016a80001187983 */ /* 0x000f220000300800 */
[----:B------:R-:W4:Y:S01]  /*40f70*/  LDL.LU R25, [R1+0x16cc] ;  /* 0x0016cc0001197983 */ /* 0x000f220000300800 */
[----:B------:R-:W4:Y:S02]  /*40f80*/  LDL.LU R26, [R1+0x16c4] ;  /* 0x0016c400011a7983 */ /* 0x000f240000300800 */
[----:B------:R-:W4:Y:S01]  /*40f90*/  LDL.LU R27, [R1+0x1698] ;  /* 0x00169800011b7983 */ /* 0x000f220000300800 */
[----:B---3--:R-:W-:-:S05]  /*40fa0*/  IADD3.X R22, R22, UR5, RZ, P5, !PT ;  /* 0x0000000516167c10 */ /* 0x008fca000affe4ff */
[----:B------:R0:W-:Y:S01]  /*40fb0*/  STL [R1+0x171c], R22 ;  /* 0x00171c1601007387 */ /* 0x0001e20000100800 */
[----:B------:R-:W3:Y:S02]  /*40fc0*/  LDL.LU R14, [R1+0x1690] ;  /* 0x00169000010e7983 */ /* 0x000ee40000300800 */
[----:B------:R-:W3:Y:S02]  /*40fd0*/  LDL.LU R15, [R1+0x16b4] ;  /* 0x0016b400010f7983 */ /* 0x000ee40000300800 */
[----:B------:R-:W3:Y:S01]  /*40fe0*/  LDL.LU R18, [R1+0x1688] ;  /* 0x0016880001127983 */ /* 0x000ee20000300800 */
[----:B--2---:R-:W-:-:S05]  /*40ff0*/  IADD3 R23, P5, R23, UR8, RZ ;  /* 0x0000000817177c10 */ /* 0x004fca000ffbe0ff */
[----:B------:R1:W-:Y:S01]  /*41000*/  STL [R1+0x16f0], R23 ;  /* 0x0016f01701007387 */ /* 0x0003e20000100800 */
[----:B------:R-:W2:Y:S02]  /*41010*/  LDL.LU R19, [R1+0x16ac] ;  /* 0x0016ac0001137983 */ /* 0x000ea40000300800 */
[----:B------:R-:W2:Y:S02]  /*41020*/  LDL.LU R20, [R1+0x1680] ;  /* 0x0016800001147983 */ /* 0x000ea40000300800 */
[----:B------:R-:W2:Y:S01]  /*41030*/  LDL.LU R21, [R1+0x16a4] ;  /* 0x0016a40001157983 */ /* 0x000ea20000300800 */
[----:B0-----:R-:W2:Y:S04]  /*41040*/  LDL.LU R22, [R1+0x169c] ;  /* 0x00169c0001167983 */ /* 0x001ea80000300800 */
[----:B-1----:R-:W2:Y:S01]  /*41050*/  LDL.LU R23, [R1+0x1694] ;  /* 0x0016940001177983 */ /* 0x002ea20000300800 */
[----:B------:R-:W-:-:S02]  /*41060*/  IADD3.X R0, R0, UR5, RZ, P3, !PT ;  /* 0x0000000500007c10 */ /* 0x000fc40009ffe4ff */
[----:B------:R-:W-:Y:S02]  /*41070*/  IADD3 R6, P3, R6, UR8, RZ ;  /* 0x0000000806067c10 */ /* 0x000fe4000ff7e0ff */
[----:B------:R-:W-:Y:S01]  /*41080*/  IADD3.X R7, R7, UR5, RZ, P2, !PT ;  /* 0x0000000507077c10 */ /* 0x000fe200097fe4ff */
[----:B------:R0:W-:Y:S01]  /*41090*/  STL [R1+0x1714], R0 ;  /* 0x0017140001007387 */ /* 0x0001e20000100800 */
[----:B------:R-:W-:Y:S02]  /*410a0*/  IADD3 R8, P2, R8, UR8, RZ ;  /* 0x0000000808087c10 */ /* 0x000fe4000ff5e0ff */
[----:B------:R-:W-:Y:S01]  /*410b0*/  IADD3.X R5, R5, UR5, RZ, P1, !PT ;  /* 0x0000000505057c10 */ /* 0x000fe20008ffe4ff */
[----:B------:R-:W-:Y:S01]  /*410c0*/  IADD3 R11, P1, R11, UR8, RZ ;  /* 0x000000080b0b7c10 */ /* 0x000fe2000ff3e0ff */
[----:B0-----:R0:W5:Y:S01]  /*410d0*/  LDL.LU R0, [R1+0x1ac8] ;  /* 0x001ac80001007983 */ /* 0x0011620000300800 */
[----:B------:R1:W-:Y:S01]  /*410e0*/  STL [R1+0x16e8], R6 ;  /* 0x0016e80601007387 */ /* 0x0003e20000100800 */
[----:B------:R-:W-:Y:S01]  /*410f0*/  IADD3.X R10, R10, UR5, RZ, P4, !PT ;  /* 0x000000050a0a7c10 */ /* 0x000fe2000a7fe4ff */
[----:B------:R-:W-:Y:S01]  /*41100*/  IADD3 R17, P4, R17, UR8, RZ ;  /* 0x0000000811117c10 */ /* 0x000fe2000ff9e0ff */
[----:B-1----:R0:W5:Y:S01]  /*41110*/  LDL.LU R6, [R1+0x1ac4] ;  /* 0x001ac40001067983 */ /* 0x0021620000300800 */
[----:B------:R1:W-:Y:S01]  /*41120*/  STL [R1+0x170c], R7 ;  /* 0x00170c0701007387 */ /* 0x0003e20000100800 */
[----:B------:R-:W-:Y:S01]  /*41130*/  IADD3.X R13, R13, UR5, RZ, P6, !PT ;  /* 0x000000050d0d7c10 */ /* 0x000fe2000b7fe4ff */
[----:B------:R-:W-:Y:S01]  /*41140*/  IADD3 R16, P6, R16, UR8, RZ ;  /* 0x0000000810107c10 */ /* 0x000fe2000ffde0ff */
[----:B-1----:R0:W5:Y:S01]  /*41150*/  LDL.LU R7, [R1+0x1ac0] ;  /* 0x001ac00001077983 */ /* 0x0021620000300800 */
[----:B------:R1:W-:Y:S01]  /*41160*/  STL [R1+0x16e0], R8 ;  /* 0x0016e00801007387 */ /* 0x0003e20000100800 */
[----:B------:R-:W-:-:S02]  /*41170*/  IADD3.X R12, R12, UR5, RZ, P5, !PT ;  /* 0x000000050c0c7c10 */ /* 0x000fc4000affe4ff */
[----:B-1----:R-:W2:Y:S01]  /*41180*/  LDL.LU R8, [R1+0x1abc] ;  /* 0x001abc0001087983 */ /* 0x002ea20000300800 */
[----:B------:R1:W-:Y:S01]  /*41190*/  STL [R1+0x1704], R5 ;  /* 0x0017040501007387 */ /* 0x0003e20000100800 */
[----:B----4-:R-:W-:Y:S02]  /*411a0*/  IADD3 R29, P5, R29, UR8, RZ ;  /* 0x000000081d1d7c10 */ /* 0x010fe4000ffbe0ff */
[----:B-1----:R-:W4:Y:S01]  /*411b0*/  LDL.LU R5, [R1+0x1ab8] ;  /* 0x001ab80001057983 */ /* 0x002f220000300800 */
[----:B------:R1:W-:Y:S01]  /*411c0*/  STL [R1+0x16d8], R11 ;  /* 0x0016d80b01007387 */ /* 0x0003e20000100800 */
[----:B------:R-:W-:Y:S02]  /*411d0*/  IADD3.X R2, R2, UR5, RZ, P3, !PT ;  /* 0x0000000502027c10 */ /* 0x000fe40009ffe4ff */
[----:B-1----:R-:W2:Y:S01]  /*411e0*/  LDL.LU R11, [R1+0x1ab4] ;  /* 0x001ab400010b7983 */ /* 0x002ea20000300800 */
[----:B------:R1:W-:Y:S01]  /*411f0*/  STL [R1+0x16fc], R10 ;  /* 0x0016fc0a01007387 */ /* 0x0003e20000100800 */
[----:B------:R-:W-:-:S02]  /*41200*/  IADD3 R3, P3, R3, UR8, RZ ;  /* 0x0000000803037c10 */ /* 0x000fc4000ff7e0ff */
[----:B-1----:R-:W2:Y:S01]  /*41210*/  LDL.LU R10, [R1+0x1ab0] ;  /* 0x001ab000010a7983 */ /* 0x002ea20000300800 */
[----:B------:R1:W-:Y:S03]  /*41220*/  STL [R1+0x16d0], R17 ;  /* 0x0016d01101007387 */ /* 0x0003e60000100800 */
[----:B-1----:R0:W5:Y:S01]  /*41230*/  LDL.LU R17, [R1+0x1aac] ;  /* 0x001aac0001117983 */ /* 0x0021620000300800 */
[----:B------:R1:W-:Y:S01]  /*41240*/  STL [R1+0x16f4], R13 ;  /* 0x0016f40d01007387 */ /* 0x0003e20000100800 */
[----:B------:R-:W-:Y:S02]  /*41250*/  IADD3.X R28, R28, UR5, RZ, P2, !PT ;  /* 0x000000051c1c7c10 */ /* 0x000fe400097fe4ff */
[----:B-1----:R0:W5:Y:S01]  /*41260*/  LDL.LU R13, [R1+0x1aa8] ;  /* 0x001aa800010d7983 */ /* 0x0021620000300800 */
[----:B------:R1:W-:Y:S03]  /*41270*/  STL [R1+0x16c8], R16 ;  /* 0x0016c81001007387 */ /* 0x0003e60000100800 */
[----:B-1----:R0:W5:Y:S01]  /*41280*/  LDL.LU R16, [R1+0x1aa4] ;  /* 0x001aa40001107983 */ /* 0x0021620000300800 */
[----:B------:R1:W-:Y:S03]  /*41290*/  STL [R1+0x16ec], R12 ;  /* 0x0016ec0c01007387 */ /* 0x0003e60000100800 */
[----:B-1----:R0:W5:Y:S01]  /*412a0*/  LDL.LU R12, [R1+0x1aa0] ;  /* 0x001aa000010c7983 */ /* 0x0021620000300800 */
[----:B------:R1:W-:Y:S03]  /*412b0*/  STL [R1+0x16c0], R29 ;  /* 0x0016c01d01007387 */ /* 0x0003e60000100800 */
[----:B-1----:R0:W5:Y:S01]  /*412c0*/  LDL.LU R29, [R1+0x1a9c] ;  /* 0x001a9c00011d7983 */ /* 0x0021620000300800 */
[----:B------:R1:W-:Y:S03]  /*412d0*/  STL [R1+0x16e4], R2 ;  /* 0x0016e40201007387 */ /* 0x0003e60000100800 */
[----:B-1----:R-:W2:Y:S01]  /*412e0*/  LDL.LU R2, [R1+0x1a98] ;  /* 0x001a980001027983 */ /* 0x002ea20000300800 */
[----:B------:R1:W-:Y:S03]  /*412f0*/  STL [R1+0x16b8], R3 ;  /* 0x0016b80301007387 */ /* 0x0003e60000100800 */
[----:B-1----:R-:W2:Y:S01]  /*41300*/  LDL.LU R3, [R1+0x1a94] ;  /* 0x001a940001037983 */ /* 0x002ea20000300800 */
[----:B------:R1:W-:Y:S03]  /*41310*/  STL [R1+0x16dc], R28 ;  /* 0x0016dc1c01007387 */ /* 0x0003e60000100800 */
[----:B-1----:R-:W3:Y:S01]  /*41320*/  LDL.LU R28, [R1+0x1a90] ;  /* 0x001a9000011c7983 */ /* 0x002ee20000300800 */
[----:B------:R-:W-:-:S02]  /*41330*/  IADD3 R9, P2, R9, UR8, RZ ;  /* 0x0000000809097c10 */ /* 0x000fc4000ff5e0ff */
[----:B------:R-:W-:Y:S02]  /*41340*/  IADD3.X R4, R4, UR5, RZ, P1, !PT ;  /* 0x0000000504047c10 */ /* 0x000fe40008ffe4ff */
[----:B------:R-:W-:Y:S01]  /*41350*/  IADD3.X R25, R25, UR5, RZ, P4, !PT ;  /* 0x0000000519197c10 */ /* 0x000fe2000a7fe4ff */
[----:B------:R-:W-:Y:S01]  /*41360*/  IADD3 R24, P1, R24, UR8, RZ ;  /* 0x0000000818187c10 */ /* 0x000fe2000ff3e0ff */
[----:B------:R-:W-:Y:S01]  /*41370*/  STL [R1+0x16b0], R9 ;  /* 0x0016b00901007387 */ /* 0x000fe20000100800 */
[----:B------:R-:W-:Y:S01]  /*41380*/  STL [R1+0x16d4], R4 ;  /* 0x0016d40401007387 */ /* 0x000fe20000100800 */
[----:B------:R-:W-:Y:S02]  /*41390*/  IADD3.X R26, R26, UR5, RZ, P6, !PT ;  /* 0x000000051a1a7c10 */ /* 0x000fe4000b7fe4ff */
[----:B--2---:R-:W-:-:S05]  /*413a0*/  IADD3 R3, P4, R3, UR8, RZ ;  /* 0x0000000803037c10 */ /* 0x004fca000ff9e0ff */
[----:B------:R1:W-:Y:S01]  /*413b0*/  STL [R1+0x16a0], R3 ;  /* 0x0016a00301007387 */ /* 0x0003e20000100800 */
[----:B------:R-:W-:Y:S01]  /*413c0*/  STL [R1+0x16a8], R24 ;  /* 0x0016a81801007387 */ /* 0x000fe20000100800 */
[----:B---3--:R-:W-:Y:S02]  /*413d0*/  IADD3.X R28, R28, UR5, RZ, P5, !PT ;  /* 0x000000051c1c7c10 */ /* 0x008fe4000affe4ff */
[----:B-1----:R-:W2:Y:S01]  /*413e0*/  LDL.LU R3, [R1+0x1a8c] ;  /* 0x001a8c0001037983 */ /* 0x002ea20000300800 */
[----:B------:R-:W-:Y:S02]  /*413f0*/  STL [R1+0x16cc], R25 ;  /* 0x0016cc1901007387 */ /* 0x000fe40000100800 */
[----:B------:R1:W-:Y:S02]  /*41400*/  STL [R1+0x16bc], R28 ;  /* 0x0016bc1c01007387 */ /* 0x0003e40000100800 */
[----:B------:R-:W-:Y:S01]  /*41410*/  STL [R1+0x16c4], R26 ;  /* 0x0016c41a01007387 */ /* 0x000fe20000100800 */
[----:B-1----:R-:W3:Y:S01]  /*41420*/  LDL.LU R28, [R1+0x1a88] ;  /* 0x001a8800011c7983 */ /* 0x002ee20000300800 */
[----:B------:R-:W-:-:S02]  /*41430*/  IADD3 R27, P6, R27, UR8, RZ ;  /* 0x000000081b1b7c10 */ /* 0x000fc4000ffde0ff */
[----:B------:R-:W-:Y:S02]  /*41440*/  IADD3 R14, P5, R14, UR8, RZ ;  /* 0x000000080e0e7c10 */ /* 0x000fe4000ffbe0ff */
[----:B------:R-:W-:Y:S01]  /*41450*/  IADD3.X R15, R15, UR5, RZ, P3, !PT ;  /* 0x000000050f0f7c10 */ /* 0x000fe20009ffe4ff */
[----:B------:R-:W-:Y:S01]  /*41460*/  IADD3 R18, P3, R18, UR8, RZ ;  /* 0x0000000812127c10 */ /* 0x000fe2000ff7e0ff */
[----:B------:R-:W-:Y:S01]  /*41470*/  IADD3.X R19, R19, UR5, RZ, P2, !PT ;  /* 0x0000000513137c10 */ /* 0x000fe200097fe4ff */
[----:B------:R-:W-:Y:S01]  /*41480*/  STL [R1+0x1698], R27 ;  /* 0x0016981b01007387 */ /* 0x000fe20000100800 */
[----:B------:R-:W-:Y:S01]  /*41490*/  IADD3 R20, P2, R20, UR8, RZ ;  /* 0x0000000814147c10 */ /* 0x000fe2000ff5e0ff */
[----:B------:R-:W-:Y:S01]  /*414a0*/  STL [R1+0x1690], R14 ;  /* 0x0016900e01007387 */ /* 0x000fe20000100800 */
[----:B------:R-:W-:Y:S01]  /*414b0*/  IADD3.X R21, R21, UR5, RZ, P1, !PT ;  /* 0x0000000515157c10 */ /* 0x000fe20008ffe4ff */
[----:B------:R4:W-:Y:S01]  /*414c0*/  STL [R1+0x16b4], R15 ;  /* 0x0016b40f01007387 */ /* 0x0009e20000100800 */
[----:B------:R-:W-:Y:S01]  /*414d0*/  STL [R1+0x1688], R18 ;  /* 0x0016881201007387 */ /* 0x000fe20000100800 */
[----:B------:R-:W-:Y:S01]  /*414e0*/  IADD3.X R22, R22, UR5, RZ, P4, !PT ;  /* 0x0000000516167c10 */ /* 0x000fe2000a7fe4ff */
[----:B------:R-:W-:Y:S01]  /*414f0*/  STL [R1+0x16ac], R19 ;  /* 0x0016ac1301007387 */ /* 0x000fe20000100800 */
[----:B------:R-:W-:Y:S01]  /*41500*/  IADD3.X R23, R23, UR5, RZ, P6, !PT ;  /* 0x0000000517177c10 */ /* 0x000fe2000b7fe4ff */
[----:B------:R-:W-:Y:S01]  /*41510*/  STL [R1+0x1680], R20 ;  /* 0x0016801401007387 */ /* 0x000fe20000100800 */
[----:B------:R-:W-:Y:S01]  /*41520*/  STL [R1+0x16a4], R21 ;  /* 0x0016a41501007387 */ /* 0x000fe20000100800 */
[----:B------:R-:W-:Y:S01]  /*41530*/  IADD3.X R2, R2, UR5, RZ, P2, !PT ;  /* 0x0000000502027c10 */ /* 0x000fe200097fe4ff */
[----:B------:R-:W-:-:S02]  /*41540*/  IMAD.MOV.U32 R4, RZ, RZ, R11 ;  /* 0x000000ffff047224 */ /* 0x000fc400078e000b */
[----:B----4-:R-:W-:Y:S02]  /*41550*/  IMAD.MOV.U32 R15, RZ, RZ, R5 ;  /* 0x000000ffff0f7224 */ /* 0x010fe400078e0005 */
[----:B------:R-:W-:Y:S02]  /*41560*/  IMAD.MOV.U32 R5, RZ, RZ, R8 ;  /* 0x000000ffff057224 */ /* 0x000fe400078e0008 */
[----:B------:R-:W-:Y:S01]  /*41570*/  IMAD.MOV.U32 R14, RZ, RZ, R10 ;  /* 0x000000ffff0e7224 */ /* 0x000fe200078e000a */
[----:B--2---:R-:W-:Y:S02]  /*41580*/  IADD3.X R3, R3, UR5, RZ, P3, !PT ;  /* 0x0000000503037c10 */ /* 0x004fe40009ffe4ff */
[----:B---3--:R-:W-:-:S05]  /*41590*/  IADD3.X R28, R28, UR5, RZ, P5, !PT ;  /* 0x000000051c1c7c10 */ /* 0x008fca000affe4ff */
[----:B------:R1:W-:Y:S01]  /*415a0*/  STL [R1+0x168c], R28 ;  /* 0x00168c1c01007387 */ /* 0x0003e20000100800 */
[----:B------:R-:W-:Y:S03]  /*415b0*/  STL [R1+0x169c], R22 ;  /* 0x00169c1601007387 */ /* 0x000fe60000100800 */
[----:B-1----:R0:W5:Y:S01]  /*415c0*/  LDL.LU R28, [R1+0x1a84] ;  /* 0x001a8400011c7983 */ /* 0x0021620000300800 */
[----:B------:R-:W-:Y:S02]  /*415d0*/  STL [R1+0x1694], R23 ;  /* 0x0016941701007387 */ /* 0x000fe40000100800 */
[----:B------:R1:W-:Y:S02]  /*415e0*/  STL [R1+0x1684], R3 ;  /* 0x0016840301007387 */ /* 0x0003e40000100800 */
[----:B-1----:R0:W5:Y:S01]  /*415f0*/  LDL.LU R3, [R1+0x1a80] ;  /* 0x001a800001037983 */ /* 0x0021620000300800 */
[----:B------:R1:W-:Y:S02]  /*41600*/  STL [R1+0x167c], R2 ;  /* 0x00167c0201007387 */ /* 0x0003e40000100800 */
[----:B------:R0:W-:Y:S01]  /*41610*/  STL.64 [R1+0x10d0], R4 ;  /* 0x0010d00401007387 */ /* 0x0001e20000100a00 */
[----:B-1----:R-:W1:Y:S01]  /*41620*/  S2R R2, SR_TID.X ;  /* 0x0000000000027919 */ /* 0x002e620000002100 */
[----:B------:R0:W-:Y:S01]  /*41630*/  STL.64 [R1+0x10e0], R14 ;  /* 0x0010e00e01007387 */ /* 0x0001e20000100a00 */
[----:B-1----:R-:W-:-:S05]  /*41640*/  LOP3.LUT R2, R2, 0x3f, RZ, 0xc0, !PT ;  /* 0x0000003f02027812 */ /* 0x002fca00078ec0ff */
[----:B------:R-:W-:Y:S01]  /*41650*/  IMAD.SHL.U32 R2, R2, 0x2, RZ ;  /* 0x0000000202027824 */ /* 0x000fe200078e00ff */
[----:B0-----:R-:W-:Y:S01]  /*41660*/  @!P0 CALL.REL.NOINC `(.L_x_2) ;  /* 0x0000001000008944 */ /* 0x001fe20003c00000 */
[----:B------:R-:W-:Y:S05]  /*41670*/  BRA `(.L_x_3) ;  /* 0xfffd318000007947 */ /* 0x000fea000383ffff */
.L_x_2:
[----:B-----5:R-:W2:Y:S04]  /*41680*/  LDL.LU R29, [R1+0xe0] ;  /* 0x0000e000011d7983 */ /* 0x020ea80000300800 */
[----:B--2---:R0:W-:Y:S04]  /*41690*/  STL [R1+0x22bc], R29 ;  /* 0x0022bc1d01007387 */ /* 0x0041e80000100800 */
[----:B0-----:R-:W2:Y:S04]  /*416a0*/  LDL.LU R29, [R1+0x32c] ;  /* 0x00032c00011d7983 */ /* 0x001ea80000300800 */
        /* <DEDUP_REMOVED lines=33> */
[----:B------:R-:W2:Y:S01]  /*418c0*/  LDL.LU R2, [R1+0x324] ;  /* 0x0003240001027983 */ /* 0x000ea20000300800 */
[----:B0-----:R-:W-:-:S03]  /*418d0*/  IMAD.MOV.U32 R29, RZ, RZ, R7 ;  /* 0x000000ffff1d7224 */ /* 0x001fc600078e0007 */
        /* <DEDUP_REMOVED lines=33> */
[----:B------:R-:W2:Y:S04]  /*41af0*/  LDL.LU R0, [R1+0x320] ;  /* 0x0003200001007983 */ /* 0x000ea80000300800 */
[----:B------:R-:W3:Y:S04]  /*41b00*/  LDL.LU R11, [R1+0x334] ;  /* 0x00033400010b7983 */ /* 0x000ee80000300800 */
[----:B------:R-:W3:Y:S04]  /*41b10*/  LDL.LU R8, [R1+0x330] ;  /* 0x0003300001087983 */ /* 0x000ee80000300800 */
[----:B------:R-:W4:Y:S04]  /*41b20*/  LDL.LU R10, [R1+0x344] ;  /* 0x00034400010a7983 */ /* 0x000f280000300800 */
[----:B------:R-:W4:Y:S04]  /*41b30*/  LDL.LU R5, [R1+0x340] ;  /* 0x0003400001057983 */ /* 0x000f280000300800 */
[----:B------:R-:W2:Y:S04]  /*41b40*/  LDL.LU R9, [R1+0xfc] ;  /* 0x0000fc0001097983 */ /* 0x000ea80000300800 */
[----:B------:R-:W2:Y:S01]  /*41b50*/  LDL.LU R4, [R1+0xf8] ;  /* 0x0000f80001047983 */ /* 0x000ea20000300800 */
[----:B0-----:R-:W-:-:S03]  /*41b60*/  IMAD.MOV.U32 R2, RZ, RZ, R6 ;  /* 0x000000ffff027224 */ /* 0x001fc600078e0006 */
[----:B------:R-:W2:Y:S04]  /*41b70*/  LDL.LU R24, [R1+0x41c] ;  /* 0x00041c0001187983 */ /* 0x000ea80000300800 */
        /* <DEDUP_REMOVED lines=13> */
[----:B------:R0:W-:Y:S01]  /*41c50*/  STL [R1+0x1aac], R13 ;  /* 0x001aac0d01007387 */ /* 0x0001e20000100800 */
[----:B------:R-:W-:-:S03]  /*41c60*/  F2FP.PACK_AB R29, R2, R29 ;  /* 0x0000001d021d723e */ /* 0x000fc600000000ff */
        /* <DEDUP_REMOVED lines=11> */
[----:B------:R-:W2:Y:S04]  /*41d20*/  LDL.LU R2, [R1+0x2344] ;  /* 0x0023440001027983 */ /* 0x000ea80000300800 */
[----:B------:R0:W-:Y:S04]  /*41d30*/  STL [R1+0x125c], R29 ;  /* 0x00125c1d01007387 */ /* 0x0001e80000100800 */
[----:B0-----:R-:W2:Y:S02]  /*41d40*/  LDL.LU R29, [R1+0x2340] ;  /* 0x00234000011d7983 */ /* 0x001ea40000300800 */
[----:B--2---:R-:W-:-:S02]  /*41d50*/  F2FP.PACK_AB R29, R2, R29 ;  /* 0x0000001d021d723e */ /* 0x004fc400000000ff */
        /* <DEDUP_REMOVED lines=62> */
[----:B0-----:R-:W2:Y:S01]  /*42140*/  LDL.LU R29, [R1+0x22c0] ;  /* 0x0022c000011d7983 */ /* 0x001ea20000300800 */
[----:B------:R-:W-:Y:S02]  /*42150*/  F2FP.PACK_AB R16, R28, R16 ;  /* 0x000000101c10723e */ /* 0x000fe400000000ff */
[----:B--2---:R-:W-:-:S02]  /*42160*/  F2FP.PACK_AB R3, R29, R3 ;  /* 0x000000031d03723e */ /* 0x004fc400000000ff */
[----:B------:R-:W2:Y:S01]  /*42170*/  LDL.LU R29, [R1+0x22bc] ;  /* 0x0022bc00011d7983 */ /* 0x000ea20000300800 */
[----:B------:R-:W-:-:S03]  /*42180*/  F2FP.PACK_AB R12, R17, R12 ;  /* 0x0000000c110c723e */ /* 0x000fc600000000ff */
[----:B------:R2:W-:Y:S01]  /*42190*/  STL [R1+0x1218], R3 ;  /* 0x0012180301007387 */ /* 0x0005e20000100800 */
[----:B------:R-:W-:-:S03]  /*421a0*/  F2FP.PACK_AB R2, R2, R0 ;  /* 0x000000000202723e */ /* 0x000fc600000000ff */
[----:B------:R-:W-:Y:S01]  /*421b0*/  STL [R1+0x1214], R16 ;  /* 0x0012141001007387 */ /* 0x000fe20000100800 */
[----:B---3--:R-:W-:-:S03]  /*421c0*/  F2FP.PACK_AB R0, R11, R8 ;  /* 0x000000080b00723e */ /* 0x008fc600000000ff */
[----:B------:R-:W-:Y:S01]  /*421d0*/  STL [R1+0x1210], R12 ;  /* 0x0012100c01007387 */ /* 0x000fe20000100800 */
[----:B--2---:R-:W-:-:S05]  /*421e0*/  F2FP.PACK_AB R3, R13, R29 ;  /* 0x0000001d0d03723e */ /* 0x004fca00000000ff */
[----:B------:R4:W-:Y:S04]  /*421f0*/  STL [R1+0x120c], R3 ;  /* 0x00120c0301007387 */ /* 0x0009e80000100800 */
[----:B------:R0:W-:Y:S01]  /*42200*/  STL [R1+0x1208], R2 ;  /* 0x0012080201007387 */ /* 0x0001e20000100800 */
[----:B----4-:R-:W-:-:S03]  /*42210*/  F2FP.PACK_AB R3, R10, R5 ;  /* 0x000000050a03723e */ /* 0x010fc600000000ff */
[----:B------:R1:W-:Y:S01]  /*42220*/  STL [R1+0x1204], R0 ;  /* 0x0012040001007387 */ /* 0x0003e20000100800 */
[----:B0-----:R-:W-:-:S03]  /*42230*/  F2FP.PACK_AB R2, R9, R4 ;  /* 0x000000040902723e */ /* 0x001fc600000000ff */
[----:B------:R0:W-:Y:S01]  /*42240*/  STL [R1+0x1200], R3 ;  /* 0x0012000301007387 */ /* 0x0001e20000100800 */
[----:B-1----:R-:W-:-:S03]  /*42250*/  F2FP.PACK_AB R0, R24, R25 ;  /* 0x000000191800723e */ /* 0x002fc600000000ff */
[----:B------:R1:W-:Y:S01]  /*42260*/  STL [R1+0x11fc], R2 ;  /* 0x0011fc0201007387 */ /* 0x0003e20000100800 */
[----:B0-----:R-:W-:-:S03]  /*42270*/  F2FP.PACK_AB R3, R26, R27 ;  /* 0x0000001b1a03723e */ /* 0x001fc600000000ff */
[----:B------:R0:W-:Y:S04]  /*42280*/  STL [R1+0x11f8], R0 ;  /* 0x0011f80001007387 */ /* 0x0001e80000100800 */
[----:B------:R2:W-:Y:S01]  /*42290*/  STL [R1+0x11f4], R3 ;  /* 0x0011f40301007387 */ /* 0x0005e20000100800 */
[----:B-1----:R-:W-:Y:S02]  /*422a0*/  F2FP.PACK_AB R2, R6, R7 ;  /* 0x000000070602723e */ /* 0x002fe400000000ff */
[----:B0-----:R-:W-:-:S03]  /*422b0*/  F2FP.PACK_AB R0, R14, R15 ;  /* 0x0000000f0e00723e */ /* 0x001fc600000000ff */
[----:B------:R-:W-:Y:S01]  /*422c0*/  STL [R1+0x11f0], R2 ;  /* 0x0011f00201007387 */ /* 0x000fe20000100800 */
[----:B--2---:R-:W-:-:S03]  /*422d0*/  F2FP.PACK_AB R3, R18, R19 ;  /* 0x000000131203723e */ /* 0x004fc600000000ff */
[----:B------:R-:W-:Y:S04]  /*422e0*/  STL [R1+0x11ec], R0 ;  /* 0x0011ec0001007387 */ /* 0x000fe80000100800 */
[----:B------:R0:W-:Y:S04]  /*422f0*/  STL [R1+0x11e8], R3 ;  /* 0x0011e80301007387 */ /* 0x0001e80000100800 */
[----:B0-----:R-:W2:Y:S01]  /*42300*/  LDL.LU R3, [R1+0xad8] ;  /* 0x000ad80001037983 */ /* 0x001ea20000300800 */
[----:B------:R-:W-:Y:S02]  /*42310*/  F2FP.PACK_AB R2, R20, R21 ;  /* 0x000000151402723e */ /* 0x000fe400000000ff */
[----:B------:R-:W-:-:S03]  /*42320*/  F2FP.PACK_AB R0, R22, R23 ;  /* 0x000000171600723e */ /* 0x000fc600000000ff */
[----:B------:R-:W-:Y:S04]  /*42330*/  STL [R1+0x11e4], R2 ;  /* 0x0011e40201007387 */ /* 0x000fe80000100800 */
[----:B--2---:R0:W-:Y:S04]  /*42340*/  STL [R1+0x2234], R3 ;  /* 0x0022340301007387 */ /* 0x0041e80000100800 */
[----:B------:R-:W-:Y:S04]  /*42350*/  STL [R1+0x11e0], R0 ;  /* 0x0011e00001007387 */ /* 0x000fe80000100800 */
        /* <DEDUP_REMOVED lines=33> */
[----:B------:R-:W3:Y:S04]  /*42570*/  LDL.LU R28, [R1+0xaec] ;  /* 0x000aec00011c7983 */ /* 0x000ee80000300800 */
[----:B---3--:R0:W-:Y:S04]  /*42580*/  STL [R1+0x2230], R28 ;  /* 0x0022301c01007387 */ /* 0x0081e80000100800 */
[----:B0-----:R-:W3:Y:S04]  /*42590*/  LDL.LU R28, [R1+0xadc] ;  /* 0x000adc00011c7983 */ /* 0x001ee80000300800 */
        /* <DEDUP_REMOVED lines=33> */
[----:B0-----:R-:W2:Y:S04]  /*427b0*/  LDL.LU R28, [R1+0x50c] ;  /* 0x00050c00011c7983 */ /* 0x001ea80000300800 */
[----:B------:R-:W3:Y:S04]  /*427c0*/  LDL.LU R16, [R1+0xae8] ;  /* 0x000ae80001107983 */ /* 0x000ee80000300800 */
[----:B------:R-:W4:Y:S04]  /*427d0*/  LDL.LU R17, [R1+0xafc] ;  /* 0x000afc0001117983 */ /* 0x000f280000300800 */
        /* <DEDUP_REMOVED lines=25> */
[----:B--2---:R-:W-:-:S03]  /*42970*/  F2FP.PACK_AB R3, R28, R3 ;  /* 0x000000031c03723e */ /* 0x004fc600000000ff */
        /* <DEDUP_REMOVED lines=68> */
[----:B------:R-:W2:Y:S01]  /*42dc0*/  LDL.LU R28, [R1+0x2230] ;  /* 0x00223000011c7983 */ /* 0x000ea20000300800 */
[----:B----4-:R-:W-:-:S03]  /*42dd0*/  F2FP.PACK_AB R12, R17, R12 ;  /* 0x0000000c110c723e */ /* 0x010fc600000000ff */
[----:B------:R0:W-:Y:S01]  /*42de0*/  STL [R1+0x1198], R3 ;  /* 0x0011980301007387 */ /* 0x0001e20000100800 */
[----:B---3--:R-:W-:Y:S02]  /*42df0*/  F2FP.PACK_AB R2, R2, R0 ;  /* 0x000000000202723e */ /* 0x008fe400000000ff */
[----:B------:R-:W-:Y:S02]  /*42e00*/  F2FP.PACK_AB R0, R11, R8 ;  /* 0x000000080b00723e */ /* 0x000fe400000000ff */
[----:B0-----:R-:W-:Y:S02]  /*42e10*/  F2FP.PACK_AB R3, R13, R29 ;  /* 0x0000001d0d03723e */ /* 0x001fe400000000ff */
[----:B--2---:R-:W-:-:S05]  /*42e20*/  F2FP.PACK_AB R16, R28, R16 ;  /* 0x000000101c10723e */ /* 0x004fca00000000ff */
[----:B------:R-:W-:Y:S04]  /*42e30*/  STL [R1+0x1194], R16 ;  /* 0x0011941001007387 */ /* 0x000fe80000100800 */
[----:B------:R-:W-:Y:S04]  /*42e40*/  STL [R1+0x1190], R12 ;  /* 0x0011900c01007387 */ /* 0x000fe80000100800 */
[----:B------:R0:W-:Y:S04]  /*42e50*/  STL [R1+0x118c], R3 ;  /* 0x00118c0301007387 */ /* 0x0001e80000100800 */
[----:B------:R1:W-:Y:S01]  /*42e60*/  STL [R1+0x1188], R2 ;  /* 0x0011880201007387 */ /* 0x0003e20000100800 */
[----:B0-----:R-:W-:-:S03]  /*42e70*/  F2FP.PACK_AB R3, R10, R5 ;  /* 0x000000050a03723e */ /* 0x001fc600000000ff */
[----:B------:R0:W-:Y:S01]  /*42e80*/  STL [R1+0x1184], R0 ;  /* 0x0011840001007387 */ /* 0x0001e20000100800 */
[----:B-1----:R-:W-:-:S03]  /*42e90*/  F2FP.PACK_AB R2, R9, R4 ;  /* 0x000000040902723e */ /* 0x002fc600000000ff */
[----:B------:R1:W-:Y:S01]  /*42ea0*/  STL [R1+0x1180], R3 ;  /* 0x0011800301007387 */ /* 0x0003e20000100800 */
[----:B0-----:R-:W-:-:S03]  /*42eb0*/  F2FP.PACK_AB R0, R24, R25 ;  /* 0x000000191800723e */ /* 0x001fc600000000ff */
[----:B------:R0:W-:Y:S01]  /*42ec0*/  STL [R1+0x117c], R2 ;  /* 0x00117c0201007387 */ /* 0x0001e20000100800 */
[----:B-1----:R-:W-:-:S03]  /*42ed0*/  F2FP.PACK_AB R3, R26, R27 ;  /* 0x0000001b1a03723e */ /* 0x002fc600000000ff */
[----:B------:R1:W-:Y:S04]  /*42ee0*/  STL [R1+0x1178], R0 ;  /* 0x0011780001007387 */ /* 0x0003e80000100800 */
[----:B------:R2:W-:Y:S01]  /*42ef0*/  STL [R1+0x1174], R3 ;  /* 0x0011740301007387 */ /* 0x0005e20000100800 */
[----:B0-----:R-:W-:Y:S02]  /*42f00*/  F2FP.PACK_AB R2, R6, R7 ;  /* 0x000000070602723e */ /* 0x001fe400000000ff */
[----:B-1----:R-:W-:-:S03]  /*42f10*/  F2FP.PACK_AB R0, R14, R15 ;  /* 0x0000000f0e00723e */ /* 0x002fc600000000ff */
        /* <DEDUP_REMOVED lines=762> */
[----:B------:R-:W2:Y:S03]  /*45ec0*/  LDL.LU R28, [R1+0x2010] ;  /* 0x00201000011c7983 */ /* 0x000ea60000300800 */
[----:B------:R0:W-:Y:S02]  /*45ed0*/  STL [R1+0x820], R3 ;  /* 0x0008200301007387 */ /* 0x0001e40000100800 */
[----:B0-----:R-:W2:Y:S02]  /*45ee0*/  LDL.LU R3, [R1+0x200c] ;  /* 0x00200c0001037983 */ /* 0x001ea40000300800 */
[----:B--2---:R-:W-:Y:S02]  /*45ef0*/  F2FP.PACK_AB R3, R28, R3 ;  /* 0x000000031c03723e */ /* 0x004fe400000000ff */
[----:B------:R-:W2:Y:S03]  /*45f00*/  LDL.LU R28, [R1+0x2008] ;  /* 0x00200800011c7983 */ /* 0x000ea60000300800 */
[----:B------:R0:W-:Y:S02]  /*45f10*/  STL [R1+0x81c], R3 ;  /* 0x00081c0301007387 */ /* 0x0001e40000100800 */
[----:B0-----:R-:W2:Y:S02]  /*45f20*/  LDL.LU R3, [R1+0x2004] ;  /* 0x0020040001037983 */ /* 0x001ea40000300800 */
[----:B--2---:R-:W-:-:S02]  /*45f30*/  F2FP.PACK_AB R3, R28, R3 ;  /* 0x000000031c03723e */ /* 0x004fc400000000ff */
[----:B------:R-:W2:Y:S01]  /*45f40*/  LDL.LU R28, [R1+0x2000] ;  /* 0x00200000011c7983 */ /* 0x000ea20000300800 */
[----:B----4-:R-:W-:Y:S02]  /*45f50*/  F2FP.PACK_AB R12, R17, R12 ;  /* 0x0000000c110c723e */ /* 0x010fe400000000ff */
[----:B------:R0:W-:Y:S01]  /*45f60*/  STL [R1+0x818], R3 ;  /* 0x0008180301007387 */ /* 0x0001e20000100800 */
[----:B---3--:R-:W-:Y:S01]  /*45f70*/  F2FP.PACK_AB R2, R2, R0 ;  /* 0x000000000202723e */ /* 0x008fe200000000ff */
[----:B------:R-:W-:Y:S01]  /*45f80*/  F2FP.PACK_AB R0, R11, R8 ;  /* 0x000000080b00723e */ /* 0x000fe200000000ff */
[----:B0-----:R-:W-:Y:S02]  /*45f90*/  F2FP.PACK_AB R3, R13, R29 ;  /* 0x0000001d0d03723e */ /* 0x001fe400000000ff */
[----:B--2---:R-:W-:-:S05]  /*45fa0*/  F2FP.PACK_AB R16, R28, R16 ;  /* 0x000000101c10723e */ /* 0x004fca00000000ff */
[----:B------:R-:W-:Y:S01]  /*45fb0*/  STL [R1+0x814], R16 ;  /* 0x0008141001007387 */ /* 0x000fe20000100800 */
[----:B------:R-:W-:Y:S02]  /*45fc0*/  STL [R1+0x810], R12 ;  /* 0x0008100c01007387 */ /* 0x000fe40000100800 */
[----:B------:R0:W-:Y:S02]  /*45fd0*/  STL [R1+0x80c], R3 ;  /* 0x00080c0301007387 */ /* 0x0001e40000100800 */
[----:B------:R1:W-:Y:S01]  /*45fe0*/  STL [R1+0x808], R2 ;  /* 0x0008080201007387 */ /* 0x0003e20000100800 */
[----:B------:R2:W-:Y:S01]  /*45ff0*/  STL [R1+0x804], R0 ;  /* 0x0008040001007387 */ /* 0x0005e20000100800 */
[----:B0-----:R-:W-:Y:S02]  /*46000*/  F2FP.PACK_AB R3, R10, R5 ;  /* 0x000000050a03723e */ /* 0x001fe400000000ff */
[----:B-1----:R-:W-:Y:S02]  /*46010*/  F2FP.PACK_AB R2, R9, R4 ;  /* 0x000000040902723e */ /* 0x002fe400000000ff */
[----:B--2---:R-:W-:Y:S01]  /*46020*/  F2FP.PACK_AB R0, R24, R25 ;  /* 0x000000191800723e */ /* 0x004fe200000000ff */
[----:B------:R0:W-:Y:S02]  /*46030*/  STL [R1+0x800], R3 ;  /* 0x0008000301007387 */ /* 0x0001e40000100800 */
[----:B------:R1:W-:Y:S02]  /*46040*/  STL [R1+0x74c], R2 ;  /* 0x00074c0201007387 */ /* 0x0003e40000100800 */
[----:B------:R2:W-:Y:S01]  /*46050*/  STL [R1+0x748], R0 ;  /* 0x0007480001007387 */ /* 0x0005e20000100800 */
[----:B0-----:R-:W-:-:S02]  /*46060*/  F2FP.PACK_AB R3, R26, R27 ;  /* 0x0000001b1a03723e */ /* 0x001fc400000000ff */
[----:B-1----:R-:W-:Y:S02]  /*46070*/  F2FP.PACK_AB R2, R6, R7 ;  /* 0x000000070602723e */ /* 0x002fe400000000ff */
[----:B--2---:R-:W-:Y:S01]  /*46080*/  F2FP.PACK_AB R0, R14, R15 ;  /* 0x0000000f0e00723e */ /* 0x004fe200000000ff */
[----:B------:R0:W-:Y:S02]  /*46090*/  STL [R1+0x744], R3 ;  /* 0x0007440301007387 */ /* 0x0001e40000100800 */
[----:B------:R-:W-:Y:S02]  /*460a0*/  STL [R1+0x740], R2 ;  /* 0x0007400201007387 */ /* 0x000fe40000100800 */
[----:B------:R-:W-:Y:S01]  /*460b0*/  STL [R1+0x73c], R0 ;  /* 0x00073c0001007387 */ /* 0x000fe20000100800 */
[----:B0-----:R-:W-:-:S05]  /*460c0*/  F2FP.PACK_AB R3, R18, R19 ;  /* 0x000000131203723e */ /* 0x001fca00000000ff */
[----:B------:R0:W-:Y:S04]  /*460d0*/  STL [R1+0x738], R3 ;  /* 0x0007380301007387 */ /* 0x0001e80000100800 */
[----:B0-----:R-:W2:Y:S01]  /*460e0*/  LDL.LU R3, [R1+0x768] ;  /* 0x0007680001037983 */ /* 0x001ea20000300800 */
[----:B------:R-:W-:Y:S02]  /*460f0*/  F2FP.PACK_AB R2, R20, R21 ;  /* 0x000000151402723e */ /* 0x000fe400000000ff */
[----:B------:R-:W-:-:S03]  /*46100*/  F2FP.PACK_AB R0, R22, R23 ;  /* 0x000000171600723e */ /* 0x000fc600000000ff */
[----:B------:R-:W-:Y:S04]  /*46110*/  STL [R1+0x734], R2 ;  /* 0x0007340201007387 */ /* 0x000fe80000100800 */
[----:B--2---:R0:W-:Y:S01]  /*46120*/  STL [R1+0x1f78], R3 ;  /* 0x001f780301007387 */ /* 0x0041e20000100800 */
[----:B------:R-:W-:Y:S03]  /*46130*/  STL [R1+0x730], R0 ;  /* 0x0007300001007387 */ /* 0x000fe60000100800 */
        /* <DEDUP_REMOVED lines=32> */
[----:B0-----:R-:W2:Y:S01]  /*46340*/  LDL.LU R3, [R1+0x578] ;  /* 0x0005780001037983 */ /* 0x001ea20000300800 */
[----:B------:R-:W3:Y:S03]  /*46350*/  LDL.LU R28, [R1+0x77c] ;  /* 0x00077c00011c7983 */ /* 0x000ee60000300800 */
        /* <DEDUP_REMOVED lines=35> */
[----:B0-----:R-:W2:Y:S01]  /*46590*/  LDL.LU R28, [R1+0x57c] ;  /* 0x00057c00011c7983 */ /* 0x001ea20000300800 */
[----:B------:R-:W3:Y:S02]  /*465a0*/  LDL.LU R16, [R1+0x778] ;  /* 0x0007780001107983 */ /* 0x000ee40000300800 */
        /* <DEDUP_REMOVED lines=95> */
[----:B------:R-:W2:Y:S01]  /*46ba0*/  LDL.LU R28, [R1+0x1f74] ;  /* 0x001f7400011c7983 */ /* 0x000ea20000300800 */
[----:B----4-:R-:W-:-:S02]  /*46bb0*/  F2FP.PACK_AB R12, R17, R12 ;  /* 0x0000000c110c723e */ /* 0x010fc400000000ff */
        /* <DEDUP_REMOVED lines=1604> */
[----:B------:R1:W-:Y:S02]  /*4d000*/  STL [R1+0x30], R2 ;  /* 0x0000300201007387 */ /* 0x0003e40000100800 */
[----:B------:R2:W-:Y:S01]  /*4d010*/  STL [R1+0x2c], R0 ;  /* 0x00002c0001007387 */ /* 0x0005e20000100800 */
[----:B0-----:R-:W-:-:S05]  /*4d020*/  F2FP.PACK_AB R3, R18, R19 ;  /* 0x000000131203723e */ /* 0x001fca00000000ff */
[----:B------:R-:W-:Y:S01]  /*4d030*/  STL [R1+0x28], R3 ;  /* 0x0000280301007387 */ /* 0x000fe20000100800 */
[----:B------:R-:W3:Y:S01]  /*4d040*/  LDL.LU R7, [R1+0x1008] ;  /* 0x0010080001077983 */ /* 0x000ee20000300800 */
[----:B-1----:R-:W-:Y:S02]  /*4d050*/  F2FP.PACK_AB R2, R20, R21 ;  /* 0x000000151402723e */ /* 0x002fe400000000ff */
[----:B--2---:R-:W-:-:S03]  /*4d060*/  F2FP.PACK_AB R0, R22, R23 ;  /* 0x000000171600723e */ /* 0x004fc600000000ff */
[----:B------:R-:W-:Y:S04]  /*4d070*/  STL [R1+0x24], R2 ;  /* 0x0000240201007387 */ /* 0x000fe80000100800 */
[----:B---3--:R0:W-:Y:S01]  /*4d080*/  STL [R1+0x1ad4], R7 ;  /* 0x001ad40701007387 */ /* 0x0081e20000100800 */
        /* <DEDUP_REMOVED lines=35> */
[----:B------:R-:W3:Y:S03]  /*4d2c0*/  LDL.LU R5, [R1+0x1028] ;  /* 0x0010280001057983 */ /* 0x000ee60000300800 */
[----:B---3--:R0:W-:Y:S04]  /*4d2d0*/  STL [R1+0x1acc], R5 ;  /* 0x001acc0501007387 */ /* 0x0081e80000100800 */
[----:B0-----:R-:W3:Y:S01]  /*4d2e0*/  LDL.LU R5, [R1+0x101c] ;  /* 0x00101c0001057983 */ /* 0x001ee20000300800 */
[----:B------:R-:W4:Y:S03]  /*4d2f0*/  LDL.LU R4, [R1+0x1038] ;  /* 0x0010380001047983 */ /* 0x000f260000300800 */
[----:B----4-:R0:W-:Y:S04]  /*4d300*/  STL [R1+0x1ac8], R4 ;  /* 0x001ac80401007387 */ /* 0x0101e80000100800 */
[----:B0-----:R-:W4:Y:S01]  /*4d310*/  LDL.LU R4, [R1+0x102c] ;  /* 0x00102c0001047983 */ /* 0x001f220000300800 */
[----:B------:R-:W2:Y:S03]  /*4d320*/  LDL.LU R11, [R1+0x1000] ;  /* 0x00100000010b7983 */ /* 0x000ea60000300800 */
[----:B--2---:R0:W-:Y:S04]  /*4d330*/  STL [R1+0x1ac4], R11 ;  /* 0x001ac40b01007387 */ /* 0x0041e80000100800 */
[----:B0-----:R-:W2:Y:S01]  /*4d340*/  LDL.LU R11, [R1+0x103c] ;  /* 0x00103c00010b7983 */ /* 0x001ea20000300800 */
        /* <DEDUP_REMOVED lines=15> */
[----:B------:R-:W2:Y:S02]  /*4d440*/  LDL.LU R14, [R1+0x1058] ;  /* 0x00105800010e7983 */ /* 0x000ea40000300800 */
[----:B------:R-:W2:Y:S02]  /*4d450*/  LDL.LU R12, [R1+0x106c] ;  /* 0x00106c00010c7983 */ /* 0x000ea40000300800 */
[----:B------:R-:W2:Y:S02]  /*4d460*/  LDL.LU R19, [R1+0x1040] ;  /* 0x0010400001137983 */ /* 0x000ea40000300800 */
        /* <DEDUP_REMOVED lines=16> */
[----:B------:R-:W2:Y:S01]  /*4d570*/  LDL.LU R28, [R1+0x10bc] ;  /* 0x0010bc00011c7983 */ /* 0x000ea20000300800 */
[----:B------:R-:W-:-:S02]  /*4d580*/  F2FP.PACK_AB R7, R6, R7 ;  /* 0x000000070607723e */ /* 0x000fc400000000ff */
[----:B--2---:R0:W-:Y:S04]  /*4d590*/  STL [R1+0x1a88], R28 ;  /* 0x001a881c01007387 */ /* 0x0041e80000100800 */
[----:B0-----:R-:W2:Y:S01]  /*4d5a0*/  LDL.LU R28, [R1+0x10ac] ;  /* 0x0010ac00011c7983 */ /* 0x001ea20000300800 */
        /* <DEDUP_REMOVED lines=38> */
[----:B------:R0:W-:Y:S02]  /*4d810*/  STL [R1], R7 ;  /* 0x0000000701007387 */ /* 0x0001e40000100800 */
[----:B0-----:R-:W2:Y:S02]  /*4d820*/  LDL.LU R7, [R1+0x1ad4] ;  /* 0x001ad40001077983 */ /* 0x001ea40000300800 */
[----:B--2---:R-:W-:Y:S02]  /*4d830*/  F2FP.PACK_AB R7, R6, R7 ;  /* 0x000000070607723e */ /* 0x004fe400000000ff */
[----:B------:R-:W3:Y:S02]  /*4d840*/  LDL.LU R6, [R1+0x1ad0] ;  /* 0x001ad00001067983 */ /* 0x000ee40000300800 */
[----:B---3--:R-:W-:-:S02]  /*4d850*/  F2FP.PACK_AB R6, R5, R6 ;  /* 0x000000060506723e */ /* 0x008fc400000000ff */
[----:B------:R-:W4:Y:S02]  /*4d860*/  LDL.LU R5, [R1+0x1acc] ;  /* 0x001acc0001057983 */ /* 0x000f240000300800 */
[----:B----4-:R-:W-:Y:S02]  /*4d870*/  F2FP.PACK_AB R5, R4, R5 ;  /* 0x000000050405723e */ /* 0x010fe400000000ff */
[----:B------:R-:W2:Y:S02]  /*4d880*/  LDL.LU R4, [R1+0x1ac8] ;  /* 0x001ac80001047983 */ /* 0x000ea40000300800 */
[----:B--2---:R-:W-:Y:S02]  /*4d890*/  F2FP.PACK_AB R4, R11, R4 ;  /* 0x000000040b04723e */ /* 0x004fe400000000ff */
[----:B------:R-:W2:Y:S02]  /*4d8a0*/  LDL.LU R11, [R1+0x1ac4] ;  /* 0x001ac400010b7983 */ /* 0x000ea40000300800 */
[----:B--2---:R-:W-:-:S02]  /*4d8b0*/  F2FP.PACK_AB R11, R10, R11 ;  /* 0x0000000b0a0b723e */ /* 0x004fc400000000ff */
[----:B------:R-:W2:Y:S02]  /*4d8c0*/  LDL.LU R10, [R1+0x1ac0] ;  /* 0x001ac000010a7983 */ /* 0x000ea40000300800 */
[----:B--2---:R-:W-:Y:S02]  /*4d8d0*/  F2FP.PACK_AB R10, R9, R10 ;  /* 0x0000000a090a723e */ /* 0x004fe400000000ff */
        /* <DEDUP_REMOVED lines=26> */
[----:B------:R-:W2:Y:S01]  /*4da80*/  LDL.LU R28, [R1+0x1a88] ;  /* 0x001a8800011c7983 */ /* 0x000ea20000300800 */
[----:B------:R-:W-:Y:S02]  /*4da90*/  F2FP.PACK_AB R27, R3, R27 ;  /* 0x0000001b031b723e */ /* 0x000fe400000000ff */
[----:B------:R-:W-:-:S02]  /*4daa0*/  F2FP.PACK_AB R26, R29, R26 ;  /* 0x0000001a1d1a723e */ /* 0x000fc400000000ff */
[----:B--2---:R-:W-:Y:S02]  /*4dab0*/  F2FP.PACK_AB R20, R28, R20 ;  /* 0x000000141c14723e */ /* 0x004fe400000000ff */
[----:B------:R0:W5:Y:S01]  /*4dac0*/  LDL.LU R28, [R1+0x1a84] ;  /* 0x001a8400011c7983 */ /* 0x0001620000300800 */
[----:B------:R0:W5:Y:S01]  /*4dad0*/  LDL.LU R3, [R1+0x1a80] ;  /* 0x001a800001037983 */ /* 0x0001620000300800 */
[----:B------:R-:W-:Y:S02]  /*4dae0*/  F2FP.PACK_AB R25, R2, R25 ;  /* 0x000000190219723e */ /* 0x000fe400000000ff */
[----:B------:R-:W-:Y:S02]  /*4daf0*/  F2FP.PACK_AB R24, R0, R24 ;  /* 0x000000180018723e */ /* 0x000fe400000000ff */
.L_x_1:
[----:B0-----:R-:W2:Y:S04]  /*4db00*/  LDL.LU R0, [R1+0x1a7c] ;  /* 0x001a7c0001007983 */ /* 0x001ea80000300800 */
[----:B------:R-:W0:Y:S04]  /*4db10*/  S2R R29, SR_TID.X ;  /* 0x00000000001d7919 */ /* 0x000e280000002100 */
[----:B-----5:R1:W-:Y:S01]  /*4db20*/  STL [R1+0x20b8], R28 ;  /* 0x0020b81c01007387 */ /* 0x0203e20000100800 */
[----:B0-----:R-:W-:-:S02]  /*4db30*/  IMAD.SHL.U32 R2, R29, 0x20, RZ ;  /* 0x000000201d027824 */ /* 0x001fc400078e00ff */
[----:B-1----:R-:W-:Y:S01]  /*4db40*/  IMAD.SHL.U32 R28, R29, 0x4, RZ ;  /* 0x000000041d1c7824 */ /* 0x002fe200078e00ff */
[----:B------:R-:W-:Y:S01]  /*4db50*/  IADD3 R29, R3, 0x2, RZ ;  /* 0x00000002031d7810 */ /* 0x000fe20007ffe0ff */
[----:B------:R-:W-:Y:S01]  /*4db60*/  BAR.SYNC.DEFER_BLOCKING 0x0 ;  /* 0x0000000000007b1d */ /* 0x000fe20000010000 */
[----:B--2---:R-:W-:-:S04]  /*4db70*/  LOP3.LUT R0, R0, 0x1800, RZ, 0xc0, !PT ;  /* 0x0000180000007812 */ /* 0x004fc800078ec0ff */
[----:B------:R-:W-:Y:S02]  /*4db80*/  LOP3.LUT R0, R0, 0x460, R2, 0xf8, !PT ;  /* 0x0000046000007812 */ /* 0x000fe400078ef802 */
[----:B------:R-:W-:Y:S02]  /*4db90*/  IADD3 R2, R3, 0x1, RZ ;  /* 0x0000000103027810 */ /* 0x000fe40007ffe0ff */
[----:B------:R-:W-:Y:S02]  /*4dba0*/  LOP3.LUT R0, R0, 0x70, R28, 0x78, !PT ;  /* 0x0000007000007812 */ /* 0x000fe400078e781c */
[----:B------:R-:W2:Y:S01]  /*4dbb0*/  LDL.LU R28, [R1+0x20b8] ;  /* 0x0020b800011c7983 */ /* 0x000ea20000300800 */
[----:B------:R-:W-:Y:S02]  /*4dbc0*/  ISETP.GE.AND P2, PT, R29, c[0x0][0x17c], PT ;  /* 0x00005f001d007a0c */ /* 0x000fe40003f46270 */
[----:B------:R-:W-:Y:S01]  /*4dbd0*/  ISETP.GE.AND P0, PT, R2, c[0x0][0x17c], PT ;  /* 0x00005f0002007a0c */ /* 0x000fe20003f06270 */
[----:B------:R0:W-:Y:S04]  /*4dbe0*/  STS.128 [R0], R24 ;  /* 0x0000001800007388 */ /* 0x0001e80000000c00 */
[----:B------:R1:W-:Y:S04]  /*4dbf0*/  STS.128 [R0+0x100], R16 ;  /* 0x0001001000007388 */ /* 0x0003e80000000c00 */
[----:B------:R-:W-:Y:S04]  /*4dc00*/  STS.128 [R0+0x180], R12 ;  /* 0x0001800c00007388 */ /* 0x000fe80000000c00 */
[----:B------:R-:W-:Y:S04]  /*4dc10*/  STS.128 [R0+0x200], R8 ;  /* 0x0002000800007388 */ /* 0x000fe80000000c00 */
[----:B0-----:R-:W3:Y:S04]  /*4dc20*/  LDL.LU R24, [R1+0x90] ;  /* 0x0000900001187983 */ /* 0x001ee80000300800 */
[----:B------:R-:W3:Y:S04]  /*4dc30*/  LDL.LU R25, [R1+0x94] ;  /* 0x0000940001197983 */ /* 0x000ee80000300800 */
[----:B------:R-:W4:Y:S04]  /*4dc40*/  LDL.LU R26, [R1+0x98] ;  /* 0x00009800011a7983 */ /* 0x000f280000300800 */
[----:B------:R-:W4:Y:S04]  /*4dc50*/  LDL.LU R27, [R1+0x9c] ;  /* 0x00009c00011b7983 */ /* 0x000f280000300800 */
[----:B------:R-:W-:Y:S04]  /*4dc60*/  STS.128 [R0+0x280], R4 ;  /* 0x0002800400007388 */ /* 0x000fe80000000c00 */
[----:B------:R-:W0:Y:S04]  /*4dc70*/  S2R R29, SR_TID.X ;  /* 0x00000000001d7919 */ /* 0x000e280000002100 */
[----:B------:R-:W1:Y:S04]  /*4dc80*/  S2R R2, SR_TID.X ;  /* 0x0000000000027919 */ /* 0x000e680000002100 */
[----:B------:R-:W-:Y:S01]  /*4dc90*/  STS.128 [R0+0x80], R20 ;  /* 0x0000801400007388 */ /* 0x000fe20000000c00 */
[----:B0-----:R-:W-:Y:S01]  /*4dca0*/  IMAD.SHL.U32 R29, R29, 0x400, RZ ;  /* 0x000004001d1d7824 */ /* 0x001fe200078e00ff */
[----:B-1----:R-:W-:-:S04]  /*4dcb0*/  LOP3.LUT R2, R2, 0x3f, RZ, 0xc0, !PT ;  /* 0x0000003f02027812 */ /* 0x002fc800078ec0ff */
[----:B------:R-:W-:-:S05]  /*4dcc0*/  LOP3.LUT R29, R29, 0x1800, RZ, 0xc0, !PT ;  /* 0x000018001d1d7812 */ /* 0x000fca00078ec0ff */
[----:B------:R-:W-:Y:S01]  /*4dcd0*/  IMAD R2, R2, 0x10, R29 ;  /* 0x0000001002027824 */ /* 0x000fe200078e021d */
[----:B----4-:R-:W-:Y:S04]  /*4dce0*/  STL.64 [R1+0x2070], R26 ;  /* 0x0020701a01007387 */ /* 0x010fe80000100a00 */
[----:B---3--:R0:W-:Y:S04]  /*4dcf0*/  STL.64 [R1+0x2068], R24 ;  /* 0x0020681801007387 */ /* 0x0081e80000100a00 */
[----:B------:R-:W-:Y:S04]  /*4dd00*/  STL [R1+0x1b18], R23 ;  /* 0x001b181701007387 */ /* 0x000fe80000100800 */
[----:B------:R-:W3:Y:S04]  /*4dd10*/  LDL.LU R16, [R1+0x80] ;  /* 0x0000800001107983 */ /* 0x000ee80000300800 */
[----:B------:R-:W3:Y:S04]  /*4dd20*/  LDL.LU R17, [R1+0x84] ;  /* 0x0000840001117983 */ /* 0x000ee80000300800 */
[----:B------:R-:W4:Y:S04]  /*4dd30*/  LDL.LU R18, [R1+0x88] ;  /* 0x0000880001127983 */ /* 0x000f280000300800 */
[----:B------:R-:W4:Y:S04]  /*4dd40*/  LDL.LU R19, [R1+0x8c] ;  /* 0x00008c0001137983 */ /* 0x000f280000300800 */
[----:B----4-:R-:W-:Y:S04]  /*4dd50*/  STL.64 [R1+0x2080], R18 ;  /* 0x0020801201007387 */ /* 0x010fe80000100a00 */
[----:B---3--:R1:W-:Y:S04]  /*4dd60*/  STL.64 [R1+0x2078], R16 ;  /* 0x0020781001007387 */ /* 0x0083e80000100a00 */
[----:B0-----:R-:W3:Y:S04]  /*4dd70*/  LDL.LU R24, [R1+0x50] ;  /* 0x0000500001187983 */ /* 0x001ee80000300800 */
[----:B------:R-:W3:Y:S04]  /*4dd80*/  LDL.LU R25, [R1+0x54] ;  /* 0x0000540001197983 */ /* 0x000ee80000300800 */
[----:B------:R-:W4:Y:S04]  /*4dd90*/  LDL.LU R26, [R1+0x58] ;  /* 0x00005800011a7983 */ /* 0x000f280000300800 */
[----:B------:R-:W4:Y:S04]  /*4dda0*/  LDL.LU R27, [R1+0x5c] ;  /* 0x00005c00011b7983 */ /* 0x000f280000300800 */
[----:B----4-:R-:W-:Y:S04]  /*4ddb0*/  STL.64 [R1+0x2090], R26 ;  /* 0x0020901a01007387 */ /* 0x010fe80000100a00 */
[----:B---3--:R-:W-:Y:S04]  /*4ddc0*/  STL.64 [R1+0x2088], R24 ;  /* 0x0020881801007387 */ /* 0x008fe80000100a00 */
[----:B-1----:R-:W3:Y:S04]  /*4ddd0*/  LDL.LU R16, [R1+0x40] ;  /* 0x0000400001107983 */ /* 0x002ee80000300800 */
        /* <DEDUP_REMOVED lines=10> */
[----:B---3--:R0:W-:Y:S04]  /*4de80*/  STL.64 [R1+0x20a8], R16 ;  /* 0x0020a81001007387 */ /* 0x0081e80000100a00 */
[----:B0-----:R-:W3:Y:S04]  /*4de90*/  LDL.LU R16, [R1+0x10] ;  /* 0x0000100001107983 */ /* 0x001ee80000300800 */
[----:B------:R-:W3:Y:S04]  /*4dea0*/  LDL.LU R17, [R1+0x14] ;  /* 0x0000140001117983 */ /* 0x000ee80000300800 */
[----:B------:R-:W3:Y:S04]  /*4deb0*/  LDL.LU R18, [R1+0x18] ;  /* 0x0000180001127983 */ /* 0x000ee80000300800 */
[----:B------:R-:W3:Y:S04]  /*4dec0*/  LDL.LU R19, [R1+0x1c] ;  /* 0x00001c0001137983 */ /* 0x000ee80000300800 */
[----:B------:R-:W4:Y:S04]  /*4ded0*/  LDL.LU R24, [R1+0x30] ;  /* 0x0000300001187983 */ /* 0x000f280000300800 */
[----:B------:R-:W4:Y:S04]  /*4dee0*/  LDL.LU R25, [R1+0x34] ;  /* 0x0000340001197983 */ /* 0x000f280000300800 */
[----:B------:R-:W4:Y:S04]  /*4def0*/  LDL.LU R26, [R1+0x38] ;  /* 0x00003800011a7983 */ /* 0x000f280000300800 */
[----:B------:R-:W4:Y:S04]  /*4df00*/  LDL.LU R27, [R1+0x3c] ;  /* 0x00003c00011b7983 */ /* 0x000f280000300800 */
        /* <DEDUP_REMOVED lines=8> */
[----:B------:R-:W2:Y:S04]  /*4df90*/  LDL.LU R4, [R1] ;  /* 0x0000000001047983 */ /* 0x000ea80000300800 */
[----:B------:R-:W2:Y:S04]  /*4dfa0*/  LDL.LU R5, [R1+0x4] ;  /* 0x0000040001057983 */ /* 0x000ea80000300800 */
[----:B------:R-:W2:Y:S04]  /*4dfb0*/  LDL.LU R6, [R1+0x8] ;  /* 0x0000080001067983 */ /* 0x000ea80000300800 */
[----:B------:R-:W2:Y:S01]  /*4dfc0*/  LDL.LU R7, [R1+0xc] ;  /* 0x00000c0001077983 */ /* 0x000ea20000300800 */
[----:B------:R-:W-:-:S03]  /*4dfd0*/  LOP3.LUT R29, R2, 0x20, RZ, 0x3c, !PT ;  /* 0x00000020021d7812 */ /* 0x000fc600078e3cff */
[----:B---3--:R-:W-:Y:S04]  /*4dfe0*/  STS.128 [R0+0x380], R16 ;  /* 0x0003801000007388 */ /* 0x008fe80000000c00 */
[----:B--2---:R-:W-:Y:S04]  /*4dff0*/  STS.128 [R0+0x300], R4 ;  /* 0x0003000400007388 */ /* 0x004fe80000000c00 */
[----:B------:R-:W-:Y:S06]  /*4e000*/  BAR.SYNC.DEFER_BLOCKING 0x0 ;  /* 0x0000000000007b1d */ /* 0x000fec0000010000 */
[----:B------:R-:W0:Y:S04]  /*4e010*/  LDS.128 R16, [R2] ;  /* 0x0000000002107984 */ /* 0x000e280000000c00 */
[----:B0-----:R-:W-:Y:S01]  /*4e020*/  STL [R1+0x1f4], R17 ;  /* 0x0001f41101007387 */ /* 0x001fe20000100800 */
[----:B------:R-:W-:-:S03]  /*4e030*/  IMAD.MOV.U32 R7, RZ, RZ, R16 ;  /* 0x000000ffff077224 */ /* 0x000fc600078e0010 */
[----:B------:R-:W-:Y:S04]  /*4e040*/  STL.64 [R1+0x1f8], R18 ;  /* 0x0001f81201007387 */ /* 0x000fe80000100a00 */
[----:B------:R-:W0:Y:S04]  /*4e050*/  LDS.128 R16, [R2+0x400] ;  /* 0x0004000002107984 */ /* 0x000e280000000c00 */
[----:B0-----:R-:W-:Y:S04]  /*4e060*/  STL.64 [R1+0x300], R16 ;  /* 0x0003001001007387 */ /* 0x001fe80000100a00 */
[----:B------:R-:W-:Y:S04]  /*4e070*/  STL.64 [R1+0x308], R18 ;  /* 0x0003081201007387 */ /* 0x000fe80000100a00 */
[----:B------:R-:W0:Y:S01]  /*4e080*/  LDS.128 R16, [R29] ;  /* 0x000000001d107984 */ /* 0x000e220000000c00 */
[----:B------:R-:W-:-:S03]  /*4e090*/  LOP3.LUT R5, R2, 0x40, RZ, 0x3c, !PT ;  /* 0x0000004002057812 */ /* 0x000fc600078e3cff */
[----:B0-----:R-:W-:Y:S01]  /*4e0a0*/  STL [R1+0x204], R17 ;  /* 0x0002041101007387 */ /* 0x001fe20000100800 */
[----:B------:R-:W-:-:S03]  /*4e0b0*/  IMAD.MOV.U32 R22, RZ, RZ, R16 ;  /* 0x000000ffff167224 */ /* 0x000fc600078e0010 */
[----:B------:R-:W-:Y:S04]  /*4e0c0*/  STL.64 [R1+0x208], R18 ;  /* 0x0002081201007387 */ /* 0x000fe80000100a00 */
[----:B------:R-:W0:Y:S04]  /*4e0d0*/  LDS.128 R16, [R29+0x400] ;  /* 0x000400001d107984 */ /* 0x000e280000000c00 */
[----:B------:R-:W-:Y:S04]  /*4e0e0*/  STL [R1+0x1b48], R22 ;  /* 0x001b481601007387 */ /* 0x000fe80000100800 */
[----:B0-----:R-:W-:Y:S04]  /*4e0f0*/  STL.64 [R1+0x3c0], R16 ;  /* 0x0003c01001007387 */ /* 0x001fe80000100a00 */
[----:B------:R-:W-:Y:S04]  /*4e100*/  STL.64 [R1+0x3c8], R18 ;  /* 0x0003c81201007387 */ /* 0x000fe80000100a00 */
[----:B------:R-:W0:Y:S01]  /*4e110*/  LDS.128 R16, [R5] ;  /* 0x0000000005107984 */ /* 0x000e220000000c00 */
[----:B------:R-:W-:-:S03]  /*4e120*/  LOP3.LUT R4, R2, 0x60, RZ, 0x3c, !PT ;  /* 0x0000006002047812 */ /* 0x000fc600078e3cff */
[----:B0-----:R-:W-:Y:S04]  /*4e130*/  STL.64 [R1+0x210], R16 ;  /* 0x0002101001007387 */ /* 0x001fe80000100a00 */
[----:B------:R-:W-:Y:S04]  /*4e140*/  STL.64 [R1+0x218], R18 ;  /* 0x0002181201007387 */ /* 0x000fe80000100a00 */
[----:B------:R-:W0:Y:S04]  /*4e150*/  LDS.128 R16, [R5+0x400] ;  /* 0x0004000005107984 */ /* 0x000e280000000c00 */
[----:B0-----:R-:W-:Y:S04]  /*4e160*/  STL.64 [R1+0x3e0], R16 ;  /* 0x0003e01001007387 */ /* 0x001fe80000100a00 */
[----:B------:R-:W-:Y:S04]  /*4e170*/  STL.64 [R1+0x3e8], R18 ;  /* 0x0003e81201007387 */ /* 0x000fe80000100a00 */
[----:B------:R-:W0:Y:S04]  /*4e180*/  LDS.128 R16, [R4] ;  /* 0x0000000004107984 */ /* 0x000e280000000c00 */
[----:B0-----:R-:W-:Y:S04]  /*4e190*/  STL.64 [R1+0x2e0], R16 ;  /* 0x0002e01001007387 */ /* 0x001fe80000100a00 */
[----:B------:R-:W-:Y:S04]  /*4e1a0*/  STL.64 [R1+0x2e8], R18 ;  /* 0x0002e81201007387 */ /* 0x000fe80000100a00 */
[----:B------:R-:W0:Y:S04]  /*4e1b0*/  LDS.128 R16, [R4+0x400] ;  /* 0x0004000004107984 */ /* 0x000e280000000c00 */
[----:B------:R-:W-:Y:S06]  /*4e1c0*/  BAR.SYNC.DEFER_BLOCKING 0x0 ;  /* 0x0000000000007b1d */ /* 0x000fec0000010000 */
[----:B0-----:R-:W-:Y:S04]  /*4e1d0*/  STL.64 [R1+0x400], R16 ;  /* 0x0004001001007387 */ /* 0x001fe80000100a00 */
[----:B------:R0:W-:Y:S04]  /*4e1e0*/  STL.64 [R1+0x408], R18 ;  /* 0x0004081201007387 */ /* 0x0001e80000100a00 */
[----:B0-----:R-:W2:Y:S04]  /*4e1f0*/  LDL.LU.64 R18, [R1+0x20b0] ;  /* 0x0020b00001127983 */ /* 0x001ea80000300a00 */
[----:B------:R-:W2:Y:S04]  /*4e200*/  LDL.LU.64 R16, [R1+0x20a8] ;  /* 0x0020a80001107983 */ /* 0x000ea80000300a00 */
[----:B----4-:R-:W-:Y:S04]  /*4e210*/  STS.128 [R0+0x80], R24 ;  /* 0x0000801800007388 */ /* 0x010fe80000000c00 */
[----:B--2---:R0:W-:Y:S04]  /*4e220*/  STS.128 [R0], R16 ;  /* 0x0000001000007388 */ /* 0x0041e80000000c00 */
[----:B0-----:R-:W2:Y:S04]  /*4e230*/  LDL.LU.64 R18, [R1+0x20a0] ;  /* 0x0020a00001127983 */ /* 0x001ea80000300a00 */
[----:B------:R-:W2:Y:S04]  /*4e240*/  LDL.LU.64 R16, [R1+0x2098] ;  /* 0x0020980001107983 */ /* 0x000ea80000300a00 */
[----:B------:R-:W3:Y:S04]  /*4e250*/  LDL.LU.64 R26, [R1+0x2090] ;  /* 0x00209000011a7983 */ /* 0x000ee80000300a00 */
[----:B------:R-:W3:Y:S04]  /*4e260*/  LDL.LU.64 R24, [R1+0x2088] ;  /* 0x0020880001187983 */ /* 0x000ee80000300a00 */
[----:B--2---:R0:W-:Y:S04]  /*4e270*/  STS.128 [R0+0x100], R16 ;  /* 0x0001001000007388 */ /* 0x0041e80000000c00 */
[----:B---3--:R1:W-:Y:S04]  /*4e280*/  STS.128 [R0+0x180], R24 ;  /* 0x0001801800007388 */ /* 0x0083e80000000c00 */
[----:B0-----:R-:W2:Y:S04]  /*4e290*/  LDL.LU.64 R18, [R1+0x2080] ;  /* 0x0020800001127983 */ /* 0x001ea80000300a00 */
[----:B------:R-:W2:Y:S04]  /*4e2a0*/  LDL.LU.64 R16, [R1+0x2078] ;  /* 0x0020780001107983 */ /* 0x000ea80000300a00 */
[----:B-1----:R-:W3:Y:S04]  /*4e2b0*/  LDL.LU.64 R26, [R1+0x2070] ;  /* 0x00207000011a7983 */ /* 0x002ee80000300a00 */
[----:B------:R-:W3:Y:S04]  /*4e2c0*/  LDL.LU.64 R24, [R1+0x2068] ;  /* 0x0020680001187983 */ /* 0x000ee80000300a00 */
[----:B------:R-:W-:Y:S04]  /*4e2d0*/  STS.128 [R0+0x200], R8 ;  /* 0x0002000800007388 */ /* 0x000fe80000000c00 */
[----:B------:R-:W-:Y:S04]  /*4e2e0*/  STS.128 [R0+0x280], R12 ;  /* 0x0002800c00007388 */ /* 0x000fe80000000c00 */
[----:B--2---:R-:W-:Y:S04]  /*4e2f0*/  STS.128 [R0+0x300], R16 ;  /* 0x0003001000007388 */ /* 0x004fe80000000c00 */
[----:B---3--:R-:W-:Y:S04]  /*4e300*/  STS.128 [R0+0x380], R24 ;  /* 0x0003801800007388 */ /* 0x008fe80000000c00 */
[----:B------:R-:W-:Y:S06]  /*4e310*/  BAR.SYNC.DEFER_BLOCKING 0x0 ;  /* 0x0000000000007b1d */ /* 0x000fec0000010000 */
[----:B------:R-:W0:Y:S04]  /*4e320*/  LDS.128 R12, [R2] ;  /* 0x00000000020c7984 */ /* 0x000e280000000c00 */
[----:B------:R-:W1:Y:S04]  /*4e330*/  LDS.128 R8, [R2+0x400] ;  /* 0x0004000002087984 */ /* 0x000e680000000c00 */
[----:B------:R-:W2:Y:S04]  /*4e340*/  LDS.128 R16, [R29] ;  /* 0x000000001d107984 */ /* 0x000ea80000000c00 */
[----:B0-----:R-:W-:Y:S04]  /*4e350*/  STL.64 [R1+0x40], R12 ;  /* 0x0000400c01007387 */ /* 0x001fe80000100a00 */
[----:B------:R-:W-:Y:S04]  /*4e360*/  STL.64 [R1+0x48], R14 ;  /* 0x0000480e01007387 */ /* 0x000fe80000100a00 */
[----:B------:R-:W0:Y:S04]  /*4e370*/  LDS.128 R12, [R29+0x400] ;  /* 0x000400001d0c7984 */ /* 0x000e280000000c00 */
[----:B-1----:R-:W-:Y:S04]  /*4e380*/  STL.64 [R1+0x2f0], R8 ;  /* 0x0002f00801007387 */ /* 0x002fe80000100a00 */
[----:B------:R-:W-:Y:S04]  /*4e390*/  STL.64 [R1+0x2f8], R10 ;  /* 0x0002f80a01007387 */ /* 0x000fe80000100a00 */
[----:B------:R-:W1:Y:S04]  /*4e3a0*/  LDS.128 R8, [R5] ;  /* 0x0000000005087984 */ /* 0x000e680000000c00 */
[----:B--2---:R-:W-:Y:S04]  /*4e3b0*/  STL.64 [R1+0x60], R16 ;  /* 0x0000601001007387 */ /* 0x004fe80000100a00 */
[----:B------:R-:W-:Y:S04]  /*4e3c0*/  STL.64 [R1+0x68], R18 ;  /* 0x0000681201007387 */ /* 0x000fe80000100a00 */
[----:B------:R-:W2:Y:S04]  /*4e3d0*/  LDL.LU R24, [R1+0x190] ;  /* 0x0001900001187983 */ /* 0x000ea80000300800 */
[----:B0-----:R0:W-:Y:S04]  /*4e3e0*/  STL.64 [R1+0x310], R12 ;  /* 0x0003100c01007387 */ /* 0x0011e80000100a00 */
[----:B------:R3:W-:Y:S04]  /*4e3f0*/  STL.64 [R1+0x318], R14 ;  /* 0x0003180e01007387 */ /* 0x0007e80000100a00 */
[----:B-1----:R1:W-:Y:S04]  /*4e400*/  STL.64 [R1+0x80], R8 ;  /* 0x0000800801007387 */ /* 0x0023e80000100a00 */
[----:B------:R4:W-:Y:S04]  /*4e410*/  STL.64 [R1+0x88], R10 ;  /* 0x0000880a01007387 */ /* 0x0009e80000100a00 */
[----:B------:R-:W2:Y:S04]  /*4e420*/  LDL.LU R25, [R1+0x194] ;  /* 0x0001940001197983 */ /* 0x000ea80000300800 */
[----:B------:R-:W2:Y:S04]  /*4e430*/  LDL.LU R26, [R1+0x198] ;  /* 0x00019800011a7983 */ /* 0x000ea80000300800 */
[----:B------:R-:W2:Y:S04]  /*4e440*/  LDL.LU R27, [R1+0x19c] ;  /* 0x00019c00011b7983 */ /* 0x000ea80000300800 */
[----:B--2---:R-:W-:Y:S04]  /*4e450*/  STL.64 [R1+0x1fa0], R26 ;  /* 0x001fa01a01007387 */ /* 0x004fe80000100a00 */
[----:B------:R2:W-:Y:S04]  /*4e460*/  STL.64 [R1+0x1f98], R24 ;  /* 0x001f981801007387 */ /* 0x0005e80000100a00 */
[----:B0-----:R-:W2:Y:S04]  /*4e470*/  LDL.LU R12, [R1+0x170] ;  /* 0x00017000010c7983 */ /* 0x001ea80000300800 */
[----:B------:R-:W2:Y:S04]  /*4e480*/  LDL.LU R13, [R1+0x174] ;  /* 0x00017400010d7983 */ /* 0x000ea80000300800 */
[----:B---3--:R-:W3:Y:S04]  /*4e490*/  LDL.LU R14, [R1+0x178] ;  /* 0x00017800010e7983 */ /* 0x008ee80000300800 */
[----:B------:R-:W3:Y:S04]  /*4e4a0*/  LDL.LU R15, [R1+0x17c] ;  /* 0x00017c00010f7983 */ /* 0x000ee80000300800 */
[----:B---3--:R-:W-:Y:S04]  /*4e4b0*/  STL.64 [R1+0x1fb0], R14 ;  /* 0x001fb00e01007387 */ /* 0x008fe80000100a00 */
[----:B--2---:R-:W-:Y:S04]  /*4e4c0*/  STL.64 [R1+0x1fa8], R12 ;  /* 0x001fa80c01007387 */ /* 0x004fe80000100a00 */
[----:B-1----:R-:W2:Y:S04]  /*4e4d0*/  LDL.LU R8, [R1+0x160] ;  /* 0x0001600001087983 */ /* 0x002ea80000300800 */
[----:B------:R-:W2:Y:S04]  /*4e4e0*/  LDL.LU R9, [R1+0x164] ;  /* 0x0001640001097983 */ /* 0x000ea80000300800 */
[----:B----4-:R-:W3:Y:S04]  /*4e4f0*/  LDL.LU R10, [R1+0x168] ;  /* 0x00016800010a7983 */ /* 0x010ee80000300800 */
[----:B------:R-:W3:Y:S04]  /*4e500*/  LDL.LU R11, [R1+0x16c] ;  /* 0x00016c00010b7983 */ /* 0x000ee80000300800 */
[----:B---3--:R-:W-:Y:S04]  /*4e510*/  STL.64 [R1+0x1fc0], R10 ;  /* 0x001fc00a01007387 */ /* 0x008fe80000100a00 */
[----:B--2---:R0:W-:Y:S04]  /*4e520*/  STL.64 [R1+0x1fb8], R8 ;  /* 0x001fb80801007387 */ /* 0x0041e80000100a00 */
[----:B------:R-:W2:Y:S04]  /*4e530*/  LDL.LU R24, [R1+0x150] ;  /* 0x0001500001187983 */ /* 0x000ea80000300800 */
[----:B------:R-:W2:Y:S04]  /*4e540*/  LDL.LU R25, [R1+0x154] ;  /* 0x0001540001197983 */ /* 0x000ea80000300800 */
[----:B------:R-:W3:Y:S04]  /*4e550*/  LDL.LU R26, [R1+0x158] ;  /* 0x00015800011a7983 */ /* 0x000ee80000300800 */
[----:B------:R-:W3:Y:S04]  /*4e560*/  LDL.LU R27, [R1+0x15c] ;  /* 0x00015c00011b7983 */ /* 0x000ee80000300800 */
[----:B---3--:R-:W-:Y:S04]  /*4e570*/  STL.64 [R1+0x1fd0], R26 ;  /* 0x001fd01a01007387 */ /* 0x008fe80000100a00 */
[----:B--2---:R-:W-:Y:S04]  /*4e580*/  STL.64 [R1+0x1fc8], R24 ;  /* 0x001fc81801007387 */ /* 0x004fe80000100a00 */
[----:B0-----:R-:W2:Y:S04]  /*4e590*/  LDL.LU R8, [R1+0x130] ;  /* 0x0001300001087983 */ /* 0x001ea80000300800 */
[----:B------:R-:W2:Y:S04]  /*4e5a0*/  LDL.LU R9, [R1+0x134] ;  /* 0x0001340001097983 */ /* 0x000ea80000300800 */
[----:B------:R-:W3:Y:S04]  /*4e5b0*/  LDL.LU R10, [R1+0x138] ;  /* 0x00013800010a7983 */ /* 0x000ee80000300800 */
[----:B------:R-:W3:Y:S04]  /*4e5c0*/  LDL.LU R11, [R1+0x13c] ;  /* 0x00013c00010b7983 */ /* 0x000ee80000300800 */
[----:B---3--:R-:W-:Y:S04]  /*4e5d0*/  STL.64 [R1+0x1fe0], R10 ;  /* 0x001fe00a01007387 */ /* 0x008fe80000100a00 */
[----:B--2---:R0:W-:Y:S04]  /*4e5e0*/  STL.64 [R1+0x1fd8], R8 ;  /* 0x001fd80801007387 */ /* 0x0041e80000100a00 */
        /* <DEDUP_REMOVED lines=47> */
[----:B--2---:R-:W-:Y:S04]  /*4e8e0*/  STL.64 [R1+0x2058], R8 ;  /* 0x0020580801007387 */ /* 0x004fe80000100a00 */
[----:B------:R-:W0:Y:S04]  /*4e8f0*/  LDS.128 R8, [R5+0x400] ;  /* 0x0004000005087984 */ /* 0x000e280000000c00 */
[----:B------:R-:W2:Y:S04]  /*4e900*/  LDL.LU R24, [R1+0x120] ;  /* 0x0001200001187983 */ /* 0x000ea80000300800 */
[----:B------:R-:W2:Y:S04]  /*4e910*/  LDL.LU R25, [R1+0x124] ;  /* 0x0001240001197983 */ /* 0x000ea80000300800 */
[----:B------:R-:W2:Y:S04]  /*4e920*/  LDL.LU R26, [R1+0x128] ;  /* 0x00012800011a7983 */ /* 0x000ea80000300800 */
[----:B------:R-:W2:Y:S04]  /*4e930*/  LDL.LU R27, [R1+0x12c] ;  /* 0x00012c00011b7983 */ /* 0x000ea80000300800 */
[----:B------:R-:W3:Y:S04]  /*4e940*/  LDL.LU R12, [R1+0x140] ;  /* 0x00014000010c7983 */ /* 0x000ee80000300800 */
[----:B------:R-:W3:Y:S04]  /*4e950*/  LDL.LU R13, [R1+0x144] ;  /* 0x00014400010d7983 */ /* 0x000ee80000300800 */
[----:B------:R-:W3:Y:S04]  /*4e960*/  LDL.LU R14, [R1+0x148] ;  /* 0x00014800010e7983 */ /* 0x000ee80000300800 */
[----:B------:R-:W3:Y:S04]  /*4e970*/  LDL.LU R15, [R1+0x14c] ;  /* 0x00014c00010f7983 */ /* 0x000ee80000300800 */
[----:B------:R-:W4:Y:S04]  /*4e980*/  LDL.LU R16, [R1+0x180] ;  /* 0x0001800001107983 */ /* 0x000f280000300800 */
[----:B------:R-:W4:Y:S01]  /*4e990*/  LDL.LU R17, [R1+0x184] ;  /* 0x0001840001117983 */ /* 0x000f220000300800 */
[----:B0-----:R-:W-:-:S03]  /*4e9a0*/  IMAD.MOV.U32 R23, RZ, RZ, R10 ;  /* 0x000000ffff177224 */ /* 0x001fc600078e000a */
[----:B------:R-:W4:Y:S04]  /*4e9b0*/  LDL.LU R18, [R1+0x188] ;  /* 0x0001880001127983 */ /* 0x000f280000300800 */
[----:B------:R-:W4:Y:S04]  /*4e9c0*/  LDL.LU R19, [R1+0x18c] ;  /* 0x00018c0001137983 */ /* 0x000f280000300800 */
[----:B------:R-:W-:Y:S04]  /*4e9d0*/  STL.64 [R1+0x3d0], R8 ;  /* 0x0003d00801007387 */ /* 0x000fe80000100a00 */
[----:B------:R-:W-:Y:S04]  /*4e9e0*/  STL.64 [R1+0x3d8], R10 ;  /* 0x0003d80a01007387 */ /* 0x000fe80000100a00 */
[----:B------:R-:W0:Y:S04]  /*4e9f0*/  LDS.128 R8, [R4] ;  /* 0x0000000004087984 */ /* 0x000e280000000c00 */
[----:B------:R-:W-:Y:S04]  /*4ea00*/  STL [R1+0x1b1c], R23 ;  /* 0x001b1c1701007387 */ /* 0x000fe80000100800 */
[----:B0-----:R-:W-:Y:S04]  /*4ea10*/  STL.64 [R1+0x220], R8 ;  /* 0x0002200801007387 */ /* 0x001fe80000100a00 */
[----:B------:R-:W-:Y:S04]  /*4ea20*/  STL.64 [R1+0x228], R10 ;  /* 0x0002280a01007387 */ /* 0x000fe80000100a00 */
[----:B------:R-:W0:Y:S04]  /*4ea30*/  LDS.128 R8, [R4+0x400] ;  /* 0x0004000004087984 */ /* 0x000e280000000c00 */
[----:B0-----:R-:W-:Y:S04]  /*4ea40*/  STL.64 [R1+0x3f0], R8 ;  /* 0x0003f00801007387 */ /* 0x001fe80000100a00 */
[----:B------:R0:W-:Y:S04]  /*4ea50*/  STL.64 [R1+0x3f8], R10 ;  /* 0x0003f80a01007387 */ /* 0x0001e80000100a00 */
[----:B0-----:R-:W2:Y:S04]  /*4ea60*/  LDL.LU.64 R10, [R1+0x2060] ;  /* 0x00206000010a7983 */ /* 0x001ea80000300a00 */
[----:B------:R-:W2:Y:S04]  /*4ea70*/  LDL.LU.64 R8, [R1+0x2058] ;  /* 0x0020580001087983 */ /* 0x000ea80000300a00 */
[----:B------:R-:W-:Y:S06]  /*4ea80*/  BAR.SYNC.DEFER_BLOCKING 0x0 ;  /* 0x0000000000007b1d */ /* 0x000fec0000010000 */
[----:B--2---:R0:W-:Y:S04]  /*4ea90*/  STS.128 [R0], R8 ;  /* 0x0000000800007388 */ /* 0x0041e80000000c00 */
[----:B0-----:R-:W2:Y:S04]  /*4eaa0*/  LDL.LU.64 R10, [R1+0x2050] ;  /* 0x00205000010a7983 */ /* 0x001ea80000300a00 */
[----:B------:R-:W2:Y:S04]  /*4eab0*/  LDL.LU.64 R8, [R1+0x2048] ;  /* 0x0020480001087983 */ /* 0x000ea80000300a00 */
[----:B--2---:R0:W-:Y:S04]  /*4eac0*/  STS.128 [R0+0x80], R8 ;  /* 0x0000800800007388 */ /* 0x0041e80000000c00 */
        /* <DEDUP_REMOVED lines=17> */
[----:B--2---:R-:W-:Y:S04]  /*4ebe0*/  STS.128 [R0+0x380], R8 ;  /* 0x0003800800007388 */ /* 0x004fe80000000c00 */
[----:B------:R-:W-:Y:S06]  /*4ebf0*/  BAR.SYNC.DEFER_BLOCKING 0x0 ;  /* 0x0000000000007b1d */ /* 0x000fec0000010000 */
[----:B------:R-:W0:Y:S04]  /*4ec00*/  LDS.128 R8, [R2] ;  /* 0x0000000002087984 */ /* 0x000e280000000c00 */
        /* <DEDUP_REMOVED lines=26> */
[----:B------:R0:W-:Y:S04]  /*4edb0*/  STS.128 [R0], R24 ;  /* 0x0000001800007388 */ /* 0x0001e80000000c00 */
[----:B---3--:R-:W-:Y:S04]  /*4edc0*/  STS.128 [R0+0x100], R12 ;  /* 0x0001000c00007388 */ /* 0x008fe80000000c00 */
[----:B0-----:R-:W3:Y:S04]  /*4edd0*/  LDL.LU.64 R26, [R1+0x1fd0] ;  /* 0x001fd000011a7983 */ /* 0x001ee80000300a00 */
[----:B------:R-:W3:Y:S04]  /*4ede0*/  LDL.LU.64 R24, [R1+0x1fc8] ;  /* 0x001fc80001187983 */ /* 0x000ee80000300a00 */
[----:B--2---:R0:W-:Y:S04]  /*4edf0*/  STS.128 [R0+0x80], R8 ;  /* 0x0000800800007388 */ /* 0x0041e80000000c00 */
[----:B0-----:R-:W2:Y:S04]  /*4ee00*/  LDL.LU.64 R10, [R1+0x1fc0] ;  /* 0x001fc000010a7983 */ /* 0x001ea80000300a00 */
[----:B------:R-:W2:Y:S04]  /*4ee10*/  LDL.LU.64 R8, [R1+0x1fb8] ;  /* 0x001fb80001087983 */ /* 0x000ea80000300a00 */
[----:B------:R-:W2:Y:S04]  /*4ee20*/  LDL.LU.64 R14, [R1+0x1fb0] ;  /* 0x001fb000010e7983 */ /* 0x000ea80000300a00 */
[----:B------:R-:W2:Y:S04]  /*4ee30*/  LDL.LU.64 R12, [R1+0x1fa8] ;  /* 0x001fa800010c7983 */ /* 0x000ea80000300a00 */
[----:B---3--:R0:W-:Y:S04]  /*4ee40*/  STS.128 [R0+0x180], R24 ;  /* 0x0001801800007388 */ /* 0x0081e80000000c00 */
[----:B0-----:R-:W3:Y:S04]  /*4ee50*/  LDL.LU.64 R26, [R1+0x1fa0] ;  /* 0x001fa000011a7983 */ /* 0x001ee80000300a00 */
[----:B------:R-:W3:Y:S04]  /*4ee60*/  LDL.LU.64 R24, [R1+0x1f98] ;  /* 0x001f980001187983 */ /* 0x000ee80000300a00 */
[----:B--2---:R0:W-:Y:S04]  /*4ee70*/  STS.128 [R0+0x280], R12 ;  /* 0x0002800c00007388 */ /* 0x0041e80000000c00 */
[----:B0-----:R-:W2:Y:S04]  /*4ee80*/  LDL.LU R12, [R1+0x240] ;  /* 0x00024000010c7983 */ /* 0x001ea80000300800 */
[----:B------:R-:W2:Y:S04]  /*4ee90*/  LDL.LU R13, [R1+0x244] ;  /* 0x00024400010d7983 */ /* 0x000ea80000300800 */
[----:B------:R-:W2:Y:S04]  /*4eea0*/  LDL.LU R14, [R1+0x248] ;  /* 0x00024800010e7983 */ /* 0x000ea80000300800 */
[----:B------:R-:W2:Y:S04]  /*4eeb0*/  LDL.LU R15, [R1+0x24c] ;  /* 0x00024c00010f7983 */ /* 0x000ea80000300800 */
[----:B------:R0:W-:Y:S04]  /*4eec0*/  STS.128 [R0+0x200], R8 ;  /* 0x0002000800007388 */ /* 0x0001e80000000c00 */
[----:B--2---:R-:W-:Y:S04]  /*4eed0*/  STL.64 [R1+0x1f60], R14 ;  /* 0x001f600e01007387 */ /* 0x004fe80000100a00 */
[----:B------:R-:W-:Y:S04]  /*4eee0*/  STL.64 [R1+0x1f58], R12 ;  /* 0x001f580c01007387 */ /* 0x000fe80000100a00 */
[----:B0-----:R-:W2:Y:S04]  /*4eef0*/  LDL.LU R8, [R1+0x230] ;  /* 0x0002300001087983 */ /* 0x001ea80000300800 */
[----:B------:R-:W2:Y:S04]  /*4ef00*/  LDL.LU R9, [R1+0x234] ;  /* 0x0002340001097983 */ /* 0x000ea80000300800 */
[----:B------:R-:W2:Y:S04]  /*4ef10*/  LDL.LU R10, [R1+0x238] ;  /* 0x00023800010a7983 */ /* 0x000ea80000300800 */
[----:B------:R-:W2:Y:S04]  /*4ef20*/  LDL.LU R11, [R1+0x23c] ;  /* 0x00023c00010b7983 */ /* 0x000ea80000300800 */
[----:B----4-:R0:W-:Y:S04]  /*4ef30*/  STS.128 [R0+0x300], R16 ;  /* 0x0003001000007388 */ /* 0x0101e80000000c00 */
[----:B---3--:R-:W-:Y:S04]  /*4ef40*/  STS.128 [R0+0x380], R24 ;  /* 0x0003801800007388 */ /* 0x008fe80000000c00 */
[----:B------:R-:W-:Y:S06]  /*4ef50*/  BAR.SYNC.DEFER_BLOCKING 0x0 ;  /* 0x0000000000007b1d */ /* 0x000fec0000010000 */
[----:B------:R-:W-:Y:S04]  /*4ef60*/  LDS.128 R24, [R29] ;  /* 0x000000001d187984 */ /* 0x000fe80000000c00 */
[----:B--2---:R-:W-:Y:S04]  /*4ef70*/  STL.64 [R1+0x1f70], R10 ;  /* 0x001f700a01007387 */ /* 0x004fe80000100a00 */
[----:B------:R-:W-:Y:S04]  /*4ef80*/  STL.64 [R1+0x1f68], R8 ;  /* 0x001f680801007387 */ /* 0x000fe80000100a00 */
[----:B0-----:R-:W2:Y:S04]  /*4ef90*/  LDL.LU R16, [R1+0x250] ;  /* 0x0002500001107983 */ /* 0x001ea80000300800 */
[----:B------:R-:W2:Y:S04]  /*4efa0*/  LDL.LU R17, [R1+0x254] ;  /* 0x0002540001117983 */ /* 0x000ea80000300800 */
[----:B------:R-:W3:Y:S04]  /*4efb0*/  LDL.LU R18, [R1+0x258] ;  /* 0x0002580001127983 */ /* 0x000ee80000300800 */
[----:B------:R-:W3:Y:S04]  /*4efc0*/  LDL.LU R19, [R1+0x25c] ;  /* 0x00025c0001137983 */ /* 0x000ee80000300800 */
[----:B------:R-:W0:Y:S02]  /*4efd0*/  LDS.128 R8, [R2] ;  /* 0x0000000002087984 */ /* 0x000e240000000c00 */
[----:B0-----:R-:W-:-:S02]  /*4efe0*/  IMAD.MOV.U32 R22, RZ, RZ, R8 ;  /* 0x000000ffff167224 */ /* 0x001fc400078e0008 */
[----:B---3--:R-:W-:Y:S04]  /*4eff0*/  STL.64 [R1+0x1f80], R18 ;  /* 0x001f801201007387 */ /* 0x008fe80000100a00 */
[----:B--2---:R-:W-:Y:S04]  /*4f000*/  STL.64 [R1+0x1f78], R16 ;  /* 0x001f781001007387 */ /* 0x004fe80000100a00 */
[----:B------:R0:W-:Y:S04]  /*4f010*/  STL [R1+0x4], R9 ;  /* 0x0000040901007387 */ /* 0x0001e80000100800 */
[----:B------:R1:W-:Y:S04]  /*4f020*/  STL.64 [R1+0x8], R10 ;  /* 0x0000080a01007387 */ /* 0x0003e80000100a00 */
[----:B------:R-:W2:Y:S04]  /*4f030*/  LDL.LU R8, [R1+0x1b0] ;  /* 0x0001b00001087983 */ /* 0x000ea80000300800 */
[----:B0-----:R-:W2:Y:S04]  /*4f040*/  LDL.LU R9, [R1+0x1b4] ;  /* 0x0001b40001097983 */ /* 0x001ea80000300800 */
[----:B-1----:R-:W3:Y:S04]  /*4f050*/  LDL.LU R10, [R1+0x1b8] ;  /* 0x0001b800010a7983 */ /* 0x002ee80000300800 */
        /* <DEDUP_REMOVED lines=12> */
[----:B0-----:R-:W-:Y:S04]  /*4f120*/  STL.64 [R1+0xb0], R8 ;  /* 0x0000b00801007387 */ /* 0x001fe80000100a00 */
[----:B------:R-:W-:Y:S04]  /*4f130*/  STL.64 [R1+0xb8], R10 ;  /* 0x0000b80a01007387 */ /* 0x000fe80000100a00 */
[----:B------:R-:W0:Y:S04]  /*4f140*/  LDS.128 R8, [R29+0x400] ;  /* 0x000400001d087984 */ /* 0x000e280000000c00 */
[----:B0-----:R-:W-:Y:S04]  /*4f150*/  STL.64 [R1+0xd0], R8 ;  /* 0x0000d00801007387 */ /* 0x001fe80000100a00 */
[----:B------:R-:W-:Y:S04]  /*4f160*/  STL.64 [R1+0x10], R24 ;  /* 0x0000101801007387 */ /* 0x000fe80000100a00 */
[----:B------:R-:W-:Y:S04]  /*4f170*/  STL.64 [R1+0x18], R26 ;  /* 0x0000181a01007387 */ /* 0x000fe80000100a00 */
[----:B------:R-:W0:Y:S01]  /*4f180*/  LDS.128 R24, [R5] ;  /* 0x0000000005187984 */ /* 0x000e220000000c00 */
[----:B------:R-:W-:-:S03]  /*4f190*/  IMAD.MOV.U32 R23, RZ, RZ, R10 ;  /* 0x000000ffff177224 */ /* 0x000fc600078e000a */
[----:B------:R-:W-:Y:S04]  /*4f1a0*/  STL [R1+0xdc], R11 ;  /* 0x0000dc0b01007387 */ /* 0x000fe80000100800 */
[----:B------:R-:W-:Y:S04]  /*4f1b0*/  STL [R1+0x1b20], R23 ;  /* 0x001b201701007387 */ /* 0x000fe80000100800 */
[----:B------:R-:W-:Y:S04]  /*4f1c0*/  STL [R1+0x1b50], R22 ;  /* 0x001b501601007387 */ /* 0x000fe80000100800 */
[----:B------:R1:W-:Y:S04]  /*4f1d0*/  STL [R1+0x1b4c], R20 ;  /* 0x001b4c1401007387 */ /* 0x0003e80000100800 */
[----:B------:R-:W-:Y:S04]  /*4f1e0*/  LDS.128 R8, [R5+0x400] ;  /* 0x0004000005087984 */ /* 0x000fe80000000c00 */
[----:B-1----:R-:W4:Y:S04]  /*4f1f0*/  LDL.LU R20, [R1+0x1e0] ;  /* 0x0001e00001147983 */ /* 0x002f280000300800 */
[----:B------:R-:W4:Y:S04]  /*4f200*/  LDL.LU R21, [R1+0x1e4] ;  /* 0x0001e40001157983 */ /* 0x000f280000300800 */
[----:B------:R-:W4:Y:S04]  /*4f210*/  LDL.LU R22, [R1+0x1e8] ;  /* 0x0001e80001167983 */ /* 0x000f280000300800 */
[----:B------:R-:W4:Y:S04]  /*4f220*/  LDL.LU R23, [R1+0x1ec] ;  /* 0x0001ec0001177983 */ /* 0x000f280000300800 */
[----:B0-----:R-:W-:Y:S04]  /*4f230*/  STL.64 [R1+0x30], R24 ;  /* 0x0000301801007387 */ /* 0x001fe80000100a00 */
[----:B------:R-:W-:Y:S04]  /*4f240*/  STL.64 [R1+0x38], R26 ;  /* 0x0000381a01007387 */ /* 0x000fe80000100a00 */
[----:B------:R-:W0:Y:S04]  /*4f250*/  LDS.128 R24, [R4] ;  /* 0x0000000004187984 */ /* 0x000e280000000c00 */
[----:B0-----:R-:W-:Y:S04]  /*4f260*/  STL [R1+0x1b44], R24 ;  /* 0x001b441801007387 */ /* 0x001fe80000100800 */
[----:B------:R-:W-:Y:S04]  /*4f270*/  STL.64 [R1+0xa0], R8 ;  /* 0x0000a00801007387 */ /* 0x000fe80000100a00 */
[----:B------:R-:W-:Y:S04]  /*4f280*/  STL.64 [R1+0xa8], R10 ;  /* 0x0000a80a01007387 */ /* 0x000fe80000100a00 */
[----:B------:R-:W0:Y:S04]  /*4f290*/  LDS.128 R8, [R4+0x400] ;  /* 0x0004000004087984 */ /* 0x000e280000000c00 */
[----:B------:R1:W-:Y:S04]  /*4f2a0*/  STL [R1+0x1b34], R25 ;  /* 0x001b341901007387 */ /* 0x0003e80000100800 */
[----:B------:R0:W-:Y:S04]  /*4f2b0*/  STL [R1+0x1b24], R26 ;  /* 0x001b241a01007387 */ /* 0x0001e80000100800 */
[----:B------:R-:W-:Y:S04]  /*4f2c0*/  STL [R1+0x1b0c], R27 ;  /* 0x001b0c1b01007387 */ /* 0x000fe80000100800 */
[----:B------:R-:W-:Y:S06]  /*4f2d0*/  BAR.SYNC.DEFER_BLOCKING 0x0 ;  /* 0x0000000000007b1d */ /* 0x000fec0000010000 */
[----:B0-----:R0:W-:Y:S01]  /*4f2e0*/  STL.64 [R1+0xe8], R10 ;  /* 0x0000e80a01007387 */ /* 0x0011e20000100a00 */
[----:B-1----:R-:W-:-:S02]  /*4f2f0*/  IMAD.MOV.U32 R25, RZ, RZ, R8 ;  /* 0x000000ffff197224 */ /* 0x002fc400078e0008 */
[----:B------:R-:W-:Y:S01]  /*4f300*/  IMAD.MOV.U32 R26, RZ, RZ, R9 ;  /* 0x000000ffff1a7224 */ /* 0x000fe200078e0009 */
[----:B0-----:R-:W4:Y:S04]  /*4f310*/  LDL.LU.64 R10, [R1+0x1f90] ;  /* 0x001f9000010a7983 */ /* 0x001f280000300a00 */
[----:B------:R-:W4:Y:S04]  /*4f320*/  LDL.LU.64 R8, [R1+0x1f88] ;  /* 0x001f880001087983 */ /* 0x000f280000300a00 */
[----:B------:R0:W-:Y:S04]  /*4f330*/  STL [R1+0x1b3c], R25 ;  /* 0x001b3c1901007387 */ /* 0x0001e80000100800 */
[----:B------:R1:W-:Y:S04]  /*4f340*/  STL [R1+0x1b2c], R26 ;  /* 0x001b2c1a01007387 */ /* 0x0003e80000100800 */
[----:B------:R-:W4:Y:S04]  /*4f350*/  LDL.LU R24, [R1+0x1d0] ;  /* 0x0001d00001187983 */ /* 0x000f280000300800 */
[----:B0-----:R-:W4:Y:S04]  /*4f360*/  LDL.LU R25, [R1+0x1d4] ;  /* 0x0001d40001197983 */ /* 0x001f280000300800 */
[----:B-1----:R-:W4:Y:S04]  /*4f370*/  LDL.LU R26, [R1+0x1d8] ;  /* 0x0001d800011a7983 */ /* 0x002f280000300800 */
[----:B------:R-:W4:Y:S04]  /*4f380*/  LDL.LU R27, [R1+0x1dc] ;  /* 0x0001dc00011b7983 */ /* 0x000f280000300800 */
[----:B--2---:R0:W-:Y:S04]  /*4f390*/  STS.128 [R0], R16 ;  /* 0x0000001000007388 */ /* 0x0041e80000000c00 */
[----:B0-----:R-:W2:Y:S04]  /*4f3a0*/  LDL.LU.64 R18, [R1+0x1f80] ;  /* 0x001f800001127983 */ /* 0x001ea80000300a00 */
[----:B------:R-:W2:Y:S04]  /*4f3b0*/  LDL.LU.64 R16, [R1+0x1f78] ;  /* 0x001f780001107983 */ /* 0x000ea80000300a00 */
[----:B---3--:R-:W-:Y:S04]  /*4f3c0*/  STS.128 [R0+0x100], R12 ;  /* 0x0001000c00007388 */ /* 0x008fe80000000c00 */
[----:B----4-:R0:W-:Y:S04]  /*4f3d0*/  STS.128 [R0+0x80], R8 ;  /* 0x0000800800007388 */ /* 0x0101e80000000c00 */
[----:B0-----:R-:W3:Y:S04]  /*4f3e0*/  LDL.LU.64 R10, [R1+0x1f70] ;  /* 0x001f7000010a7983 */ /* 0x001ee80000300a00 */
[----:B------:R-:W3:Y:S04]  /*4f3f0*/  LDL.LU.64 R8, [R1+0x1f68] ;  /* 0x001f680001087983 */ /* 0x000ee80000300a00 */
[----:B------:R-:W4:Y:S04]  /*4f400*/  LDL.LU.64 R14, [R1+0x1f60] ;  /* 0x001f6000010e7983 */ /* 0x000f280000300a00 */
[----:B------:R-:W4:Y:S04]  /*4f410*/  LDL.LU.64 R12, [R1+0x1f58] ;  /* 0x001f5800010c7983 */ /* 0x000f280000300a00 */
[----:B------:R-:W-:Y:S04]  /*4f420*/  STS.128 [R0+0x180], R24 ;  /* 0x0001801800007388 */ /* 0x000fe80000000c00 */
[----:B------:R-:W-:Y:S04]  /*4f430*/  STS.128 [R0+0x200], R20 ;  /* 0x0002001400007388 */ /* 0x000fe80000000c00 */
[----:B--2---:R-:W-:Y:S04]  /*4f440*/  STS.128 [R0+0x380], R16 ;  /* 0x0003801000007388 */ /* 0x004fe80000000c00 */
[----:B---3--:R-:W-:Y:S04]  /*4f450*/  STS.128 [R0+0x280], R8 ;  /* 0x0002800800007388 */ /* 0x008fe80000000c00 */
[----:B----4-:R-:W-:Y:S04]  /*4f460*/  STS.128 [R0+0x300], R12 ;  /* 0x0003000c00007388 */ /* 0x010fe80000000c00 */
[----:B------:R-:W-:Y:S06]  /*4f470*/  BAR.SYNC.DEFER_BLOCKING 0x0 ;  /* 0x0000000000007b1d */ /* 0x000fec0000010000 */
[----:B------:R-:W0:Y:S04]  /*4f480*/  LDS.128 R8, [R2] ;  /* 0x0000000002087984 */ /* 0x000e280000000c00 */
[----:B------:R-:W1:Y:S04]  /*4f490*/  LDS.128 R12, [R2+0x400] ;  /* 0x00040000020c7984 */ /* 0x000e680000000c00 */
[----:B------:R-:W2:Y:S04]  /*4f4a0*/  LDS.128 R16, [R29] ;  /* 0x000000001d107984 */ /* 0x000ea80000000c00 */
[----:B0-----:R-:W-:Y:S04]  /*4f4b0*/  STL.64 [R1+0x190], R8 ;  /* 0x0001900801007387 */ /* 0x001fe80000100a00 */
[----:B------:R-:W-:Y:S04]  /*4f4c0*/  STL.64 [R1+0x198], R10 ;  /* 0x0001980a01007387 */ /* 0x000fe80000100a00 */
[----:B------:R-:W0:Y:S04]  /*4f4d0*/  LDS.128 R8, [R29+0x400] ;  /* 0x000400001d087984 */ /* 0x000e280000000c00 */
[----:B-1----:R1:W-:Y:S04]  /*4f4e0*/  STL.64 [R1+0x490], R12 ;  /* 0x0004900c01007387 */ /* 0x0023e80000100a00 */
[----:B------:R3:W-:Y:S04]  /*4f4f0*/  STL.64 [R1+0x498], R14 ;  /* 0x0004980e01007387 */ /* 0x0007e80000100a00 */
[----:B-1----:R-:W4:Y:S04]  /*4f500*/  LDL.LU R12, [R1+0x380] ;  /* 0x00038000010c7983 */ /* 0x002f280000300800 */
[----:B--2---:R-:W-:Y:S04]  /*4f510*/  STL.64 [R1+0x1d0], R16 ;  /* 0x0001d01001007387 */ /* 0x004fe80000100a00 */
[----:B------:R-:W-:Y:S04]  /*4f520*/  STL.64 [R1+0x1d8], R18 ;  /* 0x0001d81201007387 */ /* 0x000fe80000100a00 */
[----:B0-----:R0:W-:Y:S04]  /*4f530*/  STL.64 [R1+0x4a0], R8 ;  /* 0x0004a00801007387 */ /* 0x0011e80000100a00 */
[----:B------:R1:W-:Y:S04]  /*4f540*/  STL.64 [R1+0x4a8], R10 ;  /* 0x0004a80a01007387 */ /* 0x0003e80000100a00 */
[----:B------:R-:W4:Y:S04]  /*4f550*/  LDL.LU R13, [R1+0x384] ;  /* 0x00038400010d7983 */ /* 0x000f280000300800 */
[----:B---3--:R-:W2:Y:S04]  /*4f560*/  LDL.LU R14, [R1+0x388] ;  /* 0x00038800010e7983 */ /* 0x008ea80000300800 */
[----:B------:R-:W2:Y:S04]  /*4f570*/  LDL.LU R15, [R1+0x38c] ;  /* 0x00038c00010f7983 */ /* 0x000ea80000300800 */
[----:B--2---:R-:W-:Y:S04]  /*4f580*/  STL.64 [R1+0x1ea0], R14 ;  /* 0x001ea00e01007387 */ /* 0x004fe80000100a00 */
[----:B----4-:R2:W-:Y:S04]  /*4f590*/  STL.64 [R1+0x1e98], R12 ;  /* 0x001e980c01007387 */ /* 0x0105e80000100a00 */
[----:B0-----:R-:W3:Y:S04]  /*4f5a0*/  LDL.LU R8, [R1+0x370] ;  /* 0x0003700001087983 */ /* 0x001ee80000300800 */
[----:B------:R-:W3:Y:S04]  /*4f5b0*/  LDL.LU R9, [R1+0x374] ;  /* 0x0003740001097983 */ /* 0x000ee80000300800 */
[----:B-1----:R-:W4:Y:S04]  /*4f5c0*/  LDL.LU R10, [R1+0x378] ;  /* 0x00037800010a7983 */ /* 0x002f280000300800 */
[----:B------:R-:W4:Y:S04]  /*4f5d0*/  LDL.LU R11, [R1+0x37c] ;  /* 0x00037c00010b7983 */ /* 0x000f280000300800 */
[----:B----4-:R-:W-:Y:S04]  /*4f5e0*/  STL.64 [R1+0x1eb0], R10 ;  /* 0x001eb00a01007387 */ /* 0x010fe80000100a00 */
[----:B---3--:R-:W-:Y:S04]  /*4f5f0*/  STL.64 [R1+0x1ea8], R8 ;  /* 0x001ea80801007387 */ /* 0x008fe80000100a00 */
[----:B------:R-:W3:Y:S04]  /*4f600*/  LDL.LU R20, [R1+0x360] ;  /* 0x0003600001147983 */ /* 0x000ee80000300800 */
[----:B------:R-:W3:Y:S04]  /*4f610*/  LDL.LU R21, [R1+0x364] ;  /* 0x0003640001157983 */ /* 0x000ee80000300800 */
[----:B------:R-:W4:Y:S04]  /*4f620*/  LDL.LU R22, [R1+0x368] ;  /* 0x0003680001167983 */ /* 0x000f280000300800 */
[----:B------:R-:W4:Y:S04]  /*4f630*/  LDL.LU R23, [R1+0x36c] ;  /* 0x00036c0001177983 */ /* 0x000f280000300800 */
[----:B----4-:R-:W-:Y:S04]  /*4f640*/  STL.64 [R1+0x1ec0], R22 ;  /* 0x001ec01601007387 */ /* 0x010fe80000100a00 */
[----:B---3--:R-:W-:Y:S04]  /*4f650*/  STL.64 [R1+0x1eb8], R20 ;  /* 0x001eb81401007387 */ /* 0x008fe80000100a00 */
[----:B--2---:R-:W2:Y:S04]  /*4f660*/  LDL.LU R12, [R1+0x340] ;  /* 0x00034000010c7983 */ /* 0x004ea80000300800 */
        /* <DEDUP_REMOVED lines=53> */
[----:B------:R-:W0:Y:S04]  /*4f9c0*/  LDS.128 R12, [R5] ;  /* 0x00000000050c7984 */ /* 0x000e280000000c00 */
        /* <DEDUP_REMOVED lines=80> */
[----:B---3--:R0:W-:Y:S04]  /*4fed0*/  STS.128 [R0], R20 ;  /* 0x0000001400007388 */ /* 0x0081e80000000c00 */
[----:B------:R1:W-:Y:S04]  /*4fee0*/  STS.128 [R0+0x80], R8 ;  /* 0x0000800800007388 */ /* 0x0003e80000000c00 */
[----:B0-----:R-:W3:Y:S04]  /*4fef0*/  LDL.LU.64 R22, [R1+0x1ec0] ;  /* 0x001ec00001167983 */ /* 0x001ee80000300a00 */
[----:B------:R-:W3:Y:S04]  /*4ff00*/  LDL.LU.64 R20, [R1+0x1eb8] ;  /* 0x001eb80001147983 */ /* 0x000ee80000300a00 */
[----:B-1----:R-:W3:Y:S04]  /*4ff10*/  LDL.LU.64 R10, [R1+0x1eb0] ;  /* 0x001eb000010a7983 */ /* 0x002ee80000300a00 */
[----:B------:R-:W3:Y:S04]  /*4ff20*/  LDL.LU.64 R8, [R1+0x1ea8] ;  /* 0x001ea80001087983 */ /* 0x000ee80000300a00 */
[----:B--2---:R0:W-:Y:S04]  /*4ff30*/  STS.128 [R0+0x100], R12 ;  /* 0x0001000c00007388 */ /* 0x0041e80000000c00 */
[----:B0-----:R-:W2:Y:S04]  /*4ff40*/  LDL.LU.64 R14, [R1+0x1ea0] ;  /* 0x001ea000010e7983 */ /* 0x001ea80000300a00 */
[----:B------:R-:W2:Y:S04]  /*4ff50*/  LDL.LU.64 R12, [R1+0x1e98] ;  /* 0x001e9800010c7983 */ /* 0x000ea80000300a00 */
[----:B----4-:R-:W-:Y:S04]  /*4ff60*/  STS.128 [R0+0x180], R24 ;  /* 0x0001801800007388 */ /* 0x010fe80000000c00 */
[----:B---3--:R-:W-:Y:S04]  /*4ff70*/  STS.128 [R0+0x200], R20 ;  /* 0x0002001400007388 */ /* 0x008fe80000000c00 */
[----:B------:R-:W-:Y:S04]  /*4ff80*/  STS.128 [R0+0x280], R8 ;  /* 0x0002800800007388 */ /* 0x000fe80000000c00 */
[----:B------:R-:W-:Y:S04]  /*4ff90*/  STS.128 [R0+0x380], R16 ;  /* 0x0003801000007388 */ /* 0x000fe80000000c00 */
[----:B--2---:R-:W-:Y:S04]  /*4ffa0*/  STS.128 [R0+0x300], R12 ;  /* 0x0003000c00007388 */ /* 0x004fe80000000c00 */
        /* <DEDUP_REMOVED lines=708> */
[----:B----4-:R-:W-:Y:S04]  /*52bf0*/  STS.128 [R0+0x180], R24 ;  /* 0x0001801800007388 */ /* 0x010fe80000000c00 */
[----:B0-----:R-:W3:Y:S04]  /*52c00*/  LDL.LU.64 R22, [R1+0x1bc0] ;  /* 0x001bc00001167983 */ /* 0x001ee80000300a00 */
[----:B------:R-:W3:Y:S04]  /*52c10*/  LDL.LU.64 R20, [R1+0x1bb8] ;  /* 0x001bb80001147983 */ /* 0x000ee80000300a00 */
[----:B-1----:R-:W4:Y:S04]  /*52c20*/  LDL.LU.64 R10, [R1+0x1bb0] ;  /* 0x001bb000010a7983 */ /* 0x002f280000300a00 */
[----:B------:R-:W4:Y:S04]  /*52c30*/  LDL.LU.64 R8, [R1+0x1ba8] ;  /* 0x001ba80001087983 */ /* 0x000f280000300a00 */
[----:B--2---:R0:W-:Y:S04]  /*52c40*/  STS.128 [R0+0x100], R12 ;  /* 0x0001000c00007388 */ /* 0x0041e80000000c00 */
[----:B0-----:R-:W2:Y:S04]  /*52c50*/  LDL.LU.64 R14, [R1+0x1ba0] ;  /* 0x001ba000010e7983 */ /* 0x001ea80000300a00 */
[----:B------:R-:W2:Y:S04]  /*52c60*/  LDL.LU.64 R12, [R1+0x1b98] ;  /* 0x001b9800010c7983 */ /* 0x000ea80000300a00 */
[----:B------:R-:W2:Y:S04]  /*52c70*/  LDL.LU R24, [R1+0x1230] ;  /* 0x0012300001187983 */ /* 0x000ea80000300800 */
[----:B------:R-:W2:Y:S04]  /*52c80*/  LDL.LU R25, [R1+0x1234] ;  /* 0x0012340001197983 */ /* 0x000ea80000300800 */
[----:B------:R-:W2:Y:S04]  /*52c90*/  LDL.LU R26, [R1+0x1238] ;  /* 0x00123800011a7983 */ /* 0x000ea80000300800 */
[----:B------:R-:W2:Y:S04]  /*52ca0*/  LDL.LU R27, [R1+0x123c] ;  /* 0x00123c00011b7983 */ /* 0x000ea80000300800 */
[----:B--2---:R-:W-:Y:S04]  /*52cb0*/  STL.64 [R1+0x1b60], R26 ;  /* 0x001b601a01007387 */ /* 0x004fe80000100a00 */
[----:B------:R0:W-:Y:S04]  /*52cc0*/  STL.64 [R1+0x1b58], R24 ;  /* 0x001b581801007387 */ /* 0x0001e80000100a00 */
[----:B0-----:R-:W2:Y:S04]  /*52cd0*/  LDL.LU R24, [R1+0x1200] ;  /* 0x0012000001187983 */ /* 0x001ea80000300800 */
        /* <DEDUP_REMOVED lines=9> */
[----:B---3--:R-:W-:Y:S04]  /*52d70*/  STS.128 [R0+0x200], R20 ;  /* 0x0002001400007388 */ /* 0x008fe80000000c00 */
[----:B----4-:R-:W-:Y:S04]  /*52d80*/  STS.128 [R0+0x280], R8 ;  /* 0x0002800800007388 */ /* 0x010fe80000000c00 */
[----:B------:R-:W-:Y:S04]  /*52d90*/  STS.128 [R0+0x300], R12 ;  /* 0x0003000c00007388 */ /* 0x000fe80000000c00 */
[----:B------:R-:W-:Y:S04]  /*52da0*/  STS.128 [R0+0x380], R16 ;  /* 0x0003801000007388 */ /* 0x000fe80000000c00 */
[----:B------:R-:W-:Y:S06]  /*52db0*/  BAR.SYNC.DEFER_BLOCKING 0x0 ;  /* 0x0000000000007b1d */ /* 0x000fec0000010000 */
[----:B--2---:R-:W-:Y:S04]  /*52dc0*/  STL.64 [R1+0x1b80], R26 ;  /* 0x001b801a01007387 */ /* 0x004fe80000100a00 */
[----:B------:R0:W-:Y:S04]  /*52dd0*/  STL.64 [R1+0x1b78], R24 ;  /* 0x001b781801007387 */ /* 0x0001e80000100a00 */
        /* <DEDUP_REMOVED lines=26> */
[----:B------:R-:W-:Y:S04]  /*52f80*/  STL [R1+0x1ad8], R2 ;  /* 0x001ad80201007387 */ /* 0x000fe80000100800 */
[----:B0-----:R-:W-:Y:S04]  /*52f90*/  STL.64 [R1+0x6a0], R24 ;  /* 0x0006a01801007387 */ /* 0x001fe80000100a00 */
[----:B------:R-:W-:Y:S04]  /*52fa0*/  STL.64 [R1+0x6a8], R26 ;  /* 0x0006a81a01007387 */ /* 0x000fe80000100a00 */
[----:B------:R-:W0:Y:S04]  /*52fb0*/  LDS.128 R24, [R29] ;  /* 0x000000001d187984 */ /* 0x000e280000000c00 */
        /* <DEDUP_REMOVED lines=21> */
[----:B--2---:R0:W-:Y:S04]  /*53110*/  STS.128 [R0], R24 ;  /* 0x0000001800007388 */ /* 0x0041e80000000c00 */
[----:B0-----:R-:W2:Y:S04]  /*53120*/  LDL.LU.64 R26, [R1+0x1b80] ;  /* 0x001b8000011a7983 */ /* 0x001ea80000300a00 */
[----:B------:R-:W2:Y:S04]  /*53130*/  LDL.LU.64 R24, [R1+0x1b78] ;  /* 0x001b780001187983 */ /* 0x000ea80000300a00 */
[----:B--2---:R0:W-:Y:S04]  /*53140*/  STS.128 [R0+0x80], R24 ;  /* 0x0000801800007388 */ /* 0x0041e80000000c00 */
[----:B0-----:R-:W2:Y:S04]  /*53150*/  LDL.LU.64 R26, [R1+0x1b70] ;  /* 0x001b7000011a7983 */ /* 0x001ea80000300a00 */
[----:B------:R-:W2:Y:S04]  /*53160*/  LDL.LU.64 R24, [R1+0x1b68] ;  /* 0x001b680001187983 */ /* 0x000ea80000300a00 */
[----:B------:R-:W-:Y:S04]  /*53170*/  STS.128 [R0+0x180], R20 ;  /* 0x0001801400007388 */ /* 0x000fe80000000c00 */
[----:B--2---:R0:W-:Y:S04]  /*53180*/  STS.128 [R0+0x100], R24 ;  /* 0x0001001800007388 */ /* 0x0041e80000000c00 */
[----:B0-----:R-:W2:Y:S04]  /*53190*/  LDL.LU.64 R26, [R1+0x1b60] ;  /* 0x001b6000011a7983 */ /* 0x001ea80000300a00 */
[----:B------:R-:W2:Y:S04]  /*531a0*/  LDL.LU.64 R24, [R1+0x1b58] ;  /* 0x001b580001187983 */ /* 0x000ea80000300a00 */
[----:B------:R-:W2:Y:S04]  /*531b0*/  LDL.LU R22, [R1+0x1b50] ;  /* 0x001b500001167983 */ /* 0x000ea80000300800 */
[----:B------:R-:W2:Y:S04]  /*531c0*/  LDL.LU R20, [R1+0x1b4c] ;  /* 0x001b4c0001147983 */ /* 0x000ea80000300800 */
[----:B---3--:R0:W-:Y:S04]  /*531d0*/  STS.128 [R0+0x200], R8 ;  /* 0x0002000800007388 */ /* 0x0081e80000000c00 */
[----:B----4-:R-:W-:Y:S04]  /*531e0*/  STS.128 [R0+0x300], R12 ;  /* 0x0003000c00007388 */ /* 0x010fe80000000c00 */
[----:B------:R-:W-:Y:S01]  /*531f0*/  STS.128 [R0+0x380], R16 ;  /* 0x0003801000007388 */ /* 0x000fe20000000c00 */
[C---:B------:R-:W-:Y:S01]  /*53200*/  IMAD R6, R28.reuse, c[0x0][0x194], RZ ;  /* 0x000065001c067a24 */ /* 0x040fe200078e02ff */
[----:B------:R-:W-:-:S02]  /*53210*/  ISETP.GE.AND P1, PT, R28, c[0x0][0x178], PT ;  /* 0x00005e001c007a0c */ /* 0x000fc40003f26270 */
[----:B------:R-:W3:Y:S02]  /*53220*/  LDL R2, [R1+0x10c8] ;  /* 0x0010c80001027983 */ /* 0x000ee40000100800 */
[C---:B------:R-:W-:Y:S02]  /*53230*/  LEA R4, P3, R6.reuse, c[0x0][0x170], 0x1 ;  /* 0x00005c0006047a11 */ /* 0x040fe400078608ff */
[C---:B------:R-:W-:Y:S01]  /*53240*/  ISETP.LT.AND P1, PT, R3.reuse, c[0x0][0x17c], !P1 ;  /* 0x00005f0003007a0c */ /* 0x040fe20004f21270 */
[----:B0-----:R-:W-:Y:S01]  /*53250*/  IMAD R8, R3, c[0x0][0x198], RZ ;  /* 0x0000660003087a24 */ /* 0x001fe200078e02ff */
[----:B------:R-:W-:Y:S01]  /*53260*/  LEA.HI.X.SX32 R5, R6, c[0x0][0x174], 0x1, P3 ;  /* 0x00005d0006057a11 */ /* 0x000fe200018f0eff */
[----:B------:R-:W-:-:S04]  /*53270*/  IMAD.MOV.U32 R9, RZ, RZ, c[0x0][0x194] ;  /* 0x00006500ff097624 */ /* 0x000fc800078e00ff */
[----:B------:R-:W-:Y:S01]  /*53280*/  IMAD.WIDE R10, R8, 0x2, R4 ;  /* 0x00000002080a7825 */ /* 0x000fe200078e0204 */
[----:B------:R-:W-:Y:S01]  /*53290*/  IADD3 R21, R3, 0x3, RZ ;  /* 0x0000000303157810 */ /* 0x000fe20007ffe0ff */
[----:B--2---:R0:W-:Y:S04]  /*532a0*/  STS.128 [R0+0x280], R24 ;  /* 0x0002801800007388 */ /* 0x0041e80000000c00 */
[----:B------:R-:W-:Y:S01]  /*532b0*/  BAR.SYNC.DEFER_BLOCKING 0x0 ;  /* 0x0000000000007b1d */ /* 0x000fe20000010000 */
[----:B------:R-:W-:Y:S01]  /*532c0*/  PRMT R20, R7, 0x7632, R20 ;  /* 0x0000763207147816 */ /* 0x000fe20000000014 */
[----:B0-----:R-:W-:-:S04]  /*532d0*/  IMAD R0, R9, 0x40, R6 ;  /* 0x0000004009007824 */ /* 0x001fc800078e0206 */
[----:B------:R-:W2:Y:S04]  /*532e0*/  LDL R26, [R1+0x10c4] ;  /* 0x0010c400011a7983 */ /* 0x000ea80000100800 */
[----:B------:R-:W4:Y:S04]  /*532f0*/  LDL.LU R23, [R1+0x20] ;  /* 0x0000200001177983 */ /* 0x000f280000300800 */
[----:B------:R-:W4:Y:S04]  /*53300*/  LDL R29, [R1+0x10c0] ;  /* 0x0010c000011d7983 */ /* 0x000f280000100800 */
[----:B------:R0:W-:Y:S01]  /*53310*/  @P1 STG.E.U16 [R10.64], R7 ;  /* 0x000000070a001986 */ /* 0x0001e2000c101506 */
[----:B------:R-:W-:-:S03]  /*53320*/  LEA R14, P1, R0, c[0x0][0x170], 0x1 ;  /* 0x00005c00000e7a11 */ /* 0x000fc600078208ff */
[----:B------:R-:W4:Y:S01]  /*53330*/  LDL.LU R24, [R1+0x60] ;  /* 0x0000600001187983 */ /* 0x000f220000300800 */
[C---:B0-----:R-:W-:Y:S01]  /*53340*/  IMAD R7, R9.reuse, 0x40, R0 ;  /* 0x0000004009077824 */ /* 0x041fe200078e0200 */
[----:B------:R-:W-:Y:S02]  /*53350*/  LEA.HI.X.SX32 R15, R0, c[0x0][0x174], 0x1, P1 ;  /* 0x00005d00000f7a11 */ /* 0x000fe400008f0eff */
[----:B------:R-:W4:Y:S01]  /*53360*/  LDL.LU R25, [R1+0x50] ;  /* 0x0000500001197983 */ /* 0x000f220000300800 */
[----:B------:R-:W-:Y:S01]  /*53370*/  IMAD R9, R9, 0x40, R7 ;  /* 0x0000004009097824 */ /* 0x000fe200078e0207 */
[----:B------:R-:W-:Y:S02]  /*53380*/  LEA R12, P6, R7, c[0x0][0x170], 0x1 ;  /* 0x00005c00070c7a11 */ /* 0x000fe400078c08ff */
[----:B------:R-:W4:Y:S02]  /*53390*/  LDL.LU R27, [R1+0x10] ;  /* 0x00001000011b7983 */ /* 0x000f240000300800 */
[----:B------:R-:W-:-:S02]  /*533a0*/  LEA R6, P1, R9, c[0x0][0x170], 0x1 ;  /* 0x00005c0009067a11 */ /* 0x000fc400078208ff */
[----:B------:R-:W-:Y:S02]  /*533b0*/  LEA.HI.X.SX32 R13, R7, c[0x0][0x174], 0x1, P6 ;  /* 0x00005d00070d7a11 */ /* 0x000fe400030f0eff */
[----:B------:R-:W-:Y:S02]  /*533c0*/  LEA.HI.X.SX32 R7, R9, c[0x0][0x174], 0x1, P1 ;  /* 0x00005d0009077a11 */ /* 0x000fe400008f0eff */
[----:B------:R-:W-:Y:S02]  /*533d0*/  ISETP.GE.AND P1, PT, R21, c[0x0][0x17c], PT ;  /* 0x00005f0015007a0c */ /* 0x000fe40003f26270 */
[----:B------:R-:W4:Y:S01]  /*533e0*/  LDL.LU R21, [R1+0x40] ;  /* 0x0000400001157983 */ /* 0x000f220000300800 */
[----:B------:R-:W-:-:S04]  /*533f0*/  ISETP.GE.AND P3, PT, R3, c[0x0][0x17c], PT ;  /* 0x00005f0003007a0c */ /* 0x000fc80003f66270 */
[----:B---3--:R-:W-:Y:S02]  /*53400*/  ISETP.LT.AND P4, PT, R2, c[0x0][0x178], !P3 ;  /* 0x00005e0002007a0c */ /* 0x008fe40005f81270 */
[----:B------:R-:W-:Y:S02]  /*53410*/  ISETP.LT.AND P6, PT, R28, c[0x0][0x178], !P0 ;  /* 0x00005e001c007a0c */ /* 0x000fe400047c1270 */
[C---:B------:R-:W-:Y:S01]  /*53420*/  IADD3 R0, R8.reuse, c[0x0][0x198], RZ ;  /* 0x0000660008007a10 */ /* 0x040fe20007ffe0ff */
[----:B------:R-:W-:-:S04]  /*53430*/  IMAD.WIDE R16, R8, 0x2, R14 ;  /* 0x0000000208107825 */ /* 0x000fc800078e020e */
[----:B------:R-:W-:-:S04]  /*53440*/  IMAD.WIDE R10, R8, 0x2, R12 ;  /* 0x00000002080a7825 */ /* 0x000fc800078e020c */
[----:B------:R-:W-:-:S04]  /*53450*/  IMAD.WIDE R8, R8, 0x2, R6 ;  /* 0x0000000208087825 */ /* 0x000fc800078e0206 */
[----:B------:R-:W-:Y:S01]  /*53460*/  IMAD.WIDE R18, R0, 0x2, R4 ;  /* 0x0000000200127825 */ /* 0x000fe200078e0204 */
[----:B--2---:R-:W-:Y:S02]  /*53470*/  ISETP.LT.AND P5, PT, R26, c[0x0][0x178], !P3 ;  /* 0x00005e001a007a0c */ /* 0x004fe40005fa1270 */
[----:B----4-:R-:W-:-:S13]  /*53480*/  ISETP.LT.AND P3, PT, R29, c[0x0][0x178], !P3 ;  /* 0x00005e001d007a0c */ /* 0x010fda0005f61270 */
[----:B------:R-:W-:Y:S04]  /*53490*/  @P3 STG.E.U16 [R16.64], R21 ;  /* 0x0000001510003986 */ /* 0x000fe8000c101506 */
[----:B------:R-:W-:Y:S04]  /*534a0*/  @P5 STG.E.U16 [R10.64], R23 ;  /* 0x000000170a005986 */ /* 0x000fe8000c101506 */
[----:B------:R-:W-:Y:S04]  /*534b0*/  @P4 STG.E.U16 [R8.64], R22 ;  /* 0x0000001608004986 */ /* 0x000fe8000c101506 */
[----:B------:R0:W-:Y:S02]  /*534c0*/  @P6 STG.E.U16 [R18.64], R20 ;  /* 0x0000001412006986 */ /* 0x0001e4000c101506 */
[----:B0-----:R-:W-:-:S02]  /*534d0*/  PRMT R20, R22, 0x7632, R20 ;  /* 0x0000763216147816 */ /* 0x001fc40000000014 */
[----:B------:R-:W2:Y:S01]  /*534e0*/  LDL.LU R22, [R1+0x1b48] ;  /* 0x001b480001167983 */ /* 0x000ea20000300800 */
[----:B------:R-:W-:Y:S01]  /*534f0*/  ISETP.LT.AND P4, PT, R29, c[0x0][0x178], !P0 ;  /* 0x00005e001d007a0c */ /* 0x000fe20004781270 */
[----:B------:R-:W-:Y:S01]  /*53500*/  IMAD.WIDE R8, R0, 0x2, R14 ;  /* 0x0000000200087825 */ /* 0x000fe200078e020e */
[----:B------:R-:W-:Y:S02]  /*53510*/  ISETP.LT.AND P5, PT, R26, c[0x0][0x178], !P0 ;  /* 0x00005e001a007a0c */ /* 0x000fe400047a1270 */
[----:B------:R-:W-:Y:S02]  /*53520*/  PRMT R18, R21, 0x7632, R18 ;  /* 0x0000763215127816 */ /* 0x000fe40000000012 */
[----:B------:R-:W-:Y:S02]  /*53530*/  ISETP.LT.AND P6, PT, R2, c[0x0][0x178], !P0 ;  /* 0x00005e0002007a0c */ /* 0x000fe400047c1270 */
[----:B------:R-:W-:Y:S01]  /*53540*/  ISETP.LT.AND P0, PT, R28, c[0x0][0x178], !P2 ;  /* 0x00005e001c007a0c */ /* 0x000fe20005701270 */
[----:B------:R-:W-:Y:S01]  /*53550*/  IMAD.WIDE R10, R0, 0x2, R12 ;  /* 0x00000002000a7825 */ /* 0x000fe200078e020c */
[----:B------:R-:W-:-:S02]  /*53560*/  PRMT R19, R23, 0x7632, R19 ;  /* 0x0000763217137816 */ /* 0x000fc40000000013 */
[----:B------:R-:W3:Y:S01]  /*53570*/  LDL.LU R23, [R1+0x210] ;  /* 0x0002100001177983 */ /* 0x000ee20000300800 */
[C---:B------:R-:W-:Y:S01]  /*53580*/  IMAD.WIDE R16, R0.reuse, 0x2, R6 ;  /* 0x0000000200107825 */ /* 0x040fe200078e0206 */
[----:B------:R-:W-:Y:S02]  /*53590*/  IADD3 R0, R0, c[0x0][0x198], RZ ;  /* 0x0000660000007a10 */ /* 0x000fe40007ffe0ff */
[----:B------:R0:W-:Y:S01]  /*535a0*/  @P4 STG.E.U16 [R8.64], R18 ;  /* 0x0000001208004986 */ /* 0x0001e2000c101506 */
[----:B------:R-:W-:-:S03]  /*535b0*/  ISETP.LT.AND P4, PT, R29, c[0x0][0x178], !P2 ;  /* 0x00005e001d007a0c */ /* 0x000fc60005781270 */
[----:B------:R1:W-:Y:S04]  /*535c0*/  @P5 STG.E.U16 [R10.64], R19 ;  /* 0x000000130a005986 */ /* 0x0003e8000c101506 */
[----:B------:R4:W-:Y:S01]  /*535d0*/  @P6 STG.E.U16 [R16.64], R20 ;  /* 0x0000001410006986 */ /* 0x0009e2000c101506 */
[----:B0-----:R-:W-:-:S04]  /*535e0*/  IMAD.WIDE R8, R0, 0x2, R4 ;  /* 0x0000000200087825 */ /* 0x001fc800078e0204 */
[C---:B-1----:R-:W-:Y:S01]  /*535f0*/  IMAD.WIDE R10, R0.reuse, 0x2, R14 ;  /* 0x00000002000a7825 */ /* 0x042fe200078e020e */
[----:B----4-:R-:W-:-:S03]  /*53600*/  IADD3 R20, R0, c[0x0][0x198], RZ ;  /* 0x0000660000147a10 */ /* 0x010fc60007ffe0ff */
[C---:B------:R-:W-:Y:S01]  /*53610*/  IMAD.WIDE R16, R0.reuse, 0x2, R6 ;  /* 0x0000000200107825 */ /* 0x040fe200078e0206 */
[----:B--2---:R0:W-:Y:S04]  /*53620*/  @P0 STG.E.U16 [R8.64], R22 ;  /* 0x0000001608000986 */ /* 0x0041e8000c101506 */
[----:B------:R1:W-:Y:S01]  /*53630*/  @P4 STG.E.U16 [R10.64], R24 ;  /* 0x000000180a004986 */ /* 0x0003e2000c101506 */
[----:B0-----:R-:W-:Y:S01]  /*53640*/  IMAD.WIDE R8, R0, 0x2, R12 ;  /* 0x0000000200087825 */ /* 0x001fe200078e020c */
[----:B------:R-:W-:Y:S02]  /*53650*/  PRMT R0, R24, 0x7632, R0 ;  /* 0x0000763218007816 */ /* 0x000fe40000000000 */
[----:B-1----:R-:W2:Y:S01]  /*53660*/  LDL.LU R24, [R1+0x80] ;  /* 0x0000800001187983 */ /* 0x002ea20000300800 */
[----:B------:R-:W-:-:S02]  /*53670*/  ISETP.LT.AND P5, PT, R26, c[0x0][0x178], !P2 ;  /* 0x00005e001a007a0c */ /* 0x000fc400057a1270 */
[----:B------:R-:W-:Y:S02]  /*53680*/  ISETP.LT.AND P2, PT, R2, c[0x0][0x178], !P2 ;  /* 0x00005e0002007a0c */ /* 0x000fe40005741270 */
[----:B------:R-:W-:Y:S02]  /*53690*/  ISETP.LT.AND P6, PT, R28, c[0x0][0x178], !P1 ;  /* 0x00005e001c007a0c */ /* 0x000fe40004fc1270 */
[----:B------:R-:W-:Y:S02]  /*536a0*/  IADD3 R21, R3, 0x4, RZ ;  /* 0x0000000403157810 */ /* 0x000fe40007ffe0ff */
[----:B------:R-:W-:Y:S01]  /*536b0*/  ISETP.LT.AND P4, PT, R29, c[0x0][0x178], !P1 ;  /* 0x00005e001d007a0c */ /* 0x000fe20004f81270 */
[----:B------:R-:W-:Y:S01]  /*536c0*/  IMAD.WIDE R18, R20, 0x2, R4 ;  /* 0x0000000214127825 */ /* 0x000fe200078e0204 */
[----:B------:R-:W-:Y:S02]  /*536d0*/  ISETP.GE.AND P3, PT, R21, c[0x0][0x17c], PT ;  /* 0x00005f0015007a0c */ /* 0x000fe40003f66270 */
[----:B------:R-:W-:Y:S01]  /*536e0*/  PRMT R21, R22, 0x7632, R21 ;  /* 0x0000763216157816 */ /* 0x000fe20000000015 */
[----:B------:R0:W-:Y:S01]  /*536f0*/  @P5 STG.E.U16 [R8.64], R25 ;  /* 0x0000001908005986 */ /* 0x0001e2000c101506 */
[----:B------:R-:W-:-:S03]  /*53700*/  ISETP.LT.AND P5, PT, R26, c[0x0][0x178], !P1 ;  /* 0x00005e001a007a0c */ /* 0x000fc60004fa1270 */
[----:B------:R1:W-:Y:S04]  /*53710*/  @P2 STG.E.U16 [R16.64], R27 ;  /* 0x0000001b10002986 */ /* 0x0003e8000c101506 */
[----:B------:R4:W-:Y:S01]  /*53720*/  @P6 STG.E.U16 [R18.64], R21 ;  /* 0x0000001512006986 */ /* 0x0009e2000c101506 */
[----:B------:R-:W-:Y:S01]  /*53730*/  ISETP.LT.AND P6, PT, R2, c[0x0][0x178], !P1 ;  /* 0x00005e0002007a0c */ /* 0x000fe20004fc1270 */
[----:B0-----:R-:W-:Y:S01]  /*53740*/  IMAD.WIDE R8, R20, 0x2, R14 ;  /* 0x0000000214087825 */ /* 0x001fe200078e020e */
[----:B------:R-:W-:-:S03]  /*53750*/  ISETP.LT.AND P1, PT, R28, c[0x0][0x178], !P3 ;  /* 0x00005e001c007a0c */ /* 0x000fc60005f21270 */
[C---:B------:R-:W-:Y:S01]  /*53760*/  IMAD.WIDE R10, R20.reuse, 0x2, R12 ;  /* 0x00000002140a7825 */ /* 0x040fe200078e020c */
[----:B------:R0:W-:Y:S01]  /*53770*/  @P4 STG.E.U16 [R8.64], R0 ;  /* 0x0000000008004986 */ /* 0x0001e2000c101506 */
[----:B------:R-:W-:Y:S02]  /*53780*/  ISETP.LT.AND P4, PT, R29, c[0x0][0x178], !P3 ;  /* 0x00005e001d007a0c */ /* 0x000fe40005f81270 */
[C---:B-1----:R-:W-:Y:S01]  /*53790*/  IMAD.WIDE R16, R20.reuse, 0x2, R6 ;  /* 0x0000000214107825 */ /* 0x042fe200078e0206 */
[----:B------:R-:W-:Y:S02]  /*537a0*/  IADD3 R20, R20, c[0x0][0x198], RZ ;  /* 0x0000660014147a10 */ /* 0x000fe40007ffe0ff */
[----:B------:R-:W-:Y:S02]  /*537b0*/  IADD3 R22, R3, 0x5, RZ ;  /* 0x0000000503167810 */ /* 0x000fe40007ffe0ff */
[----:B----4-:R-:W-:Y:S02]  /*537c0*/  PRMT R18, R25, 0x7632, R18 ;  /* 0x0000763219127816 */ /* 0x010fe40000000012 */
[----:B------:R-:W-:-:S02]  /*537d0*/  PRMT R19, R27, 0x7632, R19 ;  /* 0x000076321b137816 */ /* 0x000fc40000000013 */
[C---:B------:R-:W-:Y:S01]  /*537e0*/  IADD3 R21, R3.reuse, 0x6, RZ ;  /* 0x0000000603157810 */ /* 0x040fe20007ffe0ff */
[----:B0-----:R-:W-:Y:S01]  /*537f0*/  IMAD.WIDE R8, R20, 0x2, R4 ;  /* 0x0000000214087825 */ /* 0x001fe200078e0204 */
[----:B------:R-:W-:Y:S01]  /*53800*/  ISETP.GE.AND P0, PT, R22, c[0x0][0x17c], PT ;  /* 0x00005f0016007a0c */ /* 0x000fe20003f06270 */
[----:B------:R0:W-:Y:S01]  /*53810*/  @P5 STG.E.U16 [R10.64], R18 ;  /* 0x000000120a005986 */ /* 0x0001e2000c101506 */
[----:B------:R-:W-:Y:S02]  /*53820*/  IADD3 R22, R3, 0x7, RZ ;  /* 0x0000000703167810 */ /* 0x000fe40007ffe0ff */
[----:B------:R-:W-:Y:S01]  /*53830*/  ISETP.GE.AND P2, PT, R21, c[0x0][0x17c], PT ;  /* 0x00005f0015007a0c */ /* 0x000fe20003f46270 */
[----:B------:R-:W-:Y:S01]  /*53840*/  @P6 STG.E.U16 [R16.64], R19 ;  /* 0x0000001310006986 */ /* 0x000fe2000c101506 */
[----:B---3--:R-:W-:-:S03]  /*53850*/  PRMT R21, R23, 0x7632, R21 ;  /* 0x0000763217157816 */ /* 0x008fc60000000015 */
[----:B------:R1:W-:Y:S01]  /*53860*/  @P1 STG.E.U16 [R8.64], R23 ;  /* 0x0000001708001986 */ /* 0x0003e2000c101506 */
[----:B0-----:R-:W-:Y:S01]  /*53870*/  IMAD.WIDE R10, R20, 0x2, R14 ;  /* 0x00000002140a7825 */ /* 0x001fe200078e020e */
[----:B------:R-:W-:Y:S02]  /*53880*/  ISETP.GE.AND P1, PT, R22, c[0x0][0x17c], PT ;  /* 0x00005f0016007a0c */ /* 0x000fe40003f26270 */
[----:B-1----:R-:W3:Y:S04]  /*53890*/  LDL.LU R23, [R1+0x2e0] ;  /* 0x0002e00001177983 */ /* 0x002ee80000300800 */
[----:B------:R-:W4:Y:S04]  /*538a0*/  LDL.LU R25, [R1+0x220] ;  /* 0x0002200001197983 */ /* 0x000f280000300800 */
[----:B------:R-:W3:Y:S04]  /*538b0*/  LDL.LU R27, [R1+0x90] ;  /* 0x00009000011b7983 */ /* 0x000ee80000300800 */
[----:B------:R-:W3:Y:S04]  /*538c0*/  LDL.LU R22, [R1+0x30] ;  /* 0x0000300001167983 */ /* 0x000ee80000300800 */
[----:B--2---:R0:W-:Y:S04]  /*538d0*/  @P4 STG.E.U16 [R10.64], R24 ;  /* 0x000000180a004986 */ /* 0x0041e8000c101506 */
[----:B0-----:R-:W2:Y:S01]  /*538e0*/  LDL.LU R11, [R1+0x70] ;  /* 0x00007000010b7983 */ /* 0x001ea20000300800 */
[----:B------:R-:W-:-:S02]  /*538f0*/  ISETP.LT.AND P5, PT, R26, c[0x0][0x178], !P3 ;  /* 0x00005e001a007a0c */ /* 0x000fc40005fa1270 */
[----:B------:R-:W-:Y:S02]  /*53900*/  ISETP.LT.AND P3, PT, R2, c[0x0][0x178], !P3 ;  /* 0x00005e0002007a0c */ /* 0x000fe40005f61270 */
[----:B------:R-:W-:Y:S02]  /*53910*/  ISETP.LT.AND P6, PT, R28, c[0x0][0x178], !P0 ;  /* 0x00005e001c007a0c */ /* 0x000fe400047c1270 */
[C---:B------:R-:W-:Y:S01]  /*53920*/  IADD3 R0, R20.reuse, c[0x0][0x198], RZ ;  /* 0x0000660014007a10 */ /* 0x040fe20007ffe0ff */
[----:B------:R-:W-:-:S04]  /*53930*/  IMAD.WIDE R8, R20, 0x2, R12 ;  /* 0x0000000214087825 */ /* 0x000fc800078e020c */
[----:B------:R-:W-:-:S04]  /*53940*/  IMAD.WIDE R16, R20, 0x2, R6 ;  /* 0x0000000214107825 */ /* 0x000fc800078e0206 */
[----:B------:R-:W-:Y:S01]  /*53950*/  IMAD.WIDE R18, R0, 0x2, R4 ;  /* 0x0000000200127825 */ /* 0x000fe200078e0204 */
[----:B------:R-:W-:Y:S01]  /*53960*/  ISETP.LT.AND P4, PT, R29, c[0x0][0x178], !P0 ;  /* 0x00005e001d007a0c */ /* 0x000fe20004781270 */
[----:B--2---:R-:W-:Y:S04]  /*53970*/  @P5 STG.E.U16 [R8.64], R11 ;  /* 0x0000000b08005986 */ /* 0x004fe8000c101506 */
[----:B---3--:R-:W-:Y:S04]  /*53980*/  @P3 STG.E.U16 [R16.64], R22 ;  /* 0x0000001610003986 */ /* 0x008fe8000c101506 */
[----:B------:R0:W-:Y:S02]  /*53990*/  @P6 STG.E.U16 [R18.64], R21 ;  /* 0x0000001512006986 */ /* 0x0001e4000c101506 */
[----:B0-----:R-:W-:-:S02]  /*539a0*/  PRMT R18, R24, 0x7632, R18 ;  /* 0x0000763218127816 */ /* 0x001fc40000000012 */
[----:B------:R-:W2:Y:S01]  /*539b0*/  LDL.LU R24, [R1+0x1b44] ;  /* 0x001b440001187983 */ /* 0x000ea20000300800 */
[----:B------:R-:W-:Y:S02]  /*539c0*/  ISETP.LT.AND P5, PT, R26, c[0x0][0x178], !P0 ;  /* 0x00005e001a007a0c */ /* 0x000fe400047a1270 */
[----:B------:R-:W-:Y:S01]  /*539d0*/  ISETP.LT.AND P6, PT, R2, c[0x0][0x178], !P0 ;  /* 0x00005e0002007a0c */ /* 0x000fe200047c1270 */
[----:B------:R-:W-:Y:S01]  /*539e0*/  IMAD.WIDE R8, R0, 0x2, R14 ;  /* 0x0000000200087825 */ /* 0x000fe200078e020e */
[----:B------:R-:W-:Y:S02]  /*539f0*/  PRMT R19, R11, 0x7632, R19 ;  /* 0x000076320b137816 */ /* 0x000fe40000000013 */
[----:B------:R-:W-:Y:S01]  /*53a00*/  ISETP.LT.AND P0, PT, R28, c[0x0][0x178], !P2 ;  /* 0x00005e001c007a0c */ /* 0x000fe20005701270 */
[----:B------:R-:W-:Y:S01]  /*53a10*/  IMAD.WIDE R10, R0, 0x2, R12 ;  /* 0x00000002000a7825 */ /* 0x000fe200078e020c */
[----:B------:R-:W-:Y:S01]  /*53a20*/  PRMT R20, R22, 0x7632, R20 ;  /* 0x0000763216147816 */ /* 0x000fe20000000014 */
[----:B------:R0:W-:Y:S02]  /*53a30*/  @P4 STG.E.U16 [R8.64], R18 ;  /* 0x0000001208004986 */ /* 0x0001e4000c101506 */
[C---:B------:R-:W-:Y:S01]  /*53a40*/  IMAD.WIDE R16, R0.reuse, 0x2, R6 ;  /* 0x0000000200107825 */ /* 0x040fe200078e0206 */
[----:B------:R-:W-:Y:S01]  /*53a50*/  IADD3 R0, R0, c[0x0][0x198], RZ ;  /* 0x0000660000007a10 */ /* 0x000fe20007ffe0ff */
[----:B------:R1:W-:Y:S01]  /*53a60*/  @P5 STG.E.U16 [R10.64], R19 ;  /* 0x000000130a005986 */ /* 0x0003e2000c101506 */
[----:B------:R-:W-:-:S02]  /*53a70*/  ISETP.LT.AND P4, PT, R29, c[0x0][0x178], !P2 ;  /* 0x00005e001d007a0c */ /* 0x000fc40005781270 */
[----:B------:R-:W-:Y:S01]  /*53a80*/  ISETP.LT.AND P5, PT, R26, c[0x0][0x178], !P2 ;  /* 0x00005e001a007a0c */ /* 0x000fe200057a1270 */
[----:B------:R3:W-:Y:S01]  /*53a90*/  @P6 STG.E.U16 [R16.64], R20 ;  /* 0x0000001410006986 */ /* 0x0007e2000c101506 */
[----:B------:R-:W-:Y:S02]  /*53aa0*/  ISETP.LT.AND P2, PT, R2, c[0x0][0x178], !P2 ;  /* 0x00005e0002007a0c */ /* 0x000fe40005741270 */
[----:B------:R-:W-:Y:S01]  /*53ab0*/  ISETP.LT.AND P6, PT, R28, c[0x0][0x178], !P1 ;  /* 0x00005e001c007a0c */ /* 0x000fe20004fc1270 */
[C---:B0-----:R-:W-:Y:S01]  /*53ac0*/  IMAD.WIDE R8, R0.reuse, 0x2, R4 ;  /* 0x0000000200087825 */ /* 0x041fe200078e0204 */
[C---:B------:R-:W-:Y:S02]  /*53ad0*/  IADD3 R21, R3.reuse, 0x8, RZ ;  /* 0x0000000803157810 */ /* 0x040fe40007ffe0ff */
[----:B------:R-:W-:Y:S01]  /*53ae0*/  IADD3 R22, R3, 0x9, RZ ;  /* 0x0000000903167810 */ /* 0x000fe20007ffe0ff */
[C---:B-1----:R-:W-:Y:S01]  /*53af0*/  IMAD.WIDE R10, R0.reuse, 0x2, R14 ;  /* 0x00000002000a7825 */ /* 0x042fe200078e020e */
[----:B------:R0:W-:Y:S01]  /*53b00*/  @P0 STG.E.U16 [R8.64], R23 ;  /* 0x0000001708000986 */ /* 0x0001e2000c101506 */
[----:B---3--:R-:W-:-:S02]  /*53b10*/  IADD3 R20, R0, c[0x0][0x198], RZ ;  /* 0x0000660000147a10 */ /* 0x008fc40007ffe0ff */
[----:B------:R-:W-:Y:S01]  /*53b20*/  IMAD.WIDE R16, R0, 0x2, R6 ;  /* 0x0000000200107825 */ /* 0x000fe200078e0206 */
[----:B------:R-:W-:Y:S02]  /*53b30*/  ISETP.GE.AND P3, PT, R21, c[0x0][0x17c], PT ;  /* 0x00005f0015007a0c */ /* 0x000fe40003f66270 */
[----:B------:R-:W-:Y:S01]  /*53b40*/  PRMT R21, R23, 0x7632, R21 ;  /* 0x0000763217157816 */ /* 0x000fe20000000015 */
[----:B------:R-:W-:Y:S01]  /*53b50*/  IMAD.WIDE R18, R20, 0x2, R4 ;  /* 0x0000000214127825 */ /* 0x000fe200078e0204 */
[----:B------:R-:W-:-:S03]  /*53b60*/  ISETP.GE.AND P0, PT, R22, c[0x0][0x17c], PT ;  /* 0x00005f0016007a0c */ /* 0x000fc60003f06270 */
[----:B0-----:R-:W-:Y:S01]  /*53b70*/  IMAD.WIDE R8, R0, 0x2, R12 ;  /* 0x0000000200087825 */ /* 0x001fe200078e020c */
[----:B----4-:R-:W-:Y:S01]  /*53b80*/  @P4 STG.E.U16 [R10.64], R25 ;  /* 0x000000190a004986 */ /* 0x010fe2000c101506 */
[----:B------:R-:W-:-:S03]  /*53b90*/  IADD3 R22, R3, 0xa, RZ ;  /* 0x0000000a03167810 */ /* 0x000fc60007ffe0ff */
[----:B------:R-:W-:Y:S04]  /*53ba0*/  @P5 STG.E.U16 [R8.64], R27 ;  /* 0x0000001b08005986 */ /* 0x000fe8000c101506 */
[----:B------:R-:W3:Y:S04]  /*53bb0*/  LDL.LU R23, [R1+0x300] ;  /* 0x0003000001177983 */ /* 0x000ee80000300800 */
[----:B--2---:R-:W-:Y:S01]  /*53bc0*/  @P2 STG.E.U16 [R16.64], R24 ;  /* 0x0000001810002986 */ /* 0x004fe2000c101506 */
[----:B------:R-:W-:-:S03]  /*53bd0*/  ISETP.GE.AND P2, PT, R22, c[0x0][0x17c], PT ;  /* 0x00005f0016007a0c */ /* 0x000fc60003f46270 */
[----:B------:R0:W-:Y:S02]  /*53be0*/  @P6 STG.E.U16 [R18.64], R21 ;  /* 0x0000001512006986 */ /* 0x0001e4000c101506 */
[----:B0-----:R-:W-:Y:S02]  /*53bf0*/  PRMT R21, R24, 0x7632, R21 ;  /* 0x0000763218157816 */ /* 0x001fe40000000015 */
[----:B------:R-:W2:Y:S04]  /*53c00*/  LDL R24, [R1+0x10c4] ;  /* 0x0010c40001187983 */ /* 0x000ea80000100800 */
[----:B------:R-:W4:Y:S01]  /*53c10*/  LDL.LU R22, [R1+0xb0] ;  /* 0x0000b00001167983 */ /* 0x000f220000300800 */
[----:B------:R-:W-:Y:S02]  /*53c20*/  ISETP.LT.AND P4, PT, R29, c[0x0][0x178], !P1 ;  /* 0x00005e001d007a0c */ /* 0x000fe40004f81270 */
[----:B------:R-:W-:Y:S01]  /*53c30*/  ISETP.LT.AND P5, PT, R26, c[0x0][0x178], !P1 ;  /* 0x00005e001a007a0c */ /* 0x000fe20004fa1270 */
[----:B------:R-:W-:Y:S01]  /*53c40*/  IMAD.WIDE R8, R20, 0x2, R14 ;  /* 0x0000000214087825 */ /* 0x000fe200078e020e */
[----:B------:R-:W-:-:S02]  /*53c50*/  ISETP.LT.AND P6, PT, R2, c[0x0][0x178], !P1 ;  /* 0x00005e0002007a0c */ /* 0x000fc40004fc1270 */
[----:B------:R-:W-:Y:S02]  /*53c60*/  PRMT R0, R25, 0x7632, R0 ;  /* 0x0000763219007816 */ /* 0x000fe40000000000 */
[----:B------:R-:W-:Y:S02]  /*53c70*/  ISETP.LT.AND P1, PT, R28, c[0x0][0x178], !P3 ;  /* 0x00005e001c007a0c */ /* 0x000fe40005f21270 */
[C---:B------:R-:W-:Y:S01]  /*53c80*/  IADD3 R18, R20.reuse, c[0x0][0x198], RZ ;  /* 0x0000660014127a10 */ /* 0x040fe20007ffe0ff */
[C---:B------:R-:W-:Y:S01]  /*53c90*/  IMAD.WIDE R10, R20.reuse, 0x2, R12 ;  /* 0x00000002140a7825 */ /* 0x040fe200078e020c */
[----:B----4-:R0:W-:Y:S04]  /*53ca0*/  STL [R1+0x1b40], R22 ;  /* 0x001b401601007387 */ /* 0x0101e80000100800 */
[----:B0-----:R-:W4:Y:S01]  /*53cb0*/  LDL R22, [R1+0x2f0] ;  /* 0x0002f00001167983 */ /* 0x001f220000100800 */
[----:B------:R-:W-:Y:S01]  /*53cc0*/  PRMT R19, R27, 0x7632, R19 ;  /* 0x000076321b137816 */ /* 0x000fe20000000013 */
[----:B------:R-:W-:-:S02]  /*53cd0*/  IMAD.WIDE R16, R20, 0x2, R6 ;  /* 0x0000000214107825 */ /* 0x000fc400078e0206 */
[----:B------:R0:W-:Y:S01]  /*53ce0*/  @P4 STG.E.U16 [R8.64], R0 ;  /* 0x0000000008004986 */ /* 0x0001e2000c101506 */
[----:B------:R-:W-:-:S03]  /*53cf0*/  ISETP.LT.AND P4, PT, R29, c[0x0][0x178], !P3 ;  /* 0x00005e001d007a0c */ /* 0x000fc60005f81270 */
[----:B------:R-:W-:Y:S01]  /*53d00*/  @P5 STG.E.U16 [R10.64], R19 ;  /* 0x000000130a005986 */ /* 0x000fe2000c101506 */
[----:B---3--:R-:W-:-:S03]  /*53d10*/  PRMT R20, R23, 0x7632, R20 ;  /* 0x0000763217147816 */ /* 0x008fc60000000014 */
[----:B------:R-:W-:Y:S01]  /*53d20*/  @P6 STG.E.U16 [R16.64], R21 ;  /* 0x0000001510006986 */ /* 0x000fe2000c101506 */
[----:B0-----:R-:W-:-:S05]  /*53d30*/  IMAD.WIDE R8, R18, 0x2, R4 ;  /* 0x0000000212087825 */ /* 0x001fca00078e0204 */
[----:B------:R0:W-:Y:S02]  /*53d40*/  @P1 STG.E.U16 [R8.64], R23 ;  /* 0x0000001708001986 */ /* 0x0001e4000c101506 */
[----:B0-----:R-:W-:Y:S02]  /*53d50*/  IMAD.WIDE R8, R18, 0x2, R14 ;  /* 0x0000000212087825 */ /* 0x001fe400078e020e */
[----:B------:R-:W3:Y:S04]  /*53d60*/  LDL.LU R23, [R1+0x3c0] ;  /* 0x0003c00001177983 */ /* 0x000ee80000300800 */
[----:B------:R-:W3:Y:S04]  /*53d70*/  LDL.LU R25, [R1+0x310] ;  /* 0x0003100001197983 */ /* 0x000ee80000300800 */
[----:B------:R-:W3:Y:S04]  /*53d80*/  LDL.LU R26, [R1+0xf0] ;  /* 0x0000f000011a7983 */ /* 0x000ee80000300800 */
[----:B------:R-:W3:Y:S04]  /*53d90*/  LDL.LU R27, [R1+0xd0] ;  /* 0x0000d000011b7983 */ /* 0x000ee80000300800 */
[----:B----4-:R0:W-:Y:S04]  /*53da0*/  @P4 STG.E.U16 [R8.64], R22 ;  /* 0x0000001608004986 */ /* 0x0101e8000c101506 */
[----:B0-----:R-:W4:Y:S04]  /*53db0*/  LDL.LU R22, [R1+0x1b40] ;  /* 0x001b400001167983 */ /* 0x001f280000300800 */
[----:B------:R-:W3:Y:S04]  /*53dc0*/  LDL.LU R8, [R1+0x2f0] ;  /* 0x0002f00001087983 */ /* 0x000ee80000300800 */
[----:B------:R-:W3:Y:S01]  /*53dd0*/  LDL.LU R9, [R1+0xc0] ;  /* 0x0000c00001097983 */ /* 0x000ee20000300800 */
[----:B--2---:R-:W-:-:S02]  /*53de0*/  ISETP.LT.AND P5, PT, R24, c[0x0][0x178], !P3 ;  /* 0x00005e0018007a0c */ /* 0x004fc40005fa1270 */
[----:B------:R-:W-:Y:S02]  /*53df0*/  ISETP.LT.AND P3, PT, R2, c[0x0][0x178], !P3 ;  /* 0x00005e0002007a0c */ /* 0x000fe40005f61270 */
[----:B------:R-:W-:Y:S02]  /*53e00*/  ISETP.LT.AND P6, PT, R28, c[0x0][0x178], !P0 ;  /* 0x00005e001c007a0c */ /* 0x000fe400047c1270 */
[C---:B------:R-:W-:Y:S01]  /*53e10*/  IADD3 R0, R18.reuse, c[0x0][0x198], RZ ;  /* 0x0000660012007a10 */ /* 0x040fe20007ffe0ff */
[----:B------:R-:W-:-:S04]  /*53e20*/  IMAD.WIDE R10, R18, 0x2, R12 ;  /* 0x00000002120a7825 */ /* 0x000fc800078e020c */
[----:B------:R-:W-:Y:S01]  /*53e30*/  IMAD.WIDE R16, R18, 0x2, R6 ;  /* 0x0000000212107825 */ /* 0x000fe200078e0206 */
[----:B------:R-:W-:-:S03]  /*53e40*/  ISETP.LT.AND P4, PT, R29, c[0x0][0x178], !P0 ;  /* 0x00005e001d007a0c */ /* 0x000fc60004781270 */
[----:B------:R-:W-:Y:S01]  /*53e50*/  IMAD.WIDE R18, R0, 0x2, R4 ;  /* 0x0000000200127825 */ /* 0x000fe200078e0204 */
[----:B------:R-:W-:-:S04]  /*53e60*/  IADD3 R21, R3, 0xb, RZ ;  /* 0x0000000b03157810 */ /* 0x000fc80007ffe0ff */
[----:B------:R-:W-:Y:S01]  /*53e70*/  ISETP.GE.AND P1, PT, R21, c[0x0][0x17c], PT ;  /* 0x00005f0015007a0c */ /* 0x000fe20003f26270 */
[----:B---3--:R0:W-:Y:S01]  /*53e80*/  @P5 STG.E.U16 [R10.64], R9 ;  /* 0x000000090a005986 */ /* 0x0081e2000c101506 */
[----:B------:R-:W-:-:S03]  /*53e90*/  ISETP.LT.AND P5, PT, R24, c[0x0][0x178], !P0 ;  /* 0x00005e0018007a0c */ /* 0x000fc600047a1270 */
[----:B----4-:R1:W-:Y:S04]  /*53ea0*/  @P3 STG.E.U16 [R16.64], R22 ;  /* 0x0000001610003986 */ /* 0x0103e8000c101506 */
[----:B------:R2:W-:Y:S01]  /*53eb0*/  @P6 STG.E.U16 [R18.64], R20 ;  /* 0x0000001412006986 */ /* 0x0005e2000c101506 */
[----:B------:R-:W-:Y:S02]  /*53ec0*/  ISETP.LT.AND P6, PT, R2, c[0x0][0x178], !P0 ;  /* 0x00005e0002007a0c */ /* 0x000fe400047c1270 */
[----:B------:R-:W-:Y:S01]  /*53ed0*/  ISETP.LT.AND P0, PT, R28, c[0x0][0x178], !P2 ;  /* 0x00005e001c007a0c */ /* 0x000fe20005701270 */
[----:B0-----:R-:W-:Y:S01]  /*53ee0*/  IMAD.WIDE R10, R0, 0x2, R12 ;  /* 0x00000002000a7825 */ /* 0x001fe200078e020c */
[----:B------:R-:W-:-:S03]  /*53ef0*/  PRMT R21, R22, 0x7632, R21 ;  /* 0x0000763216157816 */ /* 0x000fc60000000015 */
[----:B-1----:R-:W-:Y:S01]  /*53f00*/  IMAD.WIDE R16, R0, 0x2, R6 ;  /* 0x0000000200107825 */ /* 0x002fe200078e0206 */
[----:B--2---:R-:W-:Y:S02]  /*53f10*/  PRMT R19, R8, 0x7632, R19 ;  /* 0x0000763208137816 */ /* 0x004fe40000000013 */
[----:B------:R-:W-:Y:S01]  /*53f20*/  PRMT R20, R9, 0x7632, R20 ;  /* 0x0000763209147816 */ /* 0x000fe20000000014 */
[C---:B------:R-:W-:Y:S01]  /*53f30*/  IMAD.WIDE R8, R0.reuse, 0x2, R14 ;  /* 0x0000000200087825 */ /* 0x040fe200078e020e */
[----:B------:R-:W-:-:S04]  /*53f40*/  IADD3 R18, R0, c[0x0][0x198], RZ ;  /* 0x0000660000127a10 */ /* 0x000fc80007ffe0ff */
[----:B------:R0:W-:Y:S01]  /*53f50*/  @P4 STG.E.U16 [R8.64], R19 ;  /* 0x0000001308004986 */ /* 0x0001e2000c101506 */
[----:B------:R-:W-:-:S03]  /*53f60*/  ISETP.LT.AND P4, PT, R29, c[0x0][0x178], !P2 ;  /* 0x00005e001d007a0c */ /* 0x000fc60005781270 */
[----:B------:R1:W-:Y:S01]  /*53f70*/  @P5 STG.E.U16 [R10.64], R20 ;  /* 0x000000140a005986 */ /* 0x0003e2000c101506 */
[----:B------:R-:W-:Y:S02]  /*53f80*/  ISETP.LT.AND P5, PT, R24, c[0x0][0x178], !P2 ;  /* 0x00005e0018007a0c */ /* 0x000fe400057a1270 */
[----:B------:R-:W-:Y:S01]  /*53f90*/  ISETP.LT.AND P2, PT, R2, c[0x0][0x178], !P2 ;  /* 0x00005e0002007a0c */ /* 0x000fe20005741270 */
[----:B------:R2:W-:Y:S01]  /*53fa0*/  @P6 STG.E.U16 [R16.64], R21 ;  /* 0x0000001510006986 */ /* 0x0005e2000c101506 */
[----:B------:R-:W-:Y:S01]  /*53fb0*/  ISETP.LT.AND P6, PT, R28, c[0x0][0x178], !P1 ;  /* 0x00005e001c007a0c */ /* 0x000fe20004fc1270 */
[C---:B0-----:R-:W-:Y:S01]  /*53fc0*/  IMAD.WIDE R8, R18.reuse, 0x2, R4 ;  /* 0x0000000212087825 */ /* 0x041fe200078e0204 */
[----:B------:R-:W-:-:S04]  /*53fd0*/  IADD3 R0, R18, c[0x0][0x198], RZ ;  /* 0x0000660012007a10 */ /* 0x000fc80007ffe0ff */
[----:B------:R0:W-:Y:S01]  /*53fe0*/  @P0 STG.E.U16 [R8.64], R23 ;  /* 0x0000001708000986 */ /* 0x0001e2000c101506 */
[----:B-1----:R-:W-:Y:S01]  /*53ff0*/  IMAD.WIDE R10, R18, 0x2, R12 ;  /* 0x00000002120a7825 */ /* 0x002fe200078e020c */
[----:B------:R-:W-:-:S03]  /*54000*/  PRMT R20, R23, 0x7632, R20 ;  /* 0x0000763217147816 */ /* 0x000fc60000000014 */
[----:B--2---:R-:W-:-:S04]  /*54010*/  IMAD.WIDE R16, R18, 0x2, R6 ;  /* 0x0000000212107825 */ /* 0x004fc800078e0206 */
[----:B0-----:R-:W-:Y:S01]  /*54020*/  IMAD.WIDE R8, R18, 0x2, R14 ;  /* 0x0000000212087825 */ /* 0x001fe200078e020e */
[----:B------:R-:W2:Y:S03]  /*54030*/  LDL.LU R23, [R1+0x3e0] ;  /* 0x0003e00001177983 */ /* 0x000ea60000300800 */
[----:B------:R-:W-:Y:S01]  /*54040*/  IMAD.WIDE R18, R0, 0x2, R4 ;  /* 0x0000000200127825 */ /* 0x000fe200078e0204 */
[----:B------:R-:W-:Y:S04]  /*54050*/  @P4 STG.E.U16 [R8.64], R25 ;  /* 0x0000001908004986 */ /* 0x000fe8000c101506 */
[----:B------:R-:W-:Y:S04]  /*54060*/  @P5 STG.E.U16 [R10.64], R26 ;  /* 0x0000001a0a005986 */ /* 0x000fe8000c101506 */
[----:B------:R-:W-:Y:S04]  /*54070*/  @P2 STG.E.U16 [R16.64], R27 ;  /* 0x0000001b10002986 */ /* 0x000fe8000c101506 */
[----:B------:R0:W-:Y:S02]  /*54080*/  @P6 STG.E.U16 [R18.64], R20 ;  /* 0x0000001412006986 */ /* 0x0001e4000c101506 */
[----:B0-----:R-:W-:-:S02]  /*54090*/  PRMT R19, R25, 0x7632, R19 ;  /* 0x0000763219137816 */ /* 0x001fc40000000013 */
[----:B------:R-:W3:Y:S01]  /*540a0*/  LDL.LU R25, [R1+0x3d0] ;  /* 0x0003d00001197983 */ /* 0x000ee20000300800 */
[----:B------:R-:W-:Y:S02]  /*540b0*/  IADD3 R22, R3, 0xc, RZ ;  /* 0x0000000c03167810 */ /* 0x000fe40007ffe0ff */
[----:B------:R-:W-:Y:S02]  /*540c0*/  ISETP.LT.AND P4, PT, R29, c[0x0][0x178], !P1 ;  /* 0x00005e001d007a0c */ /* 0x000fe40004f81270 */
[----:B------:R-:W-:Y:S02]  /*540d0*/  ISETP.GE.AND P3, PT, R22, c[0x0][0x17c], PT ;  /* 0x00005f0016007a0c */ /* 0x000fe40003f66270 */
[----:B------:R-:W-:Y:S01]  /*540e0*/  ISETP.LT.AND P5, PT, R24, c[0x0][0x178], !P1 ;  /* 0x00005e0018007a0c */ /* 0x000fe20004fa1270 */
[----:B------:R-:W-:Y:S01]  /*540f0*/  IMAD.WIDE R8, R0, 0x2, R14 ;  /* 0x0000000200087825 */ /* 0x000fe200078e020e */
[----:B------:R-:W-:Y:S02]  /*54100*/  ISETP.LT.AND P6, PT, R2, c[0x0][0x178], !P1 ;  /* 0x00005e0002007a0c */ /* 0x000fe40004fc1270 */
[----:B------:R-:W-:-:S02]  /*54110*/  ISETP.LT.AND P1, PT, R28, c[0x0][0x178], !P3 ;  /* 0x00005e001c007a0c */ /* 0x000fc40005f21270 */
[----:B------:R-:W-:Y:S02]  /*54120*/  IADD3 R21, R3, 0xd, RZ ;  /* 0x0000000d03157810 */ /* 0x000fe40007ffe0ff */
[C---:B------:R-:W-:Y:S01]  /*54130*/  IADD3 R18, R0.reuse, c[0x0][0x198], RZ ;  /* 0x0000660000127a10 */ /* 0x040fe20007ffe0ff */
[----:B------:R0:W-:Y:S01]  /*54140*/  @P4 STG.E.U16 [R8.64], R19 ;  /* 0x0000001308004986 */ /* 0x0001e2000c101506 */
[----:B------:R-:W-:Y:S01]  /*54150*/  ISETP.GE.AND P0, PT, R21, c[0x0][0x17c], PT ;  /* 0x00005f0015007a0c */ /* 0x000fe20003f06270 */
[----:B------:R-:W-:Y:S01]  /*54160*/  IMAD.WIDE R10, R0, 0x2, R12 ;  /* 0x00000002000a7825 */ /* 0x000fe200078e020c */
[----:B------:R-:W-:Y:S02]  /*54170*/  PRMT R20, R26, 0x7632, R20 ;  /* 0x000076321a147816 */ /* 0x000fe40000000014 */
[----:B------:R-:W-:Y:S01]  /*54180*/  ISETP.LT.AND P4, PT, R29, c[0x0][0x178], !P3 ;  /* 0x00005e001d007a0c */ /* 0x000fe20005f81270 */
[----:B------:R-:W-:Y:S01]  /*54190*/  IMAD.WIDE R16, R0, 0x2, R6 ;  /* 0x0000000200107825 */ /* 0x000fe200078e0206 */
[----:B------:R-:W-:Y:S01]  /*541a0*/  PRMT R21, R27, 0x7632, R21 ;  /* 0x000076321b157816 */ /* 0x000fe20000000015 */
[----:B------:R1:W-:Y:S01]  /*541b0*/  @P5 STG.E.U16 [R10.64], R20 ;  /* 0x000000140a005986 */ /* 0x0003e2000c101506 */
[----:B------:R-:W-:Y:S01]  /*541c0*/  IADD3 R22, R3, 0xe, RZ ;  /* 0x0000000e03167810 */ /* 0x000fe20007ffe0ff */
[----:B0-----:R-:W-:-:S02]  /*541d0*/  IMAD.WIDE R8, R18, 0x2, R4 ;  /* 0x0000000212087825 */ /* 0x001fc400078e0204 */
[----:B------:R-:W-:Y:S01]  /*541e0*/  @P6 STG.E.U16 [R16.64], R21 ;  /* 0x0000001510006986 */ /* 0x000fe2000c101506 */
[----:B------:R-:W-:-:S03]  /*541f0*/  ISETP.GE.AND P2, PT, R22, c[0x0][0x17c], PT ;  /* 0x00005f0016007a0c */ /* 0x000fc60003f46270 */
[----:B------:R-:W4:Y:S04]  /*54200*/  LDL.LU R22, [R1+0xa0] ;  /* 0x0000a00001167983 */ /* 0x000f280000300800 */
[----:B--2---:R0:W-:Y:S01]  /*54210*/  @P1 STG.E.U16 [R8.64], R23 ;  /* 0x0000001708001986 */ /* 0x0041e2000c101506 */
[----:B-1----:R-:W-:Y:S01]  /*54220*/  PRMT R20, R23, 0x7632, R20 ;  /* 0x0000763217147816 */ /* 0x002fe20000000014 */
[----:B0-----:R-:W-:Y:S02]  /*54230*/  IMAD.WIDE R8, R18, 0x2, R14 ;  /* 0x0000000212087825 */ /* 0x001fe400078e020e */
[----:B------:R-:W2:Y:S04]  /*54240*/  LDL.LU R23, [R1+0x400] ;  /* 0x0004000001177983 */ /* 0x000ea80000300800 */
[----:B------:R-:W2:Y:S04]  /*54250*/  LDL.LU R26, [R1+0x3f0] ;  /* 0x0003f000011a7983 */ /* 0x000ea80000300800 */
[----:B------:R-:W2:Y:S04]  /*54260*/  LDL.LU R27, [R1+0x110] ;  /* 0x00011000011b7983 */ /* 0x000ea80000300800 */
[----:B---3--:R0:W-:Y:S04]  /*54270*/  @P4 STG.E.U16 [R8.64], R25 ;  /* 0x0000001908004986 */ /* 0x0081e8000c101506 */
[----:B0-----:R-:W3:Y:S01]  /*54280*/  LDL.LU R9, [R1+0x100] ;  /* 0x0001000001097983 */ /* 0x001ee20000300800 */
        /* <DEDUP_REMOVED lines=8> */
[----:B---3--:R-:W-:Y:S04]  /*54310*/  @P5 STG.E.U16 [R10.64], R9 ;  /* 0x000000090a005986 */ /* 0x008fe8000c101506 */
[----:B----4-:R-:W-:Y:S04]  /*54320*/  @P3 STG.E.U16 [R16.64], R22 ;  /* 0x0000001610003986 */ /* 0x010fe8000c101506 */
[----:B------:R0:W-:Y:S02]  /*54330*/  @P6 STG.E.U16 [R18.64], R20 ;  /* 0x0000001412006986 */ /* 0x0001e4000c101506 */
[----:B0-----:R-:W-:-:S02]  /*54340*/  PRMT R19, R25, 0x7632, R19 ;  /* 0x0000763219137816 */ /* 0x001fc40000000013 */
[----:B------:R-:W3:Y:S01]  /*54350*/  LDL.LU R25, [R1+0x1b3c] ;  /* 0x001b3c0001197983 */ /* 0x000ee20000300800 */
[----:B------:R-:W-:Y:S02]  /*54360*/  ISETP.LT.AND P5, PT, R24, c[0x0][0x178], !P0 ;  /* 0x00005e0018007a0c */ /* 0x000fe400047a1270 */
[----:B------:R-:W-:Y:S02]  /*54370*/  ISETP.LT.AND P6, PT, R2, c[0x0][0x178], !P0 ;  /* 0x00005e0002007a0c */ /* 0x000fe400047c1270 */
[----:B------:R-:W-:Y:S01]  /*54380*/  PRMT R20, R9, 0x7632, R20 ;  /* 0x0000763209147816 */ /* 0x000fe20000000014 */
[----:B------:R-:W-:Y:S01]  /*54390*/  IMAD.WIDE R8, R0, 0x2, R14 ;  /* 0x0000000200087825 */ /* 0x000fe200078e020e */
[----:B------:R-:W-:Y:S02]  /*543a0*/  ISETP.LT.AND P0, PT, R28, c[0x0][0x178], !P2 ;  /* 0x00005e001c007a0c */ /* 0x000fe40005701270 */
[----:B------:R-:W-:Y:S01]  /*543b0*/  IADD3 R21, R3, 0xf, RZ ;  /* 0x0000000f03157810 */ /* 0x000fe20007ffe0ff */
[C---:B------:R-:W-:Y:S01]  /*543c0*/  IMAD.WIDE R10, R0.reuse, 0x2, R12 ;  /* 0x00000002000a7825 */ /* 0x040fe200078e020c */
[C---:B------:R-:W-:Y:S01]  /*543d0*/  IADD3 R18, R0.reuse, c[0x0][0x198], RZ ;  /* 0x0000660000127a10 */ /* 0x040fe20007ffe0ff */
[----:B------:R0:W-:Y:S01]  /*543e0*/  @P4 STG.E.U16 [R8.64], R19 ;  /* 0x0000001308004986 */ /* 0x0001e2000c101506 */
[----:B------:R-:W-:Y:S01]  /*543f0*/  ISETP.GE.AND P1, PT, R21, c[0x0][0x17c], PT ;  /* 0x00005f0015007a0c */ /* 0x000fe20003f26270 */
[----:B------:R-:W-:Y:S01]  /*54400*/  IMAD.WIDE R16, R0, 0x2, R6 ;  /* 0x0000000200107825 */ /* 0x000fe200078e0206 */
[----:B------:R-:W-:Y:S01]  /*54410*/  ISETP.LT.AND P4, PT, R29, c[0x0][0x178], !P2 ;  /* 0x00005e001d007a0c */ /* 0x000fe20005781270 */
[----:B------:R1:W-:Y:S01]  /*54420*/  @P5 STG.E.U16 [R10.64], R20 ;  /* 0x000000140a005986 */ /* 0x0003e2000c101506 */
[----:B------:R-:W-:-:S02]  /*54430*/  PRMT R21, R22, 0x7632, R21 ;  /* 0x0000763216157816 */ /* 0x000fc40000000015 */
[----:B------:R-:W-:Y:S02]  /*54440*/  ISETP.LT.AND P5, PT, R24, c[0x0][0x178], !P2 ;  /* 0x00005e0018007a0c */ /* 0x000fe400057a1270 */
[----:B------:R-:W-:Y:S01]  /*54450*/  ISETP.LT.AND P2, PT, R2, c[0x0][0x178], !P2 ;  /* 0x00005e0002007a0c */ /* 0x000fe20005741270 */
[C---:B0-----:R-:W-:Y:S01]  /*54460*/  IMAD.WIDE R8, R18.reuse, 0x2, R4 ;  /* 0x0000000212087825 */ /* 0x041fe200078e0204 */
[----:B------:R-:W-:Y:S01]  /*54470*/  IADD3 R22, R3, 0x10, RZ ;  /* 0x0000001003167810 */ /* 0x000fe20007ffe0ff */
[----:B------:R0:W-:Y:S02]  /*54480*/  @P6 STG.E.U16 [R16.64], R21 ;  /* 0x0000001510006986 */ /* 0x0001e4000c101506 */
[----:B-1----:R-:W-:Y:S02]  /*54490*/  IMAD.WIDE R10, R18, 0x2, R12 ;  /* 0x00000002120a7825 */ /* 0x002fe400078e020c */
[----:B--2---:R1:W-:Y:S01]  /*544a0*/  @P0 STG.E.U16 [R8.64], R23 ;  /* 0x0000001708000986 */ /* 0x0043e2000c101506 */
[----:B------:R-:W-:-:S02]  /*544b0*/  ISETP.GE.AND P3, PT, R22, c[0x0][0x17c], PT ;  /* 0x00005f0016007a0c */ /* 0x000fc40003f66270 */
[----:B------:R-:W-:Y:S01]  /*544c0*/  IADD3 R22, R3, 0x12, RZ ;  /* 0x0000001203167810 */ /* 0x000fe20007ffe0ff */
[----:B0-----:R-:W-:-:S04]  /*544d0*/  IMAD.WIDE R16, R18, 0x2, R6 ;  /* 0x0000000212107825 */ /* 0x001fc800078e0206 */
[----:B-1----:R-:W-:Y:S01]  /*544e0*/  IMAD.WIDE R8, R18, 0x2, R14 ;  /* 0x0000000212087825 */ /* 0x002fe200078e020e */
[----:B------:R-:W-:Y:S02]  /*544f0*/  PRMT R20, R23, 0x7632, R20 ;  /* 0x0000763217147816 */ /* 0x000fe40000000014 */
[----:B------:R-:W2:Y:S04]  /*54500*/  LDL.LU R23, [R1+0x1f4] ;  /* 0x0001f40001177983 */ /* 0x000ea80000300800 */
[----:B------:R0:W-:Y:S04]  /*54510*/  @P4 STG.E.U16 [R8.64], R26 ;  /* 0x0000001a08004986 */ /* 0x0001e8000c101506 */
[----:B------:R-:W-:Y:S04]  /*54520*/  @P5 STG.E.U16 [R10.64], R27 ;  /* 0x0000001b0a005986 */ /* 0x000fe8000c101506 */
[----:B---3--:R-:W-:Y:S01]  /*54530*/  @P2 STG.E.U16 [R16.64], R25 ;  /* 0x0000001910002986 */ /* 0x008fe2000c101506 */
[----:B------:R-:W-:-:S03]  /*54540*/  ISETP.GE.AND P2, PT, R22, c[0x0][0x17c], PT ;  /* 0x00005f0016007a0c */ /* 0x000fc60003f46270 */
[----:B------:R-:W3:Y:S01]  /*54550*/  LDL.LU R22, [R1+0x4] ;  /* 0x0000040001167983 */ /* 0x000ee20000300800 */
[----:B------:R-:W-:Y:S02]  /*54560*/  ISETP.LT.AND P6, PT, R28, c[0x0][0x178], !P1 ;  /* 0x00005e001c007a0c */ /* 0x000fe40004fc1270 */
[----:B------:R-:W-:Y:S02]  /*54570*/  IADD3 R0, R18, c[0x0][0x198], RZ ;  /* 0x0000660012007a10 */ /* 0x000fe40007ffe0ff */
[----:B------:R-:W-:-:S03]  /*54580*/  ISETP.LT.AND P4, PT, R29, c[0x0][0x178], !P1 ;  /* 0x00005e001d007a0c */ /* 0x000fc60004f81270 */
[----:B------:R-:W-:Y:S01]  /*54590*/  IMAD.WIDE R18, R0, 0x2, R4 ;  /* 0x0000000200127825 */ /* 0x000fe200078e0204 */
[----:B------:R-:W-:-:S03]  /*545a0*/  ISETP.LT.AND P5, PT, R24, c[0x0][0x178], !P1 ;  /* 0x00005e0018007a0c */ /* 0x000fc60004fa1270 */
[----:B0-----:R-:W-:Y:S02]  /*545b0*/  IMAD.WIDE R8, R0, 0x2, R14 ;  /* 0x0000000200087825 */ /* 0x001fe400078e020e */
[----:B------:R-:W-:Y:S01]  /*545c0*/  @P6 STG.E.U16 [R18.64], R20 ;  /* 0x0000001412006986 */ /* 0x000fe2000c101506 */
[----:B------:R-:W-:Y:S02]  /*545d0*/  ISETP.LT.AND P6, PT, R2, c[0x0][0x178], !P1 ;  /* 0x00005e0002007a0c */ /* 0x000fe40004fc1270 */
[----:B------:R-:W-:Y:S01]  /*545e0*/  ISETP.LT.AND P1, PT, R28, c[0x0][0x178], !P3 ;  /* 0x00005e001c007a0c */ /* 0x000fe20005f21270 */
[----:B---3--:R0:W-:Y:S04]  /*545f0*/  STL [R1+0x1b38], R22 ;  /* 0x001b381601007387 */ /* 0x0081e80000100800 */
[----:B0-----:R-:W3:Y:S01]  /*54600*/  LDL R22, [R1+0x44] ;  /* 0x0000440001167983 */ /* 0x001ee20000100800 */
[----:B------:R-:W-:-:S02]  /*54610*/  PRMT R19, R26, 0x7632, R19 ;  /* 0x000076321a137816 */ /* 0x000fc40000000013 */
[----:B------:R-:W-:Y:S02]  /*54620*/  IADD3 R21, R3, 0x11, RZ ;  /* 0x0000001103157810 */ /* 0x000fe40007ffe0ff */
[C---:B------:R-:W-:Y:S01]  /*54630*/  IADD3 R18, R0.reuse, c[0x0][0x198], RZ ;  /* 0x0000660000127a10 */ /* 0x040fe20007ffe0ff */
[----:B------:R0:W-:Y:S01]  /*54640*/  @P4 STG.E.U16 [R8.64], R19 ;  /* 0x0000001308004986 */ /* 0x0001e2000c101506 */
[----:B------:R-:W-:Y:S01]  /*54650*/  ISETP.GE.AND P0, PT, R21, c[0x0][0x17c], PT ;  /* 0x00005f0015007a0c */ /* 0x000fe20003f06270 */
[C---:B------:R-:W-:Y:S01]  /*54660*/  IMAD.WIDE R10, R0.reuse, 0x2, R12 ;  /* 0x00000002000a7825 */ /* 0x040fe200078e020c */
[----:B------:R-:W-:Y:S02]  /*54670*/  PRMT R20, R27, 0x7632, R20 ;  /* 0x000076321b147816 */ /* 0x000fe40000000014 */
[----:B------:R-:W-:Y:S01]  /*54680*/  ISETP.LT.AND P4, PT, R29, c[0x0][0x178], !P3 ;  /* 0x00005e001d007a0c */ /* 0x000fe20005f81270 */
[----:B------:R-:W-:Y:S01]  /*54690*/  IMAD.WIDE R16, R0, 0x2, R6 ;  /* 0x0000000200107825 */ /* 0x000fe200078e0206 */
[----:B------:R-:W-:Y:S01]  /*546a0*/  PRMT R21, R25, 0x7632, R21 ;  /* 0x0000763219157816 */ /* 0x000fe20000000015 */
[----:B------:R1:W-:Y:S02]  /*546b0*/  @P5 STG.E.U16 [R10.64], R20 ;  /* 0x000000140a005986 */ /* 0x0003e4000c101506 */
[----:B0-----:R-:W-:-:S02]  /*546c0*/  IMAD.WIDE R8, R18, 0x2, R4 ;  /* 0x0000000212087825 */ /* 0x001fc400078e0204 */
[----:B------:R-:W-:Y:S04]  /*546d0*/  @P6 STG.E.U16 [R16.64], R21 ;  /* 0x0000001510006986 */ /* 0x000fe8000c101506 */
[----:B--2---:R0:W-:Y:S01]  /*546e0*/  @P1 STG.E.U16 [R8.64], R23 ;  /* 0x0000001708001986 */ /* 0x0041e2000c101506 */
[----:B-1----:R-:W-:Y:S01]  /*546f0*/  PRMT R20, R23, 0x7632, R20 ;  /* 0x0000763217147816 */ /* 0x002fe20000000014 */
[----:B0-----:R-:W-:Y:S02]  /*54700*/  IMAD.WIDE R8, R18, 0x2, R14 ;  /* 0x0000000212087825 */ /* 0x001fe400078e020e */
[----:B------:R-:W2:Y:S04]  /*54710*/  LDL.LU R23, [R1+0x204] ;  /* 0x0002040001177983 */ /* 0x000ea80000300800 */
[----:B------:R-:W4:Y:S04]  /*54720*/  LDL.LU R25, [R1+0x64] ;  /* 0x0000640001197983 */ /* 0x000f280000300800 */
[----:B------:R-:W2:Y:S04]  /*54730*/  LDL.LU R26, [R1+0x54] ;  /* 0x00005400011a7983 */ /* 0x000ea80000300800 */
[----:B------:R-:W2:Y:S04]  /*54740*/  LDL.LU R27, [R1+0x14] ;  /* 0x00001400011b7983 */ /* 0x000ea80000300800 */
[----:B---3--:R0:W-:Y:S04]  /*54750*/  @P4 STG.E.U16 [R8.64], R22 ;  /* 0x0000001608004986 */ /* 0x0081e8000c101506 */
[----:B0-----:R-:W3:Y:S04]  /*54760*/  LDL.LU R22, [R1+0x1b38] ;  /* 0x001b380001167983 */ /* 0x001ee80000300800 */
[----:B------:R-:W2:Y:S04]  /*54770*/  LDL.LU R8, [R1+0x44] ;  /* 0x0000440001087983 */ /* 0x000ea80000300800 */
[----:B------:R-:W2:Y:S01]  /*54780*/  LDL.LU R9, [R1+0x24] ;  /* 0x0000240001097983 */ /* 0x000ea20000300800 */
[----:B------:R-:W-:-:S02]  /*54790*/  ISETP.LT.AND P5, PT, R24, c[0x0][0x178], !P3 ;  /* 0x00005e0018007a0c */ /* 0x000fc40005fa1270 */
        /* <DEDUP_REMOVED lines=9> */
[----:B--2---:R0:W-:Y:S01]  /*54830*/  @P5 STG.E.U16 [R10.64], R9 ;  /* 0x000000090a005986 */ /* 0x0041e2000c101506 */
[----:B------:R-:W-:-:S03]  /*54840*/  ISETP.LT.AND P5, PT, R24, c[0x0][0x178], !P0 ;  /* 0x00005e0018007a0c */ /* 0x000fc600047a1270 */
[----:B---3--:R1:W-:Y:S04]  /*54850*/  @P3 STG.E.U16 [R16.64], R22 ;  /* 0x0000001610003986 */ /* 0x0083e8000c101506 */
        /* <DEDUP_REMOVED lines=26> */
[----:B----4-:R-:W-:Y:S04]  /*54a00*/  @P4 STG.E.U16 [R8.64], R25 ;  /* 0x0000001908004986 */ /* 0x010fe8000c101506 */
        /* <DEDUP_REMOVED lines=70> */
[C---:B------:R-:W-:Y:S02]  /*54e70*/  IADD3 R22, R3.reuse, 0x1a, RZ ;  /* 0x0000001a03167810 */ /* 0x040fe40007ffe0ff */
[----:B0-----:R-:W-:Y:S01]  /*54e80*/  IADD3 R21, R3, 0x19, RZ ;  /* 0x0000001903157810 */ /* 0x001fe20007ffe0ff */
[----:B------:R-:W-:-:S04]  /*54e90*/  IMAD.WIDE R16, R18, 0x2, R6 ;  /* 0x0000000212107825 */ /* 0x000fc800078e0206 */
[----:B-1----:R-:W-:Y:S01]  /*54ea0*/  IMAD.WIDE R8, R18, 0x2, R14 ;  /* 0x0000000212087825 */ /* 0x002fe200078e020e */
[----:B------:R-:W-:Y:S02]  /*54eb0*/  PRMT R20, R23, 0x7632, R20 ;  /* 0x0000763217147816 */ /* 0x000fe40000000014 */
[----:B------:R-:W-:Y:S01]  /*54ec0*/  ISETP.GE.AND P0, PT, R21, c[0x0][0x17c], PT ;  /* 0x00005f0015007a0c */ /* 0x000fe20003f06270 */
[----:B------:R-:W2:Y:S04]  /*54ed0*/  LDL.LU R23, [R1+0x304] ;  /* 0x0003040001177983 */ /* 0x000ea80000300800 */
[----:B------:R-:W-:Y:S04]  /*54ee0*/  @P4 STG.E.U16 [R8.64], R26 ;  /* 0x0000001a08004986 */ /* 0x000fe8000c101506 */
[----:B------:R-:W-:Y:S04]  /*54ef0*/  @P5 STG.E.U16 [R10.64], R27 ;  /* 0x0000001b0a005986 */ /* 0x000fe8000c101506 */
[----:B---3--:R0:W-:Y:S01]  /*54f00*/  @P2 STG.E.U16 [R16.64], R25 ;  /* 0x0000001910002986 */ /* 0x0081e2000c101506 */
[----:B------:R-:W-:-:S02]  /*54f10*/  PRMT R21, R25, 0x7632, R21 ;  /* 0x0000763219157816 */ /* 0x000fc40000000015 */
[----:B------:R-:W-:Y:S01]  /*54f20*/  ISETP.GE.AND P2, PT, R22, c[0x0][0x17c], PT ;  /* 0x00005f0016007a0c */ /* 0x000fe20003f46270 */
[----:B0-----:R-:W3:Y:S04]  /*54f30*/  LDL R25, [R1+0x10c4] ;  /* 0x0010c40001197983 */ /* 0x001ee80000100800 */
[----:B------:R-:W4:Y:S01]  /*54f40*/  LDL.LU R22, [R1+0xb4] ;  /* 0x0000b40001167983 */ /* 0x000f220000300800 */
[----:B------:R-:W-:Y:S02]  /*54f50*/  ISETP.LT.AND P6, PT, R28, c[0x0][0x178], !P1 ;  /* 0x00005e001c007a0c */ /* 0x000fe40004fc1270 */
[----:B------:R-:W-:Y:S02]  /*54f60*/  IADD3 R0, R18, c[0x0][0x198], RZ ;  /* 0x0000660012007a10 */ /* 0x000fe40007ffe0ff */
[----:B------:R-:W-:-:S03]  /*54f70*/  ISETP.LT.AND P4, PT, R29, c[0x0][0x178], !P1 ;  /* 0x00005e001d007a0c */ /* 0x000fc60004f81270 */
[----:B------:R-:W-:Y:S01]  /*54f80*/  IMAD.WIDE R18, R0, 0x2, R4 ;  /* 0x0000000200127825 */ /* 0x000fe200078e0204 */
[----:B------:R-:W-:-:S03]  /*54f90*/  ISETP.LT.AND P5, PT, R24, c[0x0][0x178], !P1 ;  /* 0x00005e0018007a0c */ /* 0x000fc60004fa1270 */
[----:B------:R-:W-:Y:S02]  /*54fa0*/  IMAD.WIDE R8, R0, 0x2, R14 ;  /* 0x0000000200087825 */ /* 0x000fe400078e020e */
[----:B------:R-:W-:Y:S01]  /*54fb0*/  @P6 STG.E.U16 [R18.64], R20 ;  /* 0x0000001412006986 */ /* 0x000fe2000c101506 */
[----:B------:R-:W-:Y:S02]  /*54fc0*/  ISETP.LT.AND P6, PT, R2, c[0x0][0x178], !P1 ;  /* 0x00005e0002007a0c */ /* 0x000fe40004fc1270 */
[----:B------:R-:W-:Y:S01]  /*54fd0*/  ISETP.LT.AND P1, PT, R28, c[0x0][0x178], !P3 ;  /* 0x00005e001c007a0c */ /* 0x000fe20005f21270 */
[----:B----4-:R0:W-:Y:S04]  /*54fe0*/  STL [R1+0x1b30], R22 ;  /* 0x001b301601007387 */ /* 0x0101e80000100800 */
[----:B0-----:R-:W4:Y:S01]  /*54ff0*/  LDL R22, [R1+0x2f4] ;  /* 0x0002f40001167983 */ /* 0x001f220000100800 */
[----:B------:R-:W-:-:S02]  /*55000*/  PRMT R19, R26, 0x7632, R19 ;  /* 0x000076321a137816 */ /* 0x000fc40000000013 */
[C---:B------:R-:W-:Y:S01]  /*55010*/  IADD3 R18, R0.reuse, c[0x0][0x198], RZ ;  /* 0x0000660000127a10 */ /* 0x040fe20007ffe0ff */
[C---:B------:R-:W-:Y:S01]  /*55020*/  IMAD.WIDE R10, R0.reuse, 0x2, R12 ;  /* 0x00000002000a7825 */ /* 0x040fe200078e020c */
[----:B------:R-:W-:Y:S01]  /*55030*/  PRMT R20, R27, 0x7632, R20 ;  /* 0x000076321b147816 */ /* 0x000fe20000000014 */
[----:B------:R0:W-:Y:S01]  /*55040*/  @P4 STG.E.U16 [R8.64], R19 ;  /* 0x0000001308004986 */ /* 0x0001e2000c101506 */
[----:B------:R-:W-:Y:S01]  /*55050*/  ISETP.LT.AND P4, PT, R29, c[0x0][0x178], !P3 ;  /* 0x00005e001d007a0c */ /* 0x000fe20005f81270 */
[----:B------:R-:W-:Y:S02]  /*55060*/  IMAD.WIDE R16, R0, 0x2, R6 ;  /* 0x0000000200107825 */ /* 0x000fe400078e0206 */
[----:B------:R1:W-:Y:S04]  /*55070*/  @P5 STG.E.U16 [R10.64], R20 ;  /* 0x000000140a005986 */ /* 0x0003e8000c101506 */
[----:B------:R-:W-:Y:S01]  /*55080*/  @P6 STG.E.U16 [R16.64], R21 ;  /* 0x0000001510006986 */ /* 0x000fe2000c101506 */
[----:B0-----:R-:W-:-:S05]  /*55090*/  IMAD.WIDE R8, R18, 0x2, R4 ;  /* 0x0000000212087825 */ /* 0x001fca00078e0204 */
[----:B--2---:R0:W-:Y:S01]  /*550a0*/  @P1 STG.E.U16 [R8.64], R23 ;  /* 0x0000001708001986 */ /* 0x0041e2000c101506 */
[----:B-1----:R-:W-:Y:S01]  /*550b0*/  PRMT R20, R23, 0x7632, R20 ;  /* 0x0000763217147816 */ /* 0x002fe20000000014 */
[----:B0-----:R-:W-:Y:S02]  /*550c0*/  IMAD.WIDE R8, R18, 0x2, R14 ;  /* 0x0000000212087825 */ /* 0x001fe400078e020e */
[----:B------:R-:W2:Y:S04]  /*550d0*/  LDL.LU R23, [R1+0x3c4] ;  /* 0x0003c40001177983 */ /* 0x000ea80000300800 */
[----:B------:R-:W2:Y:S04]  /*550e0*/  LDL.LU R26, [R1+0x314] ;  /* 0x00031400011a7983 */ /* 0x000ea80000300800 */
[----:B------:R-:W2:Y:S04]  /*550f0*/  LDL.LU R24, [R1+0xf4] ;  /* 0x0000f40001187983 */ /* 0x000ea80000300800 */
[----:B------:R-:W2:Y:S04]  /*55100*/  LDL.LU R27, [R1+0xd4] ;  /* 0x0000d400011b7983 */ /* 0x000ea80000300800 */
[----:B----4-:R0:W-:Y:S04]  /*55110*/  @P4 STG.E.U16 [R8.64], R22 ;  /* 0x0000001608004986 */ /* 0x0101e8000c101506 */
[----:B0-----:R-:W4:Y:S04]  /*55120*/  LDL.LU R22, [R1+0x1b30] ;  /* 0x001b300001167983 */ /* 0x001f280000300800 */
[----:B------:R-:W2:Y:S04]  /*55130*/  LDL.LU R8, [R1+0x2f4] ;  /* 0x0002f40001087983 */ /* 0x000ea80000300800 */
[----:B------:R-:W2:Y:S01]  /*55140*/  LDL.LU R9, [R1+0xc4] ;  /* 0x0000c40001097983 */ /* 0x000ea20000300800 */
[----:B---3--:R-:W-:-:S02]  /*55150*/  ISETP.LT.AND P5, PT, R25, c[0x0][0x178], !P3 ;  /* 0x00005e0019007a0c */ /* 0x008fc40005fa1270 */
        /* <DEDUP_REMOVED lines=81> */
[----:B------:R-:W-:Y:S02]  /*55670*/  ISETP.LT.AND P4, PT, R29, c[0x0][0x178], !P0 ;  /* 0x00005e001d007a0c */ /* 0x000fe40004781270 */
[----:B------:R-:W-:Y:S01]  /*55680*/  IADD3 R21, R3, 0x1f, RZ ;  /* 0x0000001f03157810 */ /* 0x000fe20007ffe0ff */
        /* <DEDUP_REMOVED lines=10> */
[----:B------:R-:W-:Y:S01]  /*55730*/  ISETP.GE.AND P1, PT, R21, c[0x0][0x17c], PT ;  /* 0x00005f0015007a0c */ /* 0x000fe20003f26270 */
[----:B------:R-:W-:Y:S01]  /*55740*/  IMAD.WIDE R10, R0, 0x2, R12 ;  /* 0x00000002000a7825 */ /* 0x000fe200078e020c */
[----:B------:R-:W-:-:S02]  /*55750*/  PRMT R21, R22, 0x7632, R21 ;  /* 0x0000763216157816 */ /* 0x000fc40000000015 */
[C---:B------:R-:W-:Y:S01]  /*55760*/  IADD3 R18, R0.reuse, c[0x0][0x198], RZ ;  /* 0x0000660000127a10 */ /* 0x040fe20007ffe0ff */
[----:B------:R-:W-:Y:S01]  /*55770*/  IMAD.WIDE R16, R0, 0x2, R6 ;  /* 0x0000000200107825 */ /* 0x000fe200078e0206 */
        /* <DEDUP_REMOVED lines=9> */
[----:B--2---:R0:W-:Y:S01]  /*55810*/  @P0 STG.E.U16 [R8.64], R23 ;  /* 0x0000001708000986 */ /* 0x0041e2000c101506 */
[----:B-1----:R-:W-:Y:S01]  /*55820*/  IMAD.WIDE R10, R18, 0x2, R12 ;  /* 0x00000002120a7825 */ /* 0x002fe200078e020c */
[----:B------:R-:W-:-:S03]  /*55830*/  PRMT R20, R23, 0x7632, R20 ;  /* 0x0000763217147816 */ /* 0x000fc60000000014 */
[----:B----4-:R-:W-:-:S04]  /*55840*/  IMAD.WIDE R16, R18, 0x2, R6 ;  /* 0x0000000212107825 */ /* 0x010fc800078e0206 */
[----:B0-----:R-:W-:Y:S01]  /*55850*/  IMAD.WIDE R8, R18, 0x2, R14 ;  /* 0x0000000212087825 */ /* 0x001fe200078e020e */
[----:B------:R-:W2:Y:S03]  /*55860*/  LDL.LU R23, [R1+0x1f8] ;  /* 0x0001f80001177983 */ /* 0x000ea60000300800 */
[----:B------:R-:W-:Y:S01]  /*55870*/  IMAD.WIDE R18, R0, 0x2, R4 ;  /* 0x0000000200127825 */ /* 0x000fe200078e0204 */
[----:B------:R-:W-:Y:S04]  /*55880*/  @P4 STG.E.U16 [R8.64], R24 ;  /* 0x0000001808004986 */ /* 0x000fe8000c101506 */
[----:B------:R-:W-:Y:S04]  /*55890*/  @P5 STG.E.U16 [R10.64], R27 ;  /* 0x0000001b0a005986 */ /* 0x000fe8000c101506 */
[----:B---3--:R-:W-:Y:S04]  /*558a0*/  @P2 STG.E.U16 [R16.64], R26 ;  /* 0x0000001a10002986 */ /* 0x008fe8000c101506 */
        /* <DEDUP_REMOVED lines=12> */
[----:B---3--:R0:W-:Y:S04]  /*55970*/  STL [R1+0x1b28], R24 ;  /* 0x001b281801007387 */ /* 0x0081e80000100800 */
[----:B0-----:R-:W3:Y:S01]  /*55980*/  LDL R24, [R1+0x48] ;  /* 0x0000480001187983 */ /* 0x001ee20000100800 */
[----:B------:R-:W-:Y:S01]  /*55990*/  ISETP.GE.AND P0, PT, R21, c[0x0][0x17c], PT ;  /* 0x00005f0015007a0c */ /* 0x000fe20003f06270 */
[C---:B------:R-:W-:Y:S01]  /*559a0*/  IMAD.WIDE R10, R0.reuse, 0x2, R12 ;  /* 0x00000002000a7825 */ /* 0x040fe200078e020c */
[----:B------:R-:W-:Y:S01]  /*559b0*/  PRMT R20, R27, 0x7632, R20 ;  /* 0x000076321b147816 */ /* 0x000fe20000000014 */
[----:B------:R0:W-:Y:S01]  /*559c0*/  @P4 STG.E.U16 [R8.64], R19 ;  /* 0x0000001308004986 */ /* 0x0001e2000c101506 */
[----:B------:R-:W-:Y:S01]  /*559d0*/  ISETP.LT.AND P4, PT, R29, c[0x0][0x178], !P3 ;  /* 0x00005e001d007a0c */ /* 0x000fe20005f81270 */
[----:B------:R-:W-:Y:S01]  /*559e0*/  IMAD.WIDE R16, R0, 0x2, R6 ;  /* 0x0000000200107825 */ /* 0x000fe200078e0206 */
[----:B------:R-:W-:Y:S01]  /*559f0*/  PRMT R21, R26, 0x7632, R21 ;  /* 0x000076321a157816 */ /* 0x000fe20000000015 */
[----:B------:R2:W-:Y:S01]  /*55a00*/  @P5 STG.E.U16 [R10.64], R20 ;  /* 0x000000140a005986 */ /* 0x0005e2000c101506 */
[----:B------:R-:W-:-:S03]  /*55a10*/  IADD3 R22, R3, 0x22, RZ ;  /* 0x0000002203167810 */ /* 0x000fc60007ffe0ff */
[----:B------:R-:W-:Y:S01]  /*55a20*/  @P6 STG.E.U16 [R16.64], R21 ;  /* 0x0000001510006986 */ /* 0x000fe2000c101506 */
[----:B0-----:R-:W-:Y:S01]  /*55a30*/  IMAD.WIDE R8, R18, 0x2, R4 ;  /* 0x0000000212087825 */ /* 0x001fe200078e0204 */
[----:B------:R-:W-:Y:S02]  /*55a40*/  ISETP.GE.AND P2, PT, R22, c[0x0][0x17c], PT ;  /* 0x00005f0016007a0c */ /* 0x000fe40003f46270 */
[----:B------:R-:W4:Y:S01]  /*55a50*/  LDL.LU R22, [R1+0x28] ;  /* 0x0000280001167983 */ /* 0x000f220000300800 */
[----:B--2---:R-:W-:-:S03]  /*55a60*/  PRMT R20, R23, 0x7632, R20 ;  /* 0x0000763217147816 */ /* 0x004fc60000000014 */
[----:B------:R0:W-:Y:S02]  /*55a70*/  @P1 STG.E.U16 [R8.64], R23 ;  /* 0x0000001708001986 */ /* 0x0001e4000c101506 */
[----:B0-----:R-:W-:Y:S02]  /*55a80*/  IMAD.WIDE R8, R18, 0x2, R14 ;  /* 0x0000000212087825 */ /* 0x001fe400078e020e */
[----:B------:R-:W2:Y:S04]  /*55a90*/  LDL.LU R23, [R1+0x208] ;  /* 0x0002080001177983 */ /* 0x000ea80000300800 */
[----:B------:R-:W2:Y:S04]  /*55aa0*/  LDL.LU R26, [R1+0x68] ;  /* 0x00006800011a7983 */ /* 0x000ea80000300800 */
[----:B------:R-:W2:Y:S04]  /*55ab0*/  LDL.LU R27, [R1+0x18] ;  /* 0x00001800011b7983 */ /* 0x000ea80000300800 */
[----:B---3--:R0:W-:Y:S04]  /*55ac0*/  @P4 STG.E.U16 [R8.64], R24 ;  /* 0x0000001808004986 */ /* 0x0081e8000c101506 */
[----:B0-----:R-:W3:Y:S01]  /*55ad0*/  LDL.LU R24, [R1+0x1b28] ;  /* 0x001b280001187983 */ /* 0x001ee20000300800 */
[----:B------:R-:W-:-:S02]  /*55ae0*/  ISETP.LT.AND P5, PT, R25, c[0x0][0x178], !P3 ;  /* 0x00005e0019007a0c */ /* 0x000fc40005fa1270 */
[----:B------:R-:W-:Y:S01]  /*55af0*/  ISETP.LT.AND P3, PT, R2, c[0x0][0x178], !P3 ;  /* 0x00005e0002007a0c */ /* 0x000fe20005f61270 */
[----:B------:R-:W2:Y:S01]  /*55b00*/  LDL.LU R9, [R1+0x48] ;  /* 0x0000480001097983 */ /* 0x000ea20000300800 */
[----:B------:R-:W-:Y:S02]  /*55b10*/  ISETP.LT.AND P6, PT, R28, c[0x0][0x178], !P0 ;  /* 0x00005e001c007a0c */ /* 0x000fe400047c1270 */
[C---:B------:R-:W-:Y:S01]  /*55b20*/  IADD3 R0, R18.reuse, c[0x0][0x198], RZ ;  /* 0x0000660012007a10 */ /* 0x040fe20007ffe0ff */
[----:B------:R-:W-:-:S04]  /*55b30*/  IMAD.WIDE R10, R18, 0x2, R12 ;  /* 0x00000002120a7825 */ /* 0x000fc800078e020c */
[----:B------:R-:W-:-:S04]  /*55b40*/  IMAD.WIDE R16, R18, 0x2, R6 ;  /* 0x0000000212107825 */ /* 0x000fc800078e0206 */
[----:B------:R-:W-:Y:S01]  /*55b50*/  IMAD.WIDE R18, R0, 0x2, R4 ;  /* 0x0000000200127825 */ /* 0x000fe200078e0204 */
[----:B----4-:R-:W-:Y:S01]  /*55b60*/  @P5 STG.E.U16 [R10.64], R22 ;  /* 0x000000160a005986 */ /* 0x010fe2000c101506 */
[----:B------:R-:W-:-:S03]  /*55b70*/  ISETP.LT.AND P4, PT, R29, c[0x0][0x178], !P0 ;  /* 0x00005e001d007a0c */ /* 0x000fc60004781270 */
[----:B---3--:R-:W-:Y:S04]  /*55b80*/  @P3 STG.E.U16 [R16.64], R24 ;  /* 0x0000001810003986 */ /* 0x008fe8000c101506 */
[----:B------:R0:W-:Y:S02]  /*55b90*/  @P6 STG.E.U16 [R18.64], R20 ;  /* 0x0000001412006986 */ /* 0x0001e4000c101506 */
[----:B0-----:R-:W-:Y:S02]  /*55ba0*/  PRMT R20, R22, 0x7632, R20 ;  /* 0x0000763216147816 */ /* 0x001fe40000000014 */
[----:B------:R-:W-:-:S04]  /*55bb0*/  IADD3 R22, R3, 0x24, RZ ;  /* 0x0000002403167810 */ /* 0x000fc80007ffe0ff */
[----:B------:R-:W-:Y:S02]  /*55bc0*/  ISETP.GE.AND P3, PT, R22, c[0x0][0x17c], PT ;  /* 0x00005f0016007a0c */ /* 0x000fe40003f66270 */
[----:B------:R-:W3:Y:S01]  /*55bd0*/  LDL.LU R22, [R1+0x58] ;  /* 0x0000580001167983 */ /* 0x000ee20000300800 */
[----:B------:R-:W-:Y:S02]  /*55be0*/  ISETP.LT.AND P5, PT, R25, c[0x0][0x178], !P0 ;  /* 0x00005e0019007a0c */ /* 0x000fe400047a1270 */
[----:B------:R-:W-:Y:S02]  /*55bf0*/  ISETP.LT.AND P6, PT, R2, c[0x0][0x178], !P0 ;  /* 0x00005e0002007a0c */ /* 0x000fe400047c1270 */
[----:B------:R-:W-:Y:S02]  /*55c00*/  IADD3 R21, R3, 0x23, RZ ;  /* 0x0000002303157810 */ /* 0x000fe40007ffe0ff */
[----:B--2---:R-:W-:Y:S01]  /*55c10*/  PRMT R19, R9, 0x7632, R19 ;  /* 0x0000763209137816 */ /* 0x004fe20000000013 */
[----:B------:R-:W-:Y:S01]  /*55c20*/  IMAD.WIDE R8, R0, 0x2, R14 ;  /* 0x0000000200087825 */ /* 0x000fe200078e020e */
[----:B------:R-:W-:-:S02]  /*55c30*/  ISETP.LT.AND P0, PT, R28, c[0x0][0x178], !P2 ;  /* 0x00005e001c007a0c */ /* 0x000fc40005701270 */
[----:B------:R-:W-:Y:S01]  /*55c40*/  ISETP.GE.AND P1, PT, R21, c[0x0][0x17c], PT ;  /* 0x00005f0015007a0c */ /* 0x000fe20003f26270 */
[----:B------:R-:W-:Y:S01]  /*55c50*/  IMAD.WIDE R10, R0, 0x2, R12 ;  /* 0x00000002000a7825 */ /* 0x000fe200078e020c */
[----:B------:R-:W-:Y:S02]  /*55c60*/  PRMT R21, R24, 0x7632, R21 ;  /* 0x0000763218157816 */ /* 0x000fe40000000015 */
        /* <DEDUP_REMOVED lines=19> */
[----:B---3--:R-:W-:Y:S04]  /*55da0*/  @P5 STG.E.U16 [R10.64], R22 ;  /* 0x000000160a005986 */ /* 0x008fe8000c101506 */
[----:B------:R-:W-:Y:S04]  /*55db0*/  @P2 STG.E.U16 [R16.64], R27 ;  /* 0x0000001b10002986 */ /* 0x000fe8000c101506 */
[----:B------:R0:W-:Y:S02]  /*55dc0*/  @P6 STG.E.U16 [R18.64], R20 ;  /* 0x0000001412006986 */ /* 0x0001e4000c101506 */
[----:B0-----:R-:W-:-:S02]  /*55dd0*/  PRMT R20, R22, 0x7632, R20 ;  /* 0x0000763216147816 */ /* 0x001fc40000000014 */
[----:B------:R-:W-:Y:S02]  /*55de0*/  IADD3 R22, R3, 0x26, RZ ;  /* 0x0000002603167810 */ /* 0x000fe40007ffe0ff */
[----:B------:R-:W-:Y:S02]  /*55df0*/  PRMT R19, R26, 0x7632, R19 ;  /* 0x000076321a137816 */ /* 0x000fe40000000013 */
[----:B------:R-:W3:Y:S01]  /*55e00*/  LDL.LU R26, [R1+0x88] ;  /* 0x00008800011a7983 */ /* 0x000ee20000300800 */
[----:B------:R-:W-:-:S03]  /*55e10*/  ISETP.GE.AND P2, PT, R22, c[0x0][0x17c], PT ;  /* 0x00005f0016007a0c */ /* 0x000fc60003f46270 */
[----:B------:R-:W4:Y:S04]  /*55e20*/  LDL.LU R24, [R1+0x38] ;  /* 0x0000380001187983 */ /* 0x000f280000300800 */
[----:B------:R-:W4:Y:S01]  /*55e30*/  LDL.LU R22, [R1+0x78] ;  /* 0x0000780001167983 */ /* 0x000f220000300800 */
[----:B------:R-:W-:Y:S02]  /*55e40*/  ISETP.LT.AND P4, PT, R29, c[0x0][0x178], !P1 ;  /* 0x00005e001d007a0c */ /* 0x000fe40004f81270 */
[----:B------:R-:W-:Y:S02]  /*55e50*/  ISETP.LT.AND P5, PT, R25, c[0x0][0x178], !P1 ;  /* 0x00005e0019007a0c */ /* 0x000fe40004fa1270 */
[----:B------:R-:W-:Y:S02]  /*55e60*/  ISETP.LT.AND P6, PT, R2, c[0x0][0x178], !P1 ;  /* 0x00005e0002007a0c */ /* 0x000fe40004fc1270 */
[----:B------:R-:W-:Y:S01]  /*55e70*/  IADD3 R21, R3, 0x25, RZ ;  /* 0x0000002503157810 */ /* 0x000fe20007ffe0ff */
[----:B------:R-:W-:Y:S01]  /*55e80*/  IMAD.WIDE R8, R0, 0x2, R14 ;  /* 0x0000000200087825 */ /* 0x000fe200078e020e */
[----:B------:R-:W-:-:S02]  /*55e90*/  ISETP.LT.AND P1, PT, R28, c[0x0][0x178], !P3 ;  /* 0x00005e001c007a0c */ /* 0x000fc40005f21270 */
[----:B------:R-:W-:Y:S01]  /*55ea0*/  ISETP.GE.AND P0, PT, R21, c[0x0][0x17c], PT ;  /* 0x00005f0015007a0c */ /* 0x000fe20003f06270 */
[C---:B------:R-:W-:Y:S01]  /*55eb0*/  IMAD.WIDE R10, R0.reuse, 0x2, R12 ;  /* 0x00000002000a7825 */ /* 0x040fe200078e020c */
        /* <DEDUP_REMOVED lines=11> */
[C---:B------:R-:W-:Y:S01]  /*55f70*/  IADD3 R0, R18.reuse, c[0x0][0x198], RZ ;  /* 0x0000660012007a10 */ /* 0x040fe20007ffe0ff */
[----:B------:R-:W4:Y:S02]  /*55f80*/  LDL.LU R27, [R1+0x2e8] ;  /* 0x0002e800011b7983 */ /* 0x000f240000300800 */
[----:B-1----:R-:W-:-:S02]  /*55f90*/  IMAD.WIDE R10, R18, 0x2, R12 ;  /* 0x00000002120a7825 */ /* 0x002fc400078e020c */
[----:B--2---:R0:W-:Y:S01]  /*55fa0*/  @P1 STG.E.U16 [R8.64], R23 ;  /* 0x0000001708001986 */ /* 0x0041e2000c101506 */
[----:B------:R-:W-:Y:S01]  /*55fb0*/  PRMT R20, R23, 0x7632, R20 ;  /* 0x0000763217147816 */ /* 0x000fe20000000014 */
[----:B------:R-:W-:-:S04]  /*55fc0*/  IMAD.WIDE R16, R18, 0x2, R6 ;  /* 0x0000000212107825 */ /* 0x000fc800078e0206 */
[----:B0-----:R-:W-:Y:S01]  /*55fd0*/  IMAD.WIDE R8, R18, 0x2, R14 ;  /* 0x0000000212087825 */ /* 0x001fe200078e020e */
[----:B------:R-:W2:Y:S03]  /*55fe0*/  LDL.LU R23, [R1+0x228] ;  /* 0x0002280001177983 */ /* 0x000ea60000300800 */
[----:B------:R-:W-:Y:S01]  /*55ff0*/  IMAD.WIDE R18, R0, 0x2, R4 ;  /* 0x0000000200127825 */ /* 0x000fe200078e0204 */
[----:B---3--:R-:W-:Y:S04]  /*56000*/  @P4 STG.E.U16 [R8.64], R26 ;  /* 0x0000001a08004986 */ /* 0x008fe8000c101506 */
[----:B----4-:R-:W-:Y:S04]  /*56010*/  @P5 STG.E.U16 [R10.64], R22 ;  /* 0x000000160a005986 */ /* 0x010fe8000c101506 */
[----:B------:R-:W-:Y:S04]  /*56020*/  @P3 STG.E.U16 [R16.64], R24 ;  /* 0x0000001810003986 */ /* 0x000fe8000c101506 */
[----:B------:R0:W-:Y:S02]  /*56030*/  @P6 STG.E.U16 [R18.64], R20 ;  /* 0x0000001412006986 */ /* 0x0001e4000c101506 */
[----:B0-----:R-:W-:-:S02]  /*56040*/  PRMT R20, R22, 0x7632, R20 ;  /* 0x0000763216147816 */ /* 0x001fc40000000014 */
[----:B------:R-:W-:Y:S02]  /*56050*/  IADD3 R22, R3, 0x28, RZ ;  /* 0x0000002803167810 */ /* 0x000fe40007ffe0ff */
[----:B------:R-:W-:Y:S02]  /*56060*/  PRMT R19, R26, 0x7632, R19 ;  /* 0x000076321a137816 */ /* 0x000fe40000000013 */
[----:B------:R-:W3:Y:S01]  /*56070*/  LDL.LU R26, [R1+0x1b24] ;  /* 0x001b2400011a7983 */ /* 0x000ee20000300800 */
[----:B------:R-:W-:-:S03]  /*56080*/  ISETP.GE.AND P3, PT, R22, c[0x0][0x17c], PT ;  /* 0x00005f0016007a0c */ /* 0x000fc60003f66270 */
[----:B------:R-:W4:Y:S01]  /*56090*/  LDL.LU R22, [R1+0x98] ;  /* 0x0000980001167983 */ /* 0x000f220000300800 */
[----:B------:R-:W-:Y:S02]  /*560a0*/  ISETP.LT.AND P4, PT, R29, c[0x0][0x178], !P0 ;  /* 0x00005e001d007a0c */ /* 0x000fe40004781270 */
[----:B------:R-:W-:Y:S02]  /*560b0*/  ISETP.LT.AND P5, PT, R25, c[0x0][0x178], !P0 ;  /* 0x00005e0019007a0c */ /* 0x000fe400047a1270 */
[----:B------:R-:W-:Y:S02]  /*560c0*/  ISETP.LT.AND P6, PT, R2, c[0x0][0x178], !P0 ;  /* 0x00005e0002007a0c */ /* 0x000fe400047c1270 */
[----:B------:R-:W-:Y:S01]  /*560d0*/  IADD3 R21, R3, 0x27, RZ ;  /* 0x0000002703157810 */ /* 0x000fe20007ffe0ff */
        /* <DEDUP_REMOVED lines=21> */
[----:B------:R-:W-:Y:S01]  /*56230*/  IADD3 R21, R3, 0x29, RZ ;  /* 0x0000002903157810 */ /* 0x000fe20007ffe0ff */
[----:B------:R-:W2:Y:S02]  /*56240*/  LDL.LU R27, [R1+0x308] ;  /* 0x00030800011b7983 */ /* 0x000ea40000300800 */
[----:B------:R-:W-:Y:S02]  /*56250*/  IMAD.WIDE R18, R0, 0x2, R4 ;  /* 0x0000000200127825 */ /* 0x000fe400078e0204 */
[----:B------:R-:W-:Y:S01]  /*56260*/  @P4 STG.E.U16 [R8.64], R23 ;  /* 0x0000001708004986 */ /* 0x000fe2000c101506 */
[----:B------:R-:W-:Y:S02]  /*56270*/  ISETP.GE.AND P0, PT, R21, c[0x0][0x17c], PT ;  /* 0x00005f0015007a0c */ /* 0x000fe40003f06270 */
[----:B------:R-:W-:Y:S01]  /*56280*/  ISETP.LT.AND P4, PT, R29, c[0x0][0x178], !P1 ;  /* 0x00005e001d007a0c */ /* 0x000fe20004f81270 */
[----:B----4-:R-:W-:Y:S04]  /*56290*/  @P5 STG.E.U16 [R10.64], R22 ;  /* 0x000000160a005986 */ /* 0x010fe8000c101506 */
[----:B---3--:R-:W-:Y:S04]  /*562a0*/  @P2 STG.E.U16 [R16.64], R26 ;  /* 0x0000001a10002986 */ /* 0x008fe8000c101506 */
[----:B------:R0:W-:Y:S01]  /*562b0*/  @P6 STG.E.U16 [R18.64], R20 ;  /* 0x0000001412006986 */ /* 0x0001e2000c101506 */
[----:B------:R-:W-:-:S02]  /*562c0*/  PRMT R21, R26, 0x7632, R21 ;  /* 0x000076321a157816 */ /* 0x000fc40000000015 */
[----:B0-----:R-:W-:Y:S02]  /*562d0*/  PRMT R19, R23, 0x7632, R19 ;  /* 0x0000763217137816 */ /* 0x001fe40000000013 */
[----:B------:R-:W3:Y:S04]  /*562e0*/  LDL.LU R23, [R1+0x2f8] ;  /* 0x0002f80001177983 */ /* 0x000ee80000300800 */
[----:B------:R-:W4:Y:S04]  /*562f0*/  LDL.LU R24, [R1+0xc8] ;  /* 0x0000c80001187983 */ /* 0x000f280000300800 */
[----:B------:R-:W3:Y:S04]  /*56300*/  LDL.LU R29, [R1+0xb8] ;  /* 0x0000b800011d7983 */ /* 0x000ee80000300800 */
[----:B------:R-:W3:Y:S01]  /*56310*/  LDL R26, [R1+0x10c0] ;  /* 0x0010c000011a7983 */ /* 0x000ee20000100800 */
[----:B------:R-:W-:-:S02]  /*56320*/  ISETP.LT.AND P5, PT, R25, c[0x0][0x178], !P1 ;  /* 0x00005e0019007a0c */ /* 0x000fc40004fa1270 */
[----:B------:R-:W-:Y:S01]  /*56330*/  ISETP.LT.AND P6, PT, R2, c[0x0][0x178], !P1 ;  /* 0x00005e0002007a0c */ /* 0x000fe20004fc1270 */
[----:B------:R-:W-:Y:S01]  /*56340*/  IMAD.WIDE R8, R0, 0x2, R14 ;  /* 0x0000000200087825 */ /* 0x000fe200078e020e */
[----:B------:R-:W-:Y:S02]  /*56350*/  ISETP.LT.AND P1, PT, R28, c[0x0][0x178], !P3 ;  /* 0x00005e001c007a0c */ /* 0x000fe40005f21270 */
[----:B------:R-:W-:Y:S01]  /*56360*/  PRMT R20, R22, 0x7632, R20 ;  /* 0x0000763216147816 */ /* 0x000fe20000000014 */
[C---:B------:R-:W-:Y:S01]  /*56370*/  IMAD.WIDE R10, R0.reuse, 0x2, R12 ;  /* 0x00000002000a7825 */ /* 0x040fe200078e020c */
[C---:B------:R-:W-:Y:S01]  /*56380*/  IADD3 R18, R0.reuse, c[0x0][0x198], RZ ;  /* 0x0000660000127a10 */ /* 0x040fe20007ffe0ff */
[----:B------:R0:W-:Y:S02]  /*56390*/  @P4 STG.E.U16 [R8.64], R19 ;  /* 0x0000001308004986 */ /* 0x0001e4000c101506 */
[----:B------:R-:W-:Y:S02]  /*563a0*/  IMAD.WIDE R16, R0, 0x2, R6 ;  /* 0x0000000200107825 */ /* 0x000fe400078e0206 */
[----:B------:R1:W-:Y:S01]  /*563b0*/  @P5 STG.E.U16 [R10.64], R20 ;  /* 0x000000140a005986 */ /* 0x0003e2000c101506 */
[----:B------:R-:W-:-:S03]  /*563c0*/  ISETP.LT.AND P5, PT, R25, c[0x0][0x178], !P3 ;  /* 0x00005e0019007a0c */ /* 0x000fc60005fa1270 */
[----:B------:R1:W-:Y:S01]  /*563d0*/  @P6 STG.E.U16 [R16.64], R21 ;  /* 0x0000001510006986 */ /* 0x0003e2000c101506 */
[----:B------:R-:W-:Y:S01]  /*563e0*/  ISETP.LT.AND P6, PT, R28, c[0x0][0x178], !P0 ;  /* 0x00005e001c007a0c */ /* 0x000fe200047c1270 */
[C---:B0-----:R-:W-:Y:S01]  /*563f0*/  IMAD.WIDE R8, R18.reuse, 0x2, R4 ;  /* 0x0000000212087825 */ /* 0x041fe200078e0204 */
[----:B------:R-:W-:-:S04]  /*56400*/  IADD3 R0, R18, c[0x0][0x198], RZ ;  /* 0x0000660012007a10 */ /* 0x000fc80007ffe0ff */
[----:B--2---:R0:W-:Y:S01]  /*56410*/  @P1 STG.E.U16 [R8.64], R27 ;  /* 0x0000001b08001986 */ /* 0x0041e2000c101506 */
[----:B-1----:R-:W-:Y:S01]  /*56420*/  IMAD.WIDE R10, R18, 0x2, R12 ;  /* 0x00000002120a7825 */ /* 0x002fe200078e020c */
[----:B------:R-:W-:-:S03]  /*56430*/  PRMT R20, R27, 0x7632, R20 ;  /* 0x000076321b147816 */ /* 0x000fc60000000014 */
[----:B------:R-:W-:-:S04]  /*56440*/  IMAD.WIDE R16, R18, 0x2, R6 ;  /* 0x0000000212107825 */ /* 0x000fc800078e0206 */
[----:B0-----:R-:W-:Y:S01]  /*56450*/  IMAD.WIDE R8, R18, 0x2, R14 ;  /* 0x0000000212087825 */ /* 0x001fe200078e020e */
[----:B------:R-:W2:Y:S03]  /*56460*/  LDL.LU R27, [R1+0x3c8] ;  /* 0x0003c800011b7983 */ /* 0x000ea60000300800 */
[----:B------:R-:W-:Y:S01]  /*56470*/  IMAD.WIDE R18, R0, 0x2, R4 ;  /* 0x0000000200127825 */ /* 0x000fe200078e0204 */
[----:B---3--:R-:W-:Y:S02]  /*56480*/  ISETP.LT.AND P4, PT, R26, c[0x0][0x178], !P3 ;  /* 0x00005e001a007a0c */ /* 0x008fe40005f81270 */
[----:B------:R-:W-:-:S11]  /*56490*/  ISETP.LT.AND P3, PT, R2, c[0x0][0x178], !P3 ;  /* 0x00005e0002007a0c */ /* 0x000fd60005f61270 */
[----:B------:R-:W-:Y:S04]  /*564a0*/  @P4 STG.E.U16 [R8.64], R23 ;  /* 0x0000001708004986 */ /* 0x000fe8000c101506 */
[----:B----4-:R-:W-:Y:S04]  /*564b0*/  @P5 STG.E.U16 [R10.64], R24 ;  /* 0x000000180a005986 */ /* 0x010fe8000c101506 */
[----:B------:R-:W-:Y:S04]  /*564c0*/  @P3 STG.E.U16 [R16.64], R29 ;  /* 0x0000001d10003986 */ /* 0x000fe8000c101506 */
[----:B------:R0:W-:Y:S02]  /*564d0*/  @P6 STG.E.U16 [R18.64], R20 ;  /* 0x0000001412006986 */ /* 0x0001e4000c101506 */
[----:B0-----:R-:W-:-:S02]  /*564e0*/  PRMT R19, R23, 0x7632, R19 ;  /* 0x0000763217137816 */ /* 0x001fc40000000013 */
[----:B------:R-:W3:Y:S01]  /*564f0*/  LDL R23, [R1+0x318] ;  /* 0x0003180001177983 */ /* 0x000ee20000100800 */
        /* <DEDUP_REMOVED lines=21> */
[----:B--2---:R0:W-:Y:S01]  /*56650*/  @P4 STG.E.U16 [R8.64], R27 ;  /* 0x0000001b08004986 */ /* 0x0041e2000c101506 */
[----:B-1----:R-:W-:-:S03]  /*56660*/  PRMT R20, R27, 0x7632, R20 ;  /* 0x000076321b147816 */ /* 0x002fc60000000014 */
[----:B------:R-:W2:Y:S01]  /*56670*/  LDL.LU R22, [R1+0xf8] ;  /* 0x0000f80001167983 */ /* 0x000ea20000300800 */
[----:B0-----:R-:W-:-:S03]  /*56680*/  IMAD.WIDE R8, R18, 0x2, R14 ;  /* 0x0000000212087825 */ /* 0x001fc600078e020e */
[----:B------:R-:W4:Y:S04]  /*56690*/  LDL.LU R27, [R1+0x3e8] ;  /* 0x0003e800011b7983 */ /* 0x000f280000300800 */
[----:B------:R-:W4:Y:S04]  /*566a0*/  LDL.LU R24, [R1+0x108] ;  /* 0x0001080001187983 */ /* 0x000f280000300800 */
[----:B------:R-:W4:Y:S04]  /*566b0*/  LDL.LU R29, [R1+0xa8] ;  /* 0x0000a800011d7983 */ /* 0x000f280000300800 */
[----:B---3--:R0:W-:Y:S04]  /*566c0*/  @P3 STG.E.U16 [R8.64], R23 ;  /* 0x0000001708003986 */ /* 0x0081e8000c101506 */
[----:B0-----:R-:W3:Y:S04]  /*566d0*/  LDL.LU R23, [R1+0x1b20] ;  /* 0x001b200001177983 */ /* 0x001ee80000300800 */
[----:B------:R-:W4:Y:S01]  /*566e0*/  LDL.LU R9, [R1+0x318] ;  /* 0x0003180001097983 */ /* 0x000f220000300800 */
[----:B------:R-:W-:-:S02]  /*566f0*/  ISETP.LT.AND P5, PT, R25, c[0x0][0x178], !P2 ;  /* 0x00005e0019007a0c */ /* 0x000fc400057a1270 */
[----:B------:R-:W-:Y:S01]  /*56700*/  ISETP.LT.AND P2, PT, R2, c[0x0][0x178], !P2 ;  /* 0x00005e0002007a0c */ /* 0x000fe20005741270 */
[----:B------:R-:W-:Y:S01]  /*56710*/  IMAD.WIDE R10, R18, 0x2, R12 ;  /* 0x00000002120a7825 */ /* 0x000fe200078e020c */
[----:B------:R-:W-:-:S03]  /*56720*/  IADD3 R21, R3, 0x2d, RZ ;  /* 0x0000002d03157810 */ /* 0x000fc60007ffe0ff */
[----:B------:R-:W-:Y:S01]  /*56730*/  IMAD.WIDE R16, R18, 0x2, R6 ;  /* 0x0000000212107825 */ /* 0x000fe200078e0206 */
[----:B------:R-:W-:-:S05]  /*56740*/  ISETP.GE.AND P4, PT, R21, c[0x0][0x17c], PT ;  /* 0x00005f0015007a0c */ /* 0x000fca0003f86270 */
[----:B--2---:R-:W-:Y:S01]  /*56750*/  @P5 STG.E.U16 [R10.64], R22 ;  /* 0x000000160a005986 */ /* 0x004fe2000c101506 */
[----:B------:R-:W-:Y:S02]  /*56760*/  ISETP.LT.AND P6, PT, R28, c[0x0][0x178], !P1 ;  /* 0x00005e001c007a0c */ /* 0x000fe40004fc1270 */
[----:B------:R-:W-:-:S05]  /*56770*/  IADD3 R0, R18, c[0x0][0x198], RZ ;  /* 0x0000660012007a10 */ /* 0x000fca0007ffe0ff */
[----:B------:R-:W-:Y:S01]  /*56780*/  IMAD.WIDE R18, R0, 0x2, R4 ;  /* 0x0000000200127825 */ /* 0x000fe200078e0204 */
[----:B---3--:R0:W-:Y:S01]  /*56790*/  @P2 STG.E.U16 [R16.64], R23 ;  /* 0x0000001710002986 */ /* 0x0081e2000c101506 */
[----:B------:R-:W-:-:S03]  /*567a0*/  PRMT R21, R23, 0x7632, R21 ;  /* 0x0000763217157816 */ /* 0x000fc60000000015 */
[----:B0-----:R-:W2:Y:S01]  /*567b0*/  LDL.LU R23, [R1+0x1b1c] ;  /* 0x001b1c0001177983 */ /* 0x001ea20000300800 */
[----:B------:R-:W-:-:S03]  /*567c0*/  ISETP.LT.AND P5, PT, R26, c[0x0][0x178], !P1 ;  /* 0x00005e001a007a0c */ /* 0x000fc60004fa1270 */
[----:B------:R4:W-:Y:S01]  /*567d0*/  @P6 STG.E.U16 [R18.64], R20 ;  /* 0x0000001412006986 */ /* 0x0009e2000c101506 */
[----:B------:R-:W-:Y:S02]  /*567e0*/  ISETP.LT.AND P6, PT, R25, c[0x0][0x178], !P1 ;  /* 0x00005e0019007a0c */ /* 0x000fe40004fc1270 */
[----:B------:R-:W-:Y:S01]  /*567f0*/  ISETP.LT.AND P1, PT, R2, c[0x0][0x178], !P1 ;  /* 0x00005e0002007a0c */ /* 0x000fe20004f21270 */
[----:B------:R-:W-:Y:S01]  /*56800*/  IMAD.WIDE R10, R0, 0x2, R12 ;  /* 0x00000002000a7825 */ /* 0x000fe200078e020c */
[----:B------:R-:W-:-:S03]  /*56810*/  ISETP.LT.AND P3, PT, R28, c[0x0][0x178], !P0 ;  /* 0x00005e001c007a0c */ /* 0x000fc60004761270 */
[----:B------:R-:W-:Y:S01]  /*56820*/  IMAD.WIDE R16, R0, 0x2, R6 ;  /* 0x0000000200107825 */ /* 0x000fe200078e0206 */
[----:B----4-:R-:W-:-:S03]  /*56830*/  PRMT R19, R9, 0x7632, R19 ;  /* 0x0000763209137816 */ /* 0x010fc60000000013 */
[----:B------:R-:W-:Y:S01]  /*56840*/  IMAD.WIDE R8, R0, 0x2, R14 ;  /* 0x0000000200087825 */ /* 0x000fe200078e020e */
[----:B------:R-:W-:Y:S02]  /*56850*/  PRMT R20, R22, 0x7632, R20 ;  /* 0x0000763216147816 */ /* 0x000fe40000000014 */
[----:B------:R-:W-:Y:S02]  /*56860*/  IADD3 R18, R0, c[0x0][0x198], RZ ;  /* 0x0000660000127a10 */ /* 0x000fe40007ffe0ff */
[----:B------:R0:W-:Y:S04]  /*56870*/  @P5 STG.E.U16 [R8.64], R19 ;  /* 0x0000001308005986 */ /* 0x0001e8000c101506 */
[----:B------:R1:W-:Y:S04]  /*56880*/  @P6 STG.E.U16 [R10.64], R20 ;  /* 0x000000140a006986 */ /* 0x0003e8000c101506 */
[----:B------:R-:W-:Y:S01]  /*56890*/  @P1 STG.E.U16 [R16.64], R21 ;  /* 0x0000001510001986 */ /* 0x000fe2000c101506 */
[----:B------:R-:W-:Y:S01]  /*568a0*/  ISETP.LT.AND P1, PT, R26, c[0x0][0x178], !P0 ;  /* 0x00005e001a007a0c */ /* 0x000fe20004721270 */
[----:B0-----:R-:W-:-:S05]  /*568b0*/  IMAD.WIDE R8, R18, 0x2, R4 ;  /* 0x0000000212087825 */ /* 0x001fca00078e0204 */
[----:B------:R0:W-:Y:S01]  /*568c0*/  @P3 STG.E.U16 [R8.64], R27 ;  /* 0x0000001b08003986 */ /* 0x0001e2000c101506 */
[----:B-1----:R-:W-:Y:S01]  /*568d0*/  PRMT R20, R27, 0x7632, R20 ;  /* 0x000076321b147816 */ /* 0x002fe20000000014 */
[----:B0-----:R-:W-:Y:S02]  /*568e0*/  IMAD.WIDE R8, R18, 0x2, R14 ;  /* 0x0000000212087825 */ /* 0x001fe400078e020e */
[----:B------:R-:W3:Y:S04]  /*568f0*/  LDL.LU R27, [R1+0x408] ;  /* 0x00040800011b7983 */ /* 0x000ee80000300800 */
[----:B--2---:R0:W-:Y:S04]  /*56900*/  @P1 STG.E.U16 [R8.64], R23 ;  /* 0x0000001708001986 */ /* 0x0041e8000c101506 */
[----:B0-----:R-:W2:Y:S04]  /*56910*/  LDL.LU R23, [R1+0x1b18] ;  /* 0x001b180001177983 */ /* 0x001ea80000300800 */
[----:B------:R-:W4:Y:S01]  /*56920*/  LDL.LU R9, [R1+0x3d8] ;  /* 0x0003d80001097983 */ /* 0x000f220000300800 */
[----:B------:R-:W-:-:S02]  /*56930*/  ISETP.LT.AND P5, PT, R25, c[0x0][0x178], !P0 ;  /* 0x00005e0019007a0c */ /* 0x000fc400047a1270 */
[----:B------:R-:W-:Y:S02]  /*56940*/  ISETP.LT.AND P0, PT, R2, c[0x0][0x178], !P0 ;  /* 0x00005e0002007a0c */ /* 0x000fe40004701270 */
[----:B------:R-:W-:Y:S02]  /*56950*/  ISETP.LT.AND P6, PT, R28, c[0x0][0x178], !P4 ;  /* 0x00005e001c007a0c */ /* 0x000fe400067c1270 */
[----:B------:R-:W-:Y:S01]  /*56960*/  ISETP.LT.AND P1, PT, R26, c[0x0][0x178], !P4 ;  /* 0x00005e001a007a0c */ /* 0x000fe20006721270 */
[C---:B------:R-:W-:Y:S01]  /*56970*/  IMAD.WIDE R10, R18.reuse, 0x2, R12 ;  /* 0x00000002120a7825 */ /* 0x040fe200078e020c */
[C---:B------:R-:W-:Y:S02]  /*56980*/  IADD3 R0, R18.reuse, c[0x0][0x198], RZ ;  /* 0x0000660012007a10 */ /* 0x040fe40007ffe0ff */
[C---:B------:R-:W-:Y:S02]  /*56990*/  IADD3 R21, R3.reuse, 0x2f, RZ ;  /* 0x0000002f03157810 */ /* 0x040fe40007ffe0ff */
[----:B------:R-:W-:Y:S01]  /*569a0*/  IADD3 R22, R3, 0x2e, RZ ;  /* 0x0000002e03167810 */ /* 0x000fe20007ffe0ff */
[----:B------:R-:W-:Y:S01]  /*569b0*/  IMAD.WIDE R16, R18, 0x2, R6 ;  /* 0x0000000212107825 */ /* 0x000fe200078e0206 */
[----:B------:R-:W-:Y:S01]  /*569c0*/  ISETP.GE.AND P3, PT, R21, c[0x0][0x17c], PT ;  /* 0x00005f0015007a0c */ /* 0x000fe20003f66270 */
[----:B------:R0:W-:Y:S01]  /*569d0*/  @P5 STG.E.U16 [R10.64], R24 ;  /* 0x000000180a005986 */ /* 0x0001e2000c101506 */
[----:B------:R-:W-:Y:S01]  /*569e0*/  ISETP.GE.AND P2, PT, R22, c[0x0][0x17c], PT ;  /* 0x00005f0016007a0c */ /* 0x000fe20003f46270 */
[----:B------:R-:W-:Y:S01]  /*569f0*/  IMAD.WIDE R18, R0, 0x2, R4 ;  /* 0x0000000200127825 */ /* 0x000fe200078e0204 */
[----:B------:R-:W-:-:S02]  /*56a00*/  PRMT R22, R24, 0x7632, R22 ;  /* 0x0000763218167816 */ /* 0x000fc40000000016 */
[----:B------:R-:W-:Y:S02]  /*56a10*/  ISETP.LT.AND P5, PT, R25, c[0x0][0x178], !P4 ;  /* 0x00005e0019007a0c */ /* 0x000fe400067a1270 */
[----:B------:R-:W-:Y:S01]  /*56a20*/  ISETP.LT.AND P4, PT, R2, c[0x0][0x178], !P4 ;  /* 0x00005e0002007a0c */ /* 0x000fe20006781270 */
[----:B------:R1:W-:Y:S01]  /*56a30*/  @P0 STG.E.U16 [R16.64], R29 ;  /* 0x0000001d10000986 */ /* 0x0003e2000c101506 */
[----:B0-----:R-:W-:-:S03]  /*56a40*/  IADD3 R24, R3, 0x30, RZ ;  /* 0x0000003003187810 */ /* 0x001fc60007ffe0ff */
[----:B------:R0:W-:Y:S01]  /*56a50*/  @P6 STG.E.U16 [R18.64], R20 ;  /* 0x0000001412006986 */ /* 0x0001e2000c101506 */
[----:B------:R-:W-:-:S04]  /*56a60*/  IMAD.WIDE R10, R0, 0x2, R12 ;  /* 0x00000002000a7825 */ /* 0x000fc800078e020c */
[----:B-1----:R-:W-:Y:S01]  /*56a70*/  IMAD.WIDE R16, R0, 0x2, R6 ;  /* 0x0000000200107825 */ /* 0x002fe200078e0206 */
[----:B------:R-:W-:Y:S02]  /*56a80*/  ISETP.LT.AND P6, PT, R28, c[0x0][0x178], !P2 ;  /* 0x00005e001c007a0c */ /* 0x000fe400057c1270 */
[----:B0-----:R-:W-:-:S05]  /*56a90*/  IADD3 R20, R0, c[0x0][0x198], RZ ;  /* 0x0000660000147a10 */ /* 0x001fca0007ffe0ff */
[----:B------:R-:W-:Y:S01]  /*56aa0*/  IMAD.WIDE R18, R20, 0x2, R4 ;  /* 0x0000000214127825 */ /* 0x000fe200078e0204 */
[----:B----4-:R-:W-:-:S03]  /*56ab0*/  PRMT R21, R9, 0x7632, R21 ;  /* 0x0000763209157816 */ /* 0x010fc60000000015 */
[----:B------:R-:W-:Y:S01]  /*56ac0*/  IMAD.WIDE R8, R0, 0x2, R14 ;  /* 0x0000000200087825 */ /* 0x000fe200078e020e */
[----:B--2---:R-:W-:Y:S02]  /*56ad0*/  PRMT R23, R29, 0x7632, R23 ;  /* 0x000076321d177816 */ /* 0x004fe40000000017 */
[----:B------:R-:W2:Y:S04]  /*56ae0*/  LDL.LU R29, [R1+0xe8] ;  /* 0x0000e800011d7983 */ /* 0x000ea80000300800 */
[----:B------:R-:W-:Y:S01]  /*56af0*/  @P1 STG.E.U16 [R8.64], R21 ;  /* 0x0000001508001986 */ /* 0x000fe2000c101506 */
[----:B------:R-:W-:-:S03]  /*56b00*/  ISETP.GE.AND P1, PT, R24, c[0x0][0x17c], PT ;  /* 0x00005f0018007a0c */ /* 0x000fc60003f26270 */
[----:B------:R-:W4:Y:S04]  /*56b10*/  LDL.LU R24, [R1+0x3f8] ;  /* 0x0003f80001187983 */ /* 0x000f280000300800 */
[----:B------:R-:W-:Y:S04]  /*56b20*/  @P5 STG.E.U16 [R10.64], R22 ;  /* 0x000000160a005986 */ /* 0x000fe8000c101506 */
[----:B------:R-:W-:Y:S04]  /*56b30*/  STL [R1+0x1b10], R22 ;  /* 0x001b101601007387 */ /* 0x000fe80000100800 */
[----:B------:R-:W-:Y:S04]  /*56b40*/  @P4 STG.E.U16 [R16.64], R23 ;  /* 0x0000001710004986 */ /* 0x000fe8000c101506 */
[----:B------:R0:W-:Y:S04]  /*56b50*/  STL [R1+0x1b14], R23 ;  /* 0x001b141701007387 */ /* 0x0001e80000100800 */
[----:B0-----:R-:W2:Y:S01]  /*56b60*/  LDL.LU R23, [R1+0x118] ;  /* 0x0001180001177983 */ /* 0x001ea20000300800 */
[----:B---3--:R-:W-:-:S03]  /*56b70*/  PRMT R21, R27, 0x7632, R21 ;  /* 0x000076321b157816 */ /* 0x008fc60000000015 */
[----:B------:R0:W-:Y:S04]  /*56b80*/  @P6 STG.E.U16 [R18.64], R27 ;  /* 0x0000001b12006986 */ /* 0x0001e8000c101506 */
[----:B------:R-:W3:Y:S04]  /*56b90*/  LDL.LU R22, [R1+0x1fc] ;  /* 0x0001fc0001167983 */ /* 0x000ee80000300800 */
[----:B0-----:R-:W3:Y:S01]  /*56ba0*/  LDL.LU R27, [R1+0x4c] ;  /* 0x00004c00011b7983 */ /* 0x001ee20000300800 */
[----:B------:R-:W-:Y:S01]  /*56bb0*/  ISETP.LT.AND P0, PT, R26, c[0x0][0x178], !P2 ;  /* 0x00005e001a007a0c */ /* 0x000fe20005701270 */
[----:B------:R-:W-:Y:S01]  /*56bc0*/  IMAD.WIDE R8, R20, 0x2, R14 ;  /* 0x0000000214087825 */ /* 0x000fe200078e020e */
[----:B------:R-:W-:-:S02]  /*56bd0*/  ISETP.LT.AND P4, PT, R25, c[0x0][0x178], !P2 ;  /* 0x00005e0019007a0c */ /* 0x000fc40005781270 */
[----:B------:R-:W-:Y:S02]  /*56be0*/  ISETP.LT.AND P2, PT, R2, c[0x0][0x178], !P2 ;  /* 0x00005e0002007a0c */ /* 0x000fe40005741270 */
[----:B------:R-:W-:Y:S02]  /*56bf0*/  IADD3 R10, R3, 0x31, RZ ;  /* 0x00000031030a7810 */ /* 0x000fe40007ffe0ff */
[----:B------:R-:W-:Y:S02]  /*56c00*/  ISETP.LT.AND P6, PT, R28, c[0x0][0x178], !P3 ;  /* 0x00005e001c007a0c */ /* 0x000fe40005fc1270 */
[----:B------:R-:W-:Y:S02]  /*56c10*/  IADD3 R0, R20, c[0x0][0x198], RZ ;  /* 0x0000660014007a10 */ /* 0x000fe40007ffe0ff */
[----:B------:R-:W-:-:S03]  /*56c20*/  ISETP.LT.AND P5, PT, R26, c[0x0][0x178], !P3 ;  /* 0x00005e001a007a0c */ /* 0x000fc60005fa1270 */
[----:B------:R-:W-:-:S04]  /*56c30*/  IMAD.WIDE R16, R0, 0x2, R4 ;  /* 0x0000000200107825 */ /* 0x000fc800078e0204 */
[----:B------:R-:W-:Y:S01]  /*56c40*/  IMAD.WIDE R18, R0, 0x2, R14 ;  /* 0x0000000200127825 */ /* 0x000fe200078e020e */
[----:B----4-:R0:W-:Y:S01]  /*56c50*/  @P0 STG.E.U16 [R8.64], R24 ;  /* 0x0000001808000986 */ /* 0x0101e2000c101506 */
[----:B------:R-:W-:Y:S02]  /*56c60*/  ISETP.GE.AND P0, PT, R10, c[0x0][0x17c], PT ;  /* 0x00005f000a007a0c */ /* 0x000fe40003f06270 */
[----:B------:R-:W-:-:S04]  /*56c70*/  IMAD.WIDE R10, R20, 0x2, R6 ;  /* 0x00000002140a7825 */ /* 0x000fc800078e0206 */
[----:B0-----:R-:W-:Y:S01]  /*56c80*/  IMAD.WIDE R8, R20, 0x2, R12 ;  /* 0x0000000214087825 */ /* 0x001fe200078e020c */
[----:B------:R-:W-:Y:S02]  /*56c90*/  PRMT R20, R24, 0x7632, R20 ;  /* 0x0000763218147816 */ /* 0x000fe40000000014 */
[----:B------:R-:W4:Y:S04]  /*56ca0*/  LDL.LU R24, [R1+0x2c] ;  /* 0x00002c0001187983 */ /* 0x000f280000300800 */
[----:B--2---:R-:W-:Y:S01]  /*56cb0*/  @P4 STG.E.U16 [R8.64], R23 ;  /* 0x0000001708004986 */ /* 0x004fe2000c101506 */
[----:B------:R-:W-:-:S03]  /*56cc0*/  ISETP.LT.AND P4, PT, R25, c[0x0][0x178], !P3 ;  /* 0x00005e0019007a0c */ /* 0x000fc60005f81270 */
[----:B------:R-:W-:Y:S01]  /*56cd0*/  @P2 STG.E.U16 [R10.64], R29 ;  /* 0x0000001d0a002986 */ /* 0x000fe2000c101506 */
[----:B------:R-:W-:-:S03]  /*56ce0*/  ISETP.LT.AND P3, PT, R2, c[0x0][0x178], !P3 ;  /* 0x00005e0002007a0c */ /* 0x000fc60005f61270 */
[----:B------:R0:W-:Y:S01]  /*56cf0*/  @P6 STG.E.U16 [R16.64], R21 ;  /* 0x0000001510006986 */ /* 0x0001e2000c101506 */
[----:B------:R-:W-:-:S03]  /*56d00*/  ISETP.LT.AND P6, PT, R26, c[0x0][0x178], !P1 ;  /* 0x00005e001a007a0c */ /* 0x000fc60004fc1270 */
[----:B------:R1:W-:Y:S01]  /*56d10*/  @P5 STG.E.U16 [R18.64], R20 ;  /* 0x0000001412005986 */ /* 0x0003e2000c101506 */
[----:B------:R-:W-:Y:S02]  /*56d20*/  ISETP.LT.AND P5, PT, R28, c[0x0][0x178], !P1 ;  /* 0x00005e001c007a0c */ /* 0x000fe40004fa1270 */
[----:B0-----:R-:W-:Y:S02]  /*56d30*/  PRMT R17, R29, 0x7632, R17 ;  /* 0x000076321d117816 */ /* 0x001fe40000000011 */
[----:B------:R-:W2:Y:S01]  /*56d40*/  LDL.LU R29, [R1+0xc] ;  /* 0x00000c00011d7983 */ /* 0x000ea20000300800 */
[----:B------:R-:W-:Y:S01]  /*56d50*/  PRMT R16, R23, 0x7632, R16 ;  /* 0x0000763217107816 */ /* 0x000fe20000000010 */
[C---:B------:R-:W-:Y:S01]  /*56d60*/  IMAD.WIDE R8, R0.reuse, 0x2, R12 ;  /* 0x0000000200087825 */ /* 0x040fe200078e020c */
[C---:B-1----:R-:W-:Y:S01]  /*56d70*/  IADD3 R19, R0.reuse, c[0x0][0x198], RZ ;  /* 0x0000660000137a10 */ /* 0x042fe20007ffe0ff */
[----:B------:R-:W2:Y:S02]  /*56d80*/  LDL R23, [R1+0x20c] ;  /* 0x00020c0001177983 */ /* 0x000ea40000100800 */
[----:B------:R-:W-:-:S02]  /*56d90*/  IMAD.WIDE R10, R0, 0x2, R6 ;  /* 0x00000002000a7825 */ /* 0x000fc400078e0206 */
[----:B------:R0:W-:Y:S01]  /*56da0*/  @P4 STG.E.U16 [R8.64], R16 ;  /* 0x0000001008004986 */ /* 0x0001e2000c101506 */
[----:B------:R-:W-:-:S03]  /*56db0*/  IADD3 R18, R3, 0x32, RZ ;  /* 0x0000003203127810 */ /* 0x000fc60007ffe0ff */
[----:B------:R1:W-:Y:S01]  /*56dc0*/  @P3 STG.E.U16 [R10.64], R17 ;  /* 0x000000110a003986 */ /* 0x0003e2000c101506 */
[----:B------:R-:W-:Y:S02]  /*56dd0*/  ISETP.GE.AND P4, PT, R18, c[0x0][0x17c], PT ;  /* 0x00005f0012007a0c */ /* 0x000fe40003f86270 */
[----:B---3--:R-:W-:Y:S01]  /*56de0*/  PRMT R18, R27, 0x7632, R18 ;  /* 0x000076321b127816 */ /* 0x008fe20000000012 */
[----:B0-----:R-:W-:-:S04]  /*56df0*/  IMAD.WIDE R8, R19, 0x2, R14 ;  /* 0x0000000213087825 */ /* 0x001fc800078e020e */
[----:B-1----:R-:W-:Y:S01]  /*56e00*/  IMAD.WIDE R16, R19, 0x2, R4 ;  /* 0x0000000213107825 */ /* 0x002fe200078e0204 */
[----:B------:R-:W-:-:S04]  /*56e10*/  PRMT R0, R22, 0x7632, R0 ;  /* 0x0000763216007816 */ /* 0x000fc80000000000 */
[----:B------:R-:W-:Y:S04]  /*56e20*/  @P5 STG.E.U16 [R16.64], R22 ;  /* 0x0000001610005986 */ /* 0x000fe8000c101506 */
[----:B------:R0:W-:Y:S04]  /*56e30*/  @P6 STG.E.U16 [R8.64], R27 ;  /* 0x0000001b08006986 */ /* 0x0001e8000c101506 */
[----:B0-----:R-:W3:Y:S04]  /*56e40*/  LDL.LU R27, [R1+0x6c] ;  /* 0x00006c00011b7983 */ /* 0x001ee80000300800 */
[----:B------:R-:W3:Y:S01]  /*56e50*/  LDL R22, [R1+0x5c] ;  /* 0x00005c0001167983 */ /* 0x000ee20000100800 */
[----:B------:R-:W-:Y:S01]  /*56e60*/  ISETP.LT.AND P2, PT, R25, c[0x0][0x178], !P1 ;  /* 0x00005e0019007a0c */ /* 0x000fe20004f41270 */
[----:B------:R-:W-:Y:S01]  /*56e70*/  IMAD.WIDE R10, R19, 0x2, R12 ;  /* 0x00000002130a7825 */ /* 0x000fe200078e020c */
[----:B------:R-:W-:-:S02]  /*56e80*/  ISETP.LT.AND P1, PT, R2, c[0x0][0x178], !P1 ;  /* 0x00005e0002007a0c */ /* 0x000fc40004f21270 */
[----:B------:R-:W-:Y:S01]  /*56e90*/  ISETP.LT.AND P5, PT, R26, c[0x0][0x178], !P0 ;  /* 0x00005e001a007a0c */ /* 0x000fe200047a1270 */
[----:B------:R-:W-:Y:S01]  /*56ea0*/  IMAD.WIDE R8, R19, 0x2, R6 ;  /* 0x0000000213087825 */ /* 0x000fe200078e0206 */
[----:B------:R-:W-:Y:S02]  /*56eb0*/  ISETP.LT.AND P6, PT, R25, c[0x0][0x178], !P0 ;  /* 0x00005e0019007a0c */ /* 0x000fe400047c1270 */
[----:B------:R-:W-:Y:S02]  /*56ec0*/  IADD3 R19, R19, c[0x0][0x198], RZ ;  /* 0x0000660013137a10 */ /* 0x000fe40007ffe0ff */
[C---:B------:R-:W-:Y:S02]  /*56ed0*/  IADD3 R20, R3.reuse, 0x33, RZ ;  /* 0x0000003303147810 */ /* 0x040fe40007ffe0ff */
[----:B------:R-:W-:Y:S01]  /*56ee0*/  IADD3 R21, R3, 0x34, RZ ;  /* 0x0000003403157810 */ /* 0x000fe20007ffe0ff */
[----:B------:R-:W-:Y:S01]  /*56ef0*/  IMAD.WIDE R16, R19, 0x2, R12 ;  /* 0x0000000213107825 */ /* 0x000fe200078e020c */
[----:B------:R-:W-:Y:S01]  /*56f00*/  ISETP.GE.AND P3, PT, R20, c[0x0][0x17c], PT ;  /* 0x00005f0014007a0c */ /* 0x000fe20003f66270 */
[----:B----4-:R0:W-:Y:S01]  /*56f10*/  @P2 STG.E.U16 [R10.64], R24 ;  /* 0x000000180a002986 */ /* 0x0101e2000c101506 */
[----:B------:R-:W-:-:S02]  /*56f20*/  ISETP.LT.AND P2, PT, R28, c[0x0][0x178], !P0 ;  /* 0x00005e001c007a0c */ /* 0x000fc40004741270 */
[----:B------:R-:W-:Y:S02]  /*56f30*/  ISETP.LT.AND P0, PT, R2, c[0x0][0x178], !P0 ;  /* 0x00005e0002007a0c */ /* 0x000fe40004701270 */
[----:B------:R-:W-:Y:S01]  /*56f40*/  PRMT R20, R24, 0x7632, R20 ;  /* 0x0000763218147816 */ /* 0x000fe20000000014 */
[----:B0-----:R-:W-:Y:S01]  /*56f50*/  IMAD.WIDE R10, R19, 0x2, R14 ;  /* 0x00000002130a7825 */ /* 0x001fe200078e020e */
[----:B------:R-:W4:Y:S04]  /*56f60*/  LDL.LU R24, [R1+0x21c] ;  /* 0x00021c0001187983 */ /* 0x000f280000300800 */
[----:B--2---:R0:W-:Y:S01]  /*56f70*/  @P1 STG.E.U16 [R8.64], R29 ;  /* 0x0000001d08001986 */ /* 0x0041e2000c101506 */
[----:B------:R-:W-:Y:S02]  /*56f80*/  ISETP.GE.AND P1, PT, R21, c[0x0][0x17c], PT ;  /* 0x00005f0015007a0c */ /* 0x000fe40003f26270 */
[----:B------:R-:W-:Y:S01]  /*56f90*/  PRMT R21, R29, 0x7632, R21 ;  /* 0x000076321d157816 */ /* 0x000fe20000000015 */
[----:B0-----:R-:W-:Y:S01]  /*56fa0*/  IMAD.WIDE R8, R19, 0x2, R4 ;  /* 0x0000000213087825 */ /* 0x001fe200078e0204 */
[----:B------:R-:W2:Y:S04]  /*56fb0*/  LDL.LU R29, [R1+0x8c] ;  /* 0x00008c00011d7983 */ /* 0x000ea80000300800 */
[----:B------:R0:W-:Y:S01]  /*56fc0*/  @P2 STG.E.U16 [R8.64], R0 ;  /* 0x0000000008002986 */ /* 0x0001e2000c101506 */
[----:B------:R-:W-:-:S03]  /*56fd0*/  ISETP.LT.AND P2, PT, R28, c[0x0][0x178], !P4 ;  /* 0x00005e001c007a0c */ /* 0x000fc60006741270 */
[----:B------:R1:W-:Y:S01]  /*56fe0*/  @P5 STG.E.U16 [R10.64], R18 ;  /* 0x000000120a005986 */ /* 0x0003e2000c101506 */
[----:B------:R-:W-:-:S03]  /*56ff0*/  ISETP.LT.AND P5, PT, R26, c[0x0][0x178], !P4 ;  /* 0x00005e001a007a0c */ /* 0x000fc600067a1270 */
[----:B------:R1:W-:Y:S01]  /*57000*/  @P6 STG.E.U16 [R16.64], R20 ;  /* 0x0000001410006986 */ /* 0x0003e2000c101506 */
[----:B------:R-:W-:Y:S01]  /*57010*/  ISETP.LT.AND P6, PT, R25, c[0x0][0x178], !P4 ;  /* 0x00005e0019007a0c */ /* 0x000fe200067c1270 */
[C---:B0-----:R-:W-:Y:S01]  /*57020*/  IMAD.WIDE R8, R19.reuse, 0x2, R6 ;  /* 0x0000000213087825 */ /* 0x041fe200078e0206 */
[----:B------:R-:W-:Y:S02]  /*57030*/  IADD3 R0, R19, c[0x0][0x198], RZ ;  /* 0x0000660013007a10 */ /* 0x000fe40007ffe0ff */
[----:B-1----:R-:W-:Y:S02]  /*57040*/  IADD3 R10, R3, 0x35, RZ ;  /* 0x00000035030a7810 */ /* 0x002fe40007ffe0ff */
[----:B------:R0:W-:Y:S01]  /*57050*/  @P0 STG.E.U16 [R8.64], R21 ;  /* 0x0000001508000986 */ /* 0x0001e2000c101506 */
[----:B------:R-:W-:Y:S01]  /*57060*/  IMAD.WIDE R16, R0, 0x2, R4 ;  /* 0x0000000200107825 */ /* 0x000fe200078e0204 */
[----:B------:R-:W-:-:S03]  /*57070*/  ISETP.GE.AND P0, PT, R10, c[0x0][0x17c], PT ;  /* 0x00005f000a007a0c */ /* 0x000fc60003f06270 */
[C---:B------:R-:W-:Y:S01]  /*57080*/  IMAD.WIDE R10, R0.reuse, 0x2, R14 ;  /* 0x00000002000a7825 */ /* 0x040fe200078e020e */
[----:B------:R1:W-:Y:S03]  /*57090*/  @P2 STG.E.U16 [R16.64], R23 ;  /* 0x0000001710002986 */ /* 0x0003e6000c101506 */
[----:B0-----:R-:W-:Y:S01]  /*570a0*/  IMAD.WIDE R8, R0, 0x2, R12 ;  /* 0x0000000200087825 */ /* 0x001fe200078e020c */
[----:B---3--:R0:W-:Y:S04]  /*570b0*/  @P5 STG.E.U16 [R10.64], R27 ;  /* 0x0000001b0a005986 */ /* 0x0081e8000c101506 */
[----:B------:R3:W-:Y:S04]  /*570c0*/  @P6 STG.E.U16 [R8.64], R22 ;  /* 0x0000001608006986 */ /* 0x0007e8000c101506 */
[----:B-1----:R-:W2:Y:S04]  /*570d0*/  LDL.LU R23, [R1+0x1b14] ;  /* 0x001b140001177983 */ /* 0x002ea80000300800 */
[----:B0-----:R-:W2:Y:S04]  /*570e0*/  LDL.LU R10, [R1+0x1c] ;  /* 0x00001c00010a7983 */ /* 0x001ea80000300800 */
[----:B------:R-:W4:Y:S04]  /*570f0*/  LDL.LU R11, [R1+0x20c] ;  /* 0x00020c00010b7983 */ /* 0x000f280000300800 */
[----:B---3--:R-:W3:Y:S04]  /*57100*/  LDL.LU R22, [R1+0x1b10] ;  /* 0x001b100001167983 */ /* 0x008ee80000300800 */
[----:B------:R-:W3:Y:S01]  /*57110*/  LDL.LU R9, [R1+0x5c] ;  /* 0x00005c0001097983 */ /* 0x000ee20000300800 */
[----:B------:R-:W-:Y:S01]  /*57120*/  ISETP.LT.AND P4, PT, R2, c[0x0][0x178], !P4 ;  /* 0x00005e0002007a0c */ /* 0x000fe20006781270 */
[----:B------:R-:W-:Y:S01]  /*57130*/  IMAD.WIDE R16, R0, 0x2, R6 ;  /* 0x0000000200107825 */ /* 0x000fe200078e0206 */
[----:B------:R-:W-:-:S02]  /*57140*/  ISETP.LT.AND P5, PT, R28, c[0x0][0x178], !P3 ;  /* 0x00005e001c007a0c */ /* 0x000fc40005fa1270 */
[----:B------:R-:W-:Y:S02]  /*57150*/  ISETP.LT.AND P6, PT, R26, c[0x0][0x178], !P3 ;  /* 0x00005e001a007a0c */ /* 0x000fe40005fc1270 */
[----:B------:R-:W-:Y:S02]  /*57160*/  IADD3 R0, R0, c[0x0][0x198], RZ ;  /* 0x0000660000007a10 */ /* 0x000fe40007ffe0ff */
[----:B------:R-:W-:Y:S02]  /*57170*/  IADD3 R18, R3, 0x36, RZ ;  /* 0x0000003603127810 */ /* 0x000fe40007ffe0ff */
[----:B------:R-:W-:Y:S02]  /*57180*/  PRMT R21, R27, 0x7632, R21 ;  /* 0x000076321b157816 */ /* 0x000fe40000000015 */
[----:B------:R-:W-:Y:S01]  /*57190*/  ISETP.GE.AND P2, PT, R18, c[0x0][0x17c], PT ;  /* 0x00005f0012007a0c */ /* 0x000fe20003f46270 */
[----:B------:R-:W3:Y:S04]  /*571a0*/  LDL.LU R27, [R1+0x7c] ;  /* 0x00007c00011b7983 */ /* 0x000ee80000300800 */
[----:B--2---:R3:W-:Y:S01]  /*571b0*/  @P4 STG.E.U16 [R16.64], R10 ;  /* 0x0000000a10004986 */ /* 0x0047e2000c101506 */
[----:B------:R-:W-:-:S02]  /*571c0*/  ISETP.LT.AND P4, PT, R25, c[0x0][0x178], !P3 ;  /* 0x00005e0019007a0c */ /* 0x000fc40005f81270 */
[----:B----4-:R-:W-:Y:S01]  /*571d0*/  PRMT R20, R11, 0x7632, R20 ;  /* 0x000076320b147816 */ /* 0x010fe20000000014 */
[----:B---3--:R-:W-:Y:S02]  /*571e0*/  IMAD.MOV.U32 R16, RZ, RZ, R9 ;  /* 0x000000ffff107224 */ /* 0x008fe400078e0009 */
[----:B------:R-:W-:Y:S02]  /*571f0*/  IMAD.MOV.U32 R17, RZ, RZ, R10 ;  /* 0x000000ffff117224 */ /* 0x000fe400078e000a */
[----:B------:R-:W-:Y:S01]  /*57200*/  IMAD.WIDE R10, R0, 0x2, R4 ;  /* 0x00000002000a7825 */ /* 0x000fe200078e0204 */
[----:B------:R-:W-:Y:S02]  /*57210*/  PRMT R19, R16, 0x7632, R19 ;  /* 0x0000763210137816 */ /* 0x000fe40000000013 */
[----:B------:R-:W-:Y:S01]  /*57220*/  PRMT R18, R17, 0x7632, R18 ;  /* 0x0000763211127816 */ /* 0x000fe20000000012 */
[C---:B------:R-:W-:Y:S01]  /*57230*/  IMAD.WIDE R8, R0.reuse, 0x2, R14 ;  /* 0x0000000200087825 */ /* 0x040fe200078e020e */
[----:B------:R-:W-:Y:S03]  /*57240*/  @P5 STG.E.U16 [R10.64], R20 ;  /* 0x000000140a005986 */ /* 0x000fe6000c101506 */
[----:B------:R-:W-:Y:S01]  /*57250*/  IMAD.WIDE R16, R0, 0x2, R12 ;  /* 0x0000000200107825 */ /* 0x000fe200078e020c */
[----:B------:R-:W-:Y:S04]  /*57260*/  @P6 STG.E.U16 [R8.64], R21 ;  /* 0x0000001508006986 */ /* 0x000fe8000c101506 */
[----:B------:R0:W-:Y:S04]  /*57270*/  @P4 STG.E.U16 [R16.64], R19 ;  /* 0x0000001310004986 */ /* 0x0001e8000c101506 */
[----:B0-----:R-:W2:Y:S01]  /*57280*/  LDL.LU R19, [R1+0x3c] ;  /* 0x00003c0001137983 */ /* 0x001ea20000300800 */
[----:B------:R-:W-:-:S02]  /*57290*/  ISETP.LT.AND P3, PT, R2, c[0x0][0x178], !P3 ;  /* 0x00005e0002007a0c */ /* 0x000fc40005f61270 */
[----:B------:R-:W-:Y:S01]  /*572a0*/  ISETP.LT.AND P6, PT, R28, c[0x0][0x178], !P1 ;  /* 0x00005e001c007a0c */ /* 0x000fe20004fc1270 */
[C---:B------:R-:W-:Y:S01]  /*572b0*/  IMAD.WIDE R8, R0.reuse, 0x2, R6 ;  /* 0x0000000200087825 */ /* 0x040fe200078e0206 */
[----:B------:R-:W-:Y:S02]  /*572c0*/  IADD3 R17, R0, c[0x0][0x198], RZ ;  /* 0x0000660000117a10 */ /* 0x000fe40007ffe0ff */
[----:B------:R-:W-:Y:S02]  /*572d0*/  ISETP.LT.AND P4, PT, R26, c[0x0][0x178], !P1 ;  /* 0x00005e001a007a0c */ /* 0x000fe40004f81270 */
[----:B------:R-:W-:-:S05]  /*572e0*/  ISETP.LT.AND P5, PT, R25, c[0x0][0x178], !P1 ;  /* 0x00005e0019007a0c */ /* 0x000fca0004fa1270 */
[----:B------:R0:W-:Y:S01]  /*572f0*/  @P3 STG.E.U16 [R8.64], R18 ;  /* 0x0000001208003986 */ /* 0x0001e2000c101506 */
[----:B------:R-:W-:Y:S01]  /*57300*/  ISETP.LT.AND P1, PT, R2, c[0x0][0x178], !P1 ;  /* 0x00005e0002007a0c */ /* 0x000fe20004f21270 */
[----:B------:R-:W-:Y:S01]  /*57310*/  IMAD.WIDE R10, R17, 0x2, R14 ;  /* 0x00000002110a7825 */ /* 0x000fe200078e020e */
[----:B------:R-:W-:-:S03]  /*57320*/  IADD3 R0, R3, 0x37, RZ ;  /* 0x0000003703007810 */ /* 0x000fc60007ffe0ff */
[C---:B0-----:R-:W-:Y:S01]  /*57330*/  IMAD.WIDE R8, R17.reuse, 0x2, R4 ;  /* 0x0000000211087825 */ /* 0x041fe200078e0204 */
[----:B------:R-:W-:-:S04]  /*57340*/  IADD3 R18, R17, c[0x0][0x198], RZ ;  /* 0x0000660011127a10 */ /* 0x000fc80007ffe0ff */
[----:B------:R0:W-:Y:S01]  /*57350*/  @P6 STG.E.U16 [R8.64], R24 ;  /* 0x0000001808006986 */ /* 0x0001e2000c101506 */
[----:B------:R-:W-:-:S03]  /*57360*/  ISETP.LT.AND P6, PT, R28, c[0x0][0x178], !P0 ;  /* 0x00005e001c007a0c */ /* 0x000fc600047c1270 */
[----:B------:R1:W-:Y:S01]  /*57370*/  @P4 STG.E.U16 [R10.64], R29 ;  /* 0x0000001d0a004986 */ /* 0x0003e2000c101506 */
[----:B------:R-:W-:Y:S01]  /*57380*/  ISETP.LT.AND P4, PT, R26, c[0x0][0x178], !P0 ;  /* 0x00005e001a007a0c */ /* 0x000fe20004781270 */
[----:B0-----:R-:W-:Y:S01]  /*57390*/  IMAD.WIDE R8, R17, 0x2, R12 ;  /* 0x0000000211087825 */ /* 0x001fe200078e020c */
[----:B------:R-:W-:-:S03]  /*573a0*/  ISETP.GE.AND P3, PT, R0, c[0x0][0x17c], PT ;  /* 0x00005f0000007a0c */ /* 0x000fc60003f66270 */
[----:B-1----:R-:W-:Y:S01]  /*573b0*/  IMAD.WIDE R10, R17, 0x2, R6 ;  /* 0x00000002110a7825 */ /* 0x002fe200078e0206 */
[----:B------:R0:W-:Y:S01]  /*573c0*/  @P5 STG.E.U16 [R8.64], R27 ;  /* 0x0000001b08005986 */ /* 0x0001e2000c101506 */
[----:B------:R-:W-:Y:S02]  /*573d0*/  ISETP.LT.AND P5, PT, R25, c[0x0][0x178], !P0 ;  /* 0x00005e0019007a0c */ /* 0x000fe400047a1270 */
[----:B------:R-:W-:Y:S02]  /*573e0*/  PRMT R0, R24, 0x7632, R0 ;  /* 0x0000763218007816 */ /* 0x000fe40000000000 */
[----:B------:R-:W-:Y:S01]  /*573f0*/  IADD3 R17, R3, 0x38, RZ ;  /* 0x0000003803117810 */ /* 0x000fe20007ffe0ff */
[----:B------:R-:W3:Y:S01]  /*57400*/  LDL.LU R24, [R1+0x2ec] ;  /* 0x0002ec0001187983 */ /* 0x000ee20000300800 */
[----:B------:R-:W-:Y:S01]  /*57410*/  ISETP.LT.AND P0, PT, R2, c[0x0][0x178], !P0 ;  /* 0x00005e0002007a0c */ /* 0x000fe20004701270 */
[----:B0-----:R-:W-:Y:S01]  /*57420*/  IMAD.WIDE R8, R18, 0x2, R4 ;  /* 0x0000000212087825 */ /* 0x001fe200078e0204 */
[----:B------:R-:W-:-:S02]  /*57430*/  PRMT R16, R29, 0x7632, R16 ;  /* 0x000076321d107816 */ /* 0x000fc40000000010 */
[----:B------:R-:W4:Y:S04]  /*57440*/  LDL.LU R29, [R1+0x22c] ;  /* 0x00022c00011d7983 */ /* 0x000f280000300800 */
[----:B--2---:R0:W-:Y:S01]  /*57450*/  @P1 STG.E.U16 [R10.64], R19 ;  /* 0x000000130a001986 */ /* 0x0041e2000c101506 */
[----:B------:R-:W-:Y:S02]  /*57460*/  ISETP.GE.AND P1, PT, R17, c[0x0][0x17c], PT ;  /* 0x00005f0011007a0c */ /* 0x000fe40003f26270 */
[----:B------:R-:W-:Y:S01]  /*57470*/  PRMT R17, R27, 0x7632, R17 ;  /* 0x000076321b117816 */ /* 0x000fe20000000011 */
[----:B------:R1:W-:Y:S04]  /*57480*/  @P6 STG.E.U16 [R8.64], R0 ;  /* 0x0000000008006986 */ /* 0x0003e8000c101506 */
[----:B------:R-:W2:Y:S01]  /*57490*/  LDL.LU R27, [R1+0x1b0c] ;  /* 0x001b0c00011b7983 */ /* 0x000ea20000300800 */
[----:B0-----:R-:W-:-:S04]  /*574a0*/  IMAD.WIDE R10, R18, 0x2, R14 ;  /* 0x00000002120a7825 */ /* 0x001fc800078e020e */
[----:B-1----:R-:W-:Y:S01]  /*574b0*/  IMAD.WIDE R8, R18, 0x2, R12 ;  /* 0x0000000212087825 */ /* 0x002fe200078e020c */
[----:B------:R0:W-:Y:S01]  /*574c0*/  @P4 STG.E.U16 [R10.64], R16 ;  /* 0x000000100a004986 */ /* 0x0001e2000c101506 */
[----:B------:R-:W-:-:S03]  /*574d0*/  PRMT R0, R19, 0x7632, R0 ;  /* 0x0000763213007816 */ /* 0x000fc60000000000 */
[----:B------:R1:W-:Y:S01]  /*574e0*/  @P5 STG.E.U16 [R8.64], R17 ;  /* 0x0000001108005986 */ /* 0x0003e2000c101506 */
[C---:B0-----:R-:W-:Y:S01]  /*574f0*/  IADD3 R16, R18.reuse, c[0x0][0x198], RZ ;  /* 0x0000660012107a10 */ /* 0x041fe20007ffe0ff */
[----:B------:R-:W-:Y:S01]  /*57500*/  IMAD.WIDE R18, R18, 0x2, R6 ;  /* 0x0000000212127825 */ /* 0x000fe200078e0206 */
[----:B-1----:R-:W-:-:S04]  /*57510*/  IADD3 R17, R3, 0x39, RZ ;  /* 0x0000003903117810 */ /* 0x002fc80007ffe0ff */
[----:B------:R0:W-:Y:S01]  /*57520*/  @P0 STG.E.U16 [R18.64], R0 ;  /* 0x0000000012000986 */ /* 0x0001e2000c101506 */
[----:B------:R-:W-:-:S03]  /*57530*/  ISETP.GE.AND P0, PT, R17, c[0x0][0x17c], PT ;  /* 0x00005f0011007a0c */ /* 0x000fc60003f06270 */
[----:B------:R-:W2:Y:S01]  /*57540*/  LDL.LU R17, [R1+0x9c] ;  /* 0x00009c0001117983 */ /* 0x000ea20000300800 */
[----:B------:R-:W-:Y:S02]  /*57550*/  ISETP.LT.AND P4, PT, R28, c[0x0][0x178], !P2 ;  /* 0x00005e001c007a0c */ /* 0x000fe40005781270 */
[----:B------:R-:W-:Y:S02]  /*57560*/  ISETP.LT.AND P6, PT, R26, c[0x0][0x178], !P2 ;  /* 0x00005e001a007a0c */ /* 0x000fe400057c1270 */
[----:B------:R-:W-:Y:S01]  /*57570*/  ISETP.LT.AND P5, PT, R25, c[0x0][0x178], !P2 ;  /* 0x00005e0019007a0c */ /* 0x000fe200057a1270 */
[----:B------:R-:W-:Y:S01]  /*57580*/  IMAD.WIDE R8, R16, 0x2, R4 ;  /* 0x0000000210087825 */ /* 0x000fe200078e0204 */
[----:B------:R-:W-:-:S03]  /*57590*/  ISETP.LT.AND P2, PT, R2, c[0x0][0x178], !P2 ;  /* 0x00005e0002007a0c */ /* 0x000fc60005741270 */
[----:B------:R-:W-:-:S04]  /*575a0*/  IMAD.WIDE R10, R16, 0x2, R14 ;  /* 0x00000002100a7825 */ /* 0x000fc800078e020e */
[----:B---3--:R1:W-:Y:S01]  /*575b0*/  @P4 STG.E.U16 [R8.64], R24 ;  /* 0x0000001808004986 */ /* 0x0083e2000c101506 */
[----:B------:R-:W-:Y:S02]  /*575c0*/  ISETP.LT.AND P4, PT, R28, c[0x0][0x178], !P3 ;  /* 0x00005e001c007a0c */ /* 0x000fe40005f81270 */
[C---:B0-----:R-:W-:Y:S01]  /*575d0*/  IADD3 R19, R16.reuse, c[0x0][0x198], RZ ;  /* 0x0000660010137a10 */ /* 0x041fe20007ffe0ff */
[----:B-1----:R-:W-:Y:S01]  /*575e0*/  IMAD.WIDE R8, R16, 0x2, R12 ;  /* 0x0000000210087825 */ /* 0x002fe200078e020c */
[----:B----4-:R0:W-:Y:S01]  /*575f0*/  @P6 STG.E.U16 [R10.64], R29 ;  /* 0x0000001d0a006986 */ /* 0x0101e2000c101506 */
[----:B------:R-:W-:Y:S02]  /*57600*/  ISETP.LT.AND P6, PT, R26, c[0x0][0x178], !P3 ;  /* 0x00005e001a007a0c */ /* 0x000fe40005fc1270 */
[----:B------:R-:W-:Y:S02]  /*57610*/  PRMT R0, R24, 0x7632, R0 ;  /* 0x0000763218007816 */ /* 0x000fe40000000000 */
[----:B------:R-:W-:Y:S01]  /*57620*/  PRMT R21, R29, 0x7632, R21 ;  /* 0x000076321d157816 */ /* 0x000fe20000000015 */
[----:B------:R-:W3:Y:S01]  /*57630*/  LDL.LU R24, [R1+0x2fc] ;  /* 0x0002fc0001187983 */ /* 0x000ee20000300800 */
[----:B0-----:R-:W-:-:S03]  /*57640*/  IMAD.WIDE R10, R19, 0x2, R4 ;  /* 0x00000002130a7825 */ /* 0x001fc600078e0204 */
[----:B------:R-:W4:Y:S01]  /*57650*/  LDL.LU R29, [R1+0xcc] ;  /* 0x0000cc00011d7983 */ /* 0x000f220000300800 */
[----:B--2---:R-:W-:-:S03]  /*57660*/  PRMT R20, R27, 0x7632, R20 ;  /* 0x000076321b147816 */ /* 0x004fc60000000014 */
[----:B------:R0:W-:Y:S01]  /*57670*/  @P5 STG.E.U16 [R8.64], R17 ;  /* 0x0000001108005986 */ /* 0x0001e2000c101506 */
[----:B------:R-:W-:Y:S02]  /*57680*/  ISETP.LT.AND P5, PT, R25, c[0x0][0x178], !P3 ;  /* 0x00005e0019007a0c */ /* 0x000fe40005fa1270 */
[----:B------:R-:W-:Y:S01]  /*57690*/  PRMT R18, R17, 0x7632, R18 ;  /* 0x0000763211127816 */ /* 0x000fe20000000012 */
[----:B0-----:R-:W-:-:S04]  /*576a0*/  IMAD.WIDE R8, R16, 0x2, R6 ;  /* 0x0000000210087825 */ /* 0x001fc800078e0206 */
[----:B------:R-:W-:Y:S01]  /*576b0*/  IMAD.WIDE R16, R19, 0x2, R14 ;  /* 0x0000000213107825 */ /* 0x000fe200078e020e */
[----:B------:R0:W-:Y:S01]  /*576c0*/  @P2 STG.E.U16 [R8.64], R27 ;  /* 0x0000001b08002986 */ /* 0x0001e2000c101506 */
[----:B------:R-:W-:-:S03]  /*576d0*/  ISETP.LT.AND P3, PT, R2, c[0x0][0x178], !P3 ;  /* 0x00005e0002007a0c */ /* 0x000fc60005f61270 */
[----:B------:R-:W-:Y:S04]  /*576e0*/  @P4 STG.E.U16 [R10.64], R0 ;  /* 0x000000000a004986 */ /* 0x000fe8000c101506 */
[----:B------:R-:W2:Y:S01]  /*576f0*/  LDL.LU R2, [R1+0xbc] ;  /* 0x0000bc0001027983 */ /* 0x000ea20000300800 */
[----:B0-----:R-:W-:-:S03]  /*57700*/  IMAD.WIDE R8, R19, 0x2, R12 ;  /* 0x0000000213087825 */ /* 0x001fc600078e020c */
[----:B------:R-:W-:Y:S04]  /*57710*/  @P6 STG.E.U16 [R16.64], R21 ;  /* 0x0000001510006986 */ /* 0x000fe8000c101506 */
[----:B------:R-:W2:Y:S04]  /*57720*/  LDL R27, [R1+0x10c8] ;  /* 0x0010c800011b7983 */ /* 0x000ea80000100800 */
[----:B------:R0:W-:Y:S04]  /*57730*/  @P5 STG.E.U16 [R8.64], R18 ;  /* 0x0000001208005986 */ /* 0x0001e8000c101506 */
[----:B0-----:R-:W2:Y:S01]  /*57740*/  LDL.LU R18, [R1+0x30c] ;  /* 0x00030c0001127983 */ /* 0x001ea20000300800 */
[----:B------:R-:W-:Y:S01]  /*57750*/  ISETP.LT.AND P4, PT, R28, c[0x0][0x178], !P1 ;  /* 0x00005e001c007a0c */ /* 0x000fe20004f81270 */
[----:B------:R-:W-:Y:S01]  /*57760*/  IMAD.WIDE R10, R19, 0x2, R6 ;  /* 0x00000002130a7825 */ /* 0x000fe200078e0206 */
[----:B------:R-:W-:-:S02]  /*57770*/  ISETP.LT.AND P2, PT, R26, c[0x0][0x178], !P1 ;  /* 0x00005e001a007a0c */ /* 0x000fc40004f41270 */
[----:B------:R-:W-:Y:S02]  /*57780*/  ISETP.LT.AND P6, PT, R25, c[0x0][0x178], !P1 ;  /* 0x00005e0019007a0c */ /* 0x000fe40004fc1270 */
[----:B------:R-:W-:Y:S01]  /*57790*/  IADD3 R19, R19, c[0x0][0x198], RZ ;  /* 0x0000660013137a10 */ /* 0x000fe20007ffe0ff */
[----:B------:R0:W-:Y:S04]  /*577a0*/  @P3 STG.E.U16 [R10.64], R20 ;  /* 0x000000140a003986 */ /* 0x0001e8000c101506 */
[----:B------:R-:W-:Y:S01]  /*577b0*/  IMAD.WIDE R8, R19, 0x2, R4 ;  /* 0x0000000213087825 */ /* 0x000fe200078e0204 */
[----:B------:R-:W-:-:S03]  /*577c0*/  IADD3 R0, R3, 0x3a, RZ ;  /* 0x0000003a03007810 */ /* 0x000fc60007ffe0ff */
[----:B------:R-:W-:-:S04]  /*577d0*/  IMAD.WIDE R16, R19, 0x2, R12 ;  /* 0x0000000213107825 */ /* 0x000fc800078e020c */
[----:B0-----:R-:W-:Y:S01]  /*577e0*/  IMAD.WIDE R10, R19, 0x2, R14 ;  /* 0x00000002130a7825 */ /* 0x001fe200078e020e */
[----:B------:R-:W-:Y:S02]  /*577f0*/  ISETP.GE.AND P5, PT, R0, c[0x0][0x17c], PT ;  /* 0x00005f0000007a0c */ /* 0x000fe40003fa6270 */
[----:B------:R-:W-:Y:S02]  /*57800*/  IADD3 R0, R3, 0x3b, RZ ;  /* 0x0000003b03007810 */ /* 0x000fe40007ffe0ff */
[----:B------:R-:W-:Y:S02]  /*57810*/  IADD3 R20, R19, c[0x0][0x198], RZ ;  /* 0x0000660013147a10 */ /* 0x000fe40007ffe0ff */
[----:B------:R-:W-:Y:S02]  /*57820*/  ISETP.GE.AND P3, PT, R0, c[0x0][0x17c], PT ;  /* 0x00005f0000007a0c */ /* 0x000fe40003f66270 */
[----:B---3--:R-:W-:Y:S02]  /*57830*/  PRMT R22, R24, 0x7632, R22 ;  /* 0x0000763218167816 */ /* 0x008fe40000000016 */
[----:B----4-:R-:W-:-:S02]  /*57840*/  PRMT R21, R29, 0x7632, R21 ;  /* 0x000076321d157816 */ /* 0x010fc40000000015 */
[----:B--2---:R-:W-:Y:S02]  /*57850*/  ISETP.LT.AND P1, PT, R27, c[0x0][0x178], !P1 ;  /* 0x00005e001b007a0c */ /* 0x004fe40004f21270 */
[----:B------:R-:W-:Y:S01]  /*57860*/  PRMT R23, R2, 0x7632, R23 ;  /* 0x0000763202177816 */ /* 0x000fe20000000017 */
[----:B------:R0:W-:Y:S01]  /*57870*/  @P4 STG.E.U16 [R8.64], R18 ;  /* 0x0000001208004986 */ /* 0x0001e2000c101506 */
[----:B------:R-:W-:-:S03]  /*57880*/  ISETP.LT.AND P4, PT, R26, c[0x0][0x178], !P0 ;  /* 0x00005e001a007a0c */ /* 0x000fc60004781270 */
[----:B------:R1:W-:Y:S01]  /*57890*/  @P2 STG.E.U16 [R10.64], R24 ;  /* 0x000000180a002986 */ /* 0x0003e2000c101506 */
[----:B------:R-:W-:-:S03]  /*578a0*/  ISETP.LT.AND P2, PT, R28, c[0x0][0x178], !P0 ;  /* 0x00005e001c007a0c */ /* 0x000fc60004741270 */
[----:B------:R2:W-:Y:S01]  /*578b0*/  @P6 STG.E.U16 [R16.64], R29 ;  /* 0x0000001d10006986 */ /* 0x0005e2000c101506 */
[----:B------:R-:W-:Y:S02]  /*578c0*/  ISETP.LT.AND P6, PT, R25, c[0x0][0x178], !P0 ;  /* 0x00005e0019007a0c */ /* 0x000fe400047c1270 */
[----:B------:R-:W-:Y:S01]  /*578d0*/  PRMT R0, R18, 0x7632, R0 ;  /* 0x0000763212007816 */ /* 0x000fe20000000000 */
[----:B0-----:R-:W-:-:S04]  /*578e0*/  IMAD.WIDE R8, R19, 0x2, R6 ;  /* 0x0000000213087825 */ /* 0x001fc800078e0206 */
[C---:B-1----:R-:W-:Y:S01]  /*578f0*/  IMAD.WIDE R10, R20.reuse, 0x2, R4 ;  /* 0x00000002140a7825 */ /* 0x042fe200078e0204 */
[----:B------:R-:W3:Y:S03]  /*57900*/  LDL.LU R24, [R1+0xfc] ;  /* 0x0000fc0001187983 */ /* 0x000ee60000300800 */
[C---:B--2---:R-:W-:Y:S01]  /*57910*/  IMAD.WIDE R16, R20.reuse, 0x2, R14 ;  /* 0x0000000214107825 */ /* 0x044fe200078e020e */
[----:B------:R0:W-:Y:S03]  /*57920*/  @P1 STG.E.U16 [R8.64], R2 ;  /* 0x0000000208001986 */ /* 0x0001e6000c101506 */
[----:B------:R-:W-:Y:S01]  /*57930*/  IMAD.WIDE R18, R20, 0x2, R12 ;  /* 0x0000000214127825 */ /* 0x000fe200078e020c */
[----:B------:R-:W-:Y:S04]  /*57940*/  @P2 STG.E.U16 [R10.64], R0 ;  /* 0x000000000a002986 */ /* 0x000fe8000c101506 */
[----:B------:R1:W-:Y:S04]  /*57950*/  @P4 STG.E.U16 [R16.64], R22 ;  /* 0x0000001610004986 */ /* 0x0003e8000c101506 */
[----:B0-----:R-:W2:Y:S04]  /*57960*/  LDL.LU R2, [R1+0xdc] ;  /* 0x0000dc0001027983 */ /* 0x001ea80000300800 */
[----:B------:R-:W4:Y:S04]  /*57970*/  LDL.LU R29, [R1+0x3ec] ;  /* 0x0003ec00011d7983 */ /* 0x000f280000300800 */
[----:B-1----:R-:W2:Y:S04]  /*57980*/  LDL.LU R22, [R1+0x31c] ;  /* 0x00031c0001167983 */ /* 0x002ea80000300800 */
[----:B------:R0:W-:Y:S04]  /*57990*/  @P6 STG.E.U16 [R18.64], R21 ;  /* 0x0000001512006986 */ /* 0x0001e8000c101506 */
[----:B0-----:R-:W2:Y:S01]  /*579a0*/  LDL.LU R21, [R1+0x3cc] ;  /* 0x0003cc0001157983 */ /* 0x001ea20000300800 */
[----:B------:R-:W-:-:S02]  /*579b0*/  ISETP.LT.AND P0, PT, R27, c[0x0][0x178], !P0 ;  /* 0x00005e001b007a0c */ /* 0x000fc40004701270 */
[----:B------:R-:W-:Y:S01]  /*579c0*/  ISETP.LT.AND P1, PT, R28, c[0x0][0x178], !P5 ;  /* 0x00005e001c007a0c */ /* 0x000fe20006f21270 */
[----:B------:R-:W-:Y:S01]  /*579d0*/  IMAD.WIDE R8, R20, 0x2, R6 ;  /* 0x0000000214087825 */ /* 0x000fe200078e0206 */
[----:B------:R-:W-:Y:S02]  /*579e0*/  ISETP.LT.AND P4, PT, R26, c[0x0][0x178], !P5 ;  /* 0x00005e001a007a0c */ /* 0x000fe40006f81270 */
[----:B------:R-:W-:Y:S02]  /*579f0*/  IADD3 R0, R20, c[0x0][0x198], RZ ;  /* 0x0000660014007a10 */ /* 0x000fe40007ffe0ff */
[----:B------:R-:W-:Y:S02]  /*57a00*/  ISETP.LT.AND P2, PT, R25, c[0x0][0x178], !P5 ;  /* 0x00005e0019007a0c */ /* 0x000fe40006f41270 */
[----:B------:R-:W-:-:S03]  /*57a10*/  IADD3 R10, R3, 0x3c, RZ ;  /* 0x0000003c030a7810 */ /* 0x000fc60007ffe0ff */
[----:B------:R0:W-:Y:S01]  /*57a20*/  @P0 STG.E.U16 [R8.64], R23 ;  /* 0x0000001708000986 */ /* 0x0001e2000c101506 */
[----:B------:R-:W-:Y:S01]  /*57a30*/  ISETP.GE.AND P6, PT, R10, c[0x0][0x17c], PT ;  /* 0x00005f000a007a0c */ /* 0x000fe20003fc6270 */
[C---:B------:R-:W-:Y:S01]  /*57a40*/  IMAD.WIDE R10, R0.reuse, 0x2, R14 ;  /* 0x00000002000a7825 */ /* 0x040fe200078e020e */
[----:B------:R-:W-:Y:S02]  /*57a50*/  IADD3 R19, R3, 0x3e, RZ ;  /* 0x0000003e03137810 */ /* 0x000fe40007ffe0ff */
[----:B------:R-:W-:Y:S01]  /*57a60*/  ISETP.LT.AND P5, PT, R27, c[0x0][0x178], !P5 ;  /* 0x00005e001b007a0c */ /* 0x000fe20006fa1270 */
[----:B------:R-:W-:-:S04]  /*57a70*/  IMAD.WIDE R16, R0, 0x2, R12 ;  /* 0x0000000200107825 */ /* 0x000fc800078e020c */
[----:B0-----:R-:W-:Y:S01]  /*57a80*/  IMAD.WIDE R8, R0, 0x2, R4 ;  /* 0x0000000200087825 */ /* 0x001fe200078e0204 */
[----:B------:R-:W4:Y:S01]  /*57a90*/  LDL.LU R23, [R1+0x3dc] ;  /* 0x0003dc0001177983 */ /* 0x000f220000300800 */
[----:B------:R-:W-:-:S04]  /*57aa0*/  IADD3 R18, R3, 0x3d, RZ ;  /* 0x0000003d03127810 */ /* 0x000fc80007ffe0ff */
[----:B------:R-:W-:Y:S02]  /*57ab0*/  ISETP.GE.AND P0, PT, R18, c[0x0][0x17c], PT ;  /* 0x00005f0012007a0c */ /* 0x000fe40003f06270 */
[----:B---3--:R-:W-:Y:S01]  /*57ac0*/  PRMT R18, R24, 0x7632, R18 ;  /* 0x0000763218127816 */ /* 0x008fe20000000012 */
[----:B--2---:R0:W-:Y:S01]  /*57ad0*/  @P1 STG.E.U16 [R8.64], R21 ;  /* 0x0000001508001986 */ /* 0x0041e2000c101506 */
[----:B------:R-:W-:Y:S02]  /*57ae0*/  ISETP.GE.AND P1, PT, R19, c[0x0][0x17c], PT ;  /* 0x00005f0013007a0c */ /* 0x000fe40003f26270 */
[----:B------:R-:W-:Y:S01]  /*57af0*/  PRMT R19, R21, 0x7632, R19 ;  /* 0x0000763215137816 */ /* 0x000fe20000000013 */
[----:B------:R-:W-:Y:S04]  /*57b00*/  @P4 STG.E.U16 [R10.64], R22 ;  /* 0x000000160a004986 */ /* 0x000fe8000c101506 */
[----:B------:R1:W-:Y:S01]  /*57b10*/  @P2 STG.E.U16 [R16.64], R24 ;  /* 0x0000001810002986 */ /* 0x0003e2000c101506 */
[----:B------:R-:W-:-:S03]  /*57b20*/  ISETP.LT.AND P2, PT, R28, c[0x0][0x178], !P3 ;  /* 0x00005e001c007a0c */ /* 0x000fc60005f41270 */
[----:B0-----:R-:W2:Y:S01]  /*57b30*/  LDL.LU R21, [R1+0x10c] ;  /* 0x00010c0001157983 */ /* 0x001ea20000300800 */
[----:B------:R-:W-:Y:S01]  /*57b40*/  IMAD.WIDE R8, R0, 0x2, R6 ;  /* 0x0000000200087825 */ /* 0x000fe200078e0206 */
[----:B------:R-:W-:Y:S02]  /*57b50*/  ISETP.LT.AND P4, PT, R26, c[0x0][0x178], !P3 ;  /* 0x00005e001a007a0c */ /* 0x000fe40005f81270 */
[----:B-1----:R-:W-:Y:S02]  /*57b60*/  IADD3 R16, R0, c[0x0][0x198], RZ ;  /* 0x0000660000107a10 */ /* 0x002fe40007ffe0ff */
[----:B------:R-:W-:Y:S02]  /*57b70*/  PRMT R0, R22, 0x7632, R0 ;  /* 0x0000763216007816 */ /* 0x000fe40000000000 */
[----:B------:R-:W3:Y:S04]  /*57b80*/  LDL.LU R22, [R1+0xac] ;  /* 0x0000ac0001167983 */ /* 0x000ee80000300800 */
[----:B------:R0:W-:Y:S01]  /*57b90*/  @P5 STG.E.U16 [R8.64], R2 ;  /* 0x0000000208005986 */ /* 0x0001e2000c101506 */
[----:B------:R-:W-:-:S02]  /*57ba0*/  ISETP.LT.AND P5, PT, R25, c[0x0][0x178], !P3 ;  /* 0x00005e0019007a0c */ /* 0x000fc40005fa1270 */
[----:B------:R-:W-:Y:S01]  /*57bb0*/  ISETP.LT.AND P3, PT, R27, c[0x0][0x178], !P3 ;  /* 0x00005e001b007a0c */ /* 0x000fe20005f61270 */
[----:B------:R-:W-:-:S04]  /*57bc0*/  IMAD.WIDE R10, R16, 0x2, R14 ;  /* 0x00000002100a7825 */ /* 0x000fc800078e020e */
[----:B0-----:R-:W-:Y:S01]  /*57bd0*/  IMAD.WIDE R8, R16, 0x2, R4 ;  /* 0x0000000210087825 */ /* 0x001fe200078e0204 */
[----:B------:R-:W-:Y:S02]  /*57be0*/  PRMT R17, R2, 0x7632, R17 ;  /* 0x0000763202117816 */ /* 0x000fe40000000011 */
[----:B------:R-:W3:Y:S04]  /*57bf0*/  LDL.LU R2, [R1+0x40c] ;  /* 0x00040c0001027983 */ /* 0x000ee80000300800 */
[----:B------:R0:W-:Y:S01]  /*57c00*/  @P2 STG.E.U16 [R8.64], R19 ;  /* 0x0000001308002986 */ /* 0x0001e2000c101506 */
[----:B------:R-:W-:-:S03]  /*57c10*/  ISETP.LT.AND P2, PT, R28, c[0x0][0x178], !P6 ;  /* 0x00005e001c007a0c */ /* 0x000fc60007741270 */
[----:B------:R1:W-:Y:S04]  /*57c20*/  @P4 STG.E.U16 [R10.64], R0 ;  /* 0x000000000a004986 */ /* 0x0003e8000c101506 */
[----:B------:R-:W3:Y:S01]  /*57c30*/  LDL.LU R24, [R1+0x3fc] ;  /* 0x0003fc0001187983 */ /* 0x000ee20000300800 */
[C---:B0-----:R-:W-:Y:S01]  /*57c40*/  IMAD.WIDE R8, R16.reuse, 0x2, R12 ;  /* 0x0000000210087825 */ /* 0x041fe200078e020c */
[----:B-1----:R-:W-:-:S03]  /*57c50*/  IADD3 R0, R16, c[0x0][0x198], RZ ;  /* 0x0000660010007a10 */ /* 0x002fc60007ffe0ff */
[----:B------:R-:W-:Y:S01]  /*57c60*/  IMAD.WIDE R10, R16, 0x2, R6 ;  /* 0x00000002100a7825 */ /* 0x000fe200078e0206 */
[C---:B------:R-:W-:Y:S01]  /*57c70*/  IADD3 R16, R3.reuse, 0x3f, RZ ;  /* 0x0000003f03107810 */ /* 0x040fe20007ffe0ff */
[----:B------:R0:W-:Y:S04]  /*57c80*/  @P5 STG.E.U16 [R8.64], R18 ;  /* 0x0000001208005986 */ /* 0x0001e8000c101506 */
[----:B------:R-:W-:Y:S01]  /*57c90*/  @P3 STG.E.U16 [R10.64], R17 ;  /* 0x000000110a003986 */ /* 0x000fe2000c101506 */
[----:B------:R-:W-:Y:S02]  /*57ca0*/  ISETP.GE.AND P3, PT, R16, c[0x0][0x17c], PT ;  /* 0x00005f0010007a0c */ /* 0x000fe40003f66270 */
[----:B------:R-:W-:Y:S01]  /*57cb0*/  IADD3 R16, R3, 0x40, RZ ;  /* 0x0000004003107810 */ /* 0x000fe20007ffe0ff */
[----:B0-----:R-:W-:-:S05]  /*57cc0*/  IMAD.WIDE R8, R0, 0x2, R4 ;  /* 0x0000000200087825 */ /* 0x001fca00078e0204 */
[----:B----4-:R0:W-:Y:S01]  /*57cd0*/  @P2 STG.E.U16 [R8.64], R29 ;  /* 0x0000001d08002986 */ /* 0x0101e2000c101506 */
[----:B------:R-:W-:Y:S02]  /*57ce0*/  ISETP.GE.AND P2, PT, R16, c[0x0][0x17c], PT ;  /* 0x00005f0010007a0c */ /* 0x000fe40003f46270 */
[----:B------:R-:W-:Y:S02]  /*57cf0*/  PRMT R16, R29, 0x7632, R16 ;  /* 0x000076321d107816 */ /* 0x000fe40000000010 */
[----:B0-----:R-:W4:Y:S01]  /*57d00*/  LDL.LU R29, [R1+0x11c] ;  /* 0x00011c00011d7983 */ /* 0x001f220000300800 */
[----:B------:R-:W-:Y:S02]  /*57d10*/  ISETP.LT.AND P4, PT, R26, c[0x0][0x178], !P6 ;  /* 0x00005e001a007a0c */ /* 0x000fe40007781270 */
[----:B------:R-:W-:Y:S01]  /*57d20*/  ISETP.LT.AND P5, PT, R25, c[0x0][0x178], !P6 ;  /* 0x00005e0019007a0c */ /* 0x000fe200077a1270 */
[----:B------:R-:W-:Y:S01]  /*57d30*/  IMAD.WIDE R10, R0, 0x2, R14 ;  /* 0x00000002000a7825 */ /* 0x000fe200078e020e */
[----:B------:R-:W-:-:S03]  /*57d40*/  ISETP.LT.AND P6, PT, R27, c[0x0][0x178], !P6 ;  /* 0x00005e001b007a0c */ /* 0x000fc600077c1270 */
[----:B------:R-:W-:-:S06]  /*57d50*/  IMAD.WIDE R8, R0, 0x2, R12 ;  /* 0x0000000200087825 */ /* 0x000fcc00078e020c */
[----:B------:R0:W-:Y:S01]  /*57d60*/  @P4 STG.E.U16 [R10.64], R23 ;  /* 0x000000170a004986 */ /* 0x0001e2000c101506 */
[----:B------:R-:W-:Y:S01]  /*57d70*/  ISETP.LT.AND P4, PT, R28, c[0x0][0x178], !P0 ;  /* 0x00005e001c007a0c */ /* 0x000fe20004781270 */
[C---:B0-----:R-:W-:Y:S01]  /*57d80*/  IMAD.WIDE R10, R0.reuse, 0x2, R6 ;  /* 0x00000002000a7825 */ /* 0x041fe200078e0206 */
[----:B------:R-:W-:Y:S02]  /*57d90*/  IADD3 R0, R0, c[0x0][0x198], RZ ;  /* 0x0000660000007a10 */ /* 0x000fe40007ffe0ff */
[----:B------:R-:W-:Y:S01]  /*57da0*/  PRMT R17, R23, 0x7632, R17 ;  /* 0x0000763217117816 */ /* 0x000fe20000000011 */
[----:B--2---:R0:W-:Y:S01]  /*57db0*/  @P5 STG.E.U16 [R8.64], R21 ;  /* 0x0000001508005986 */ /* 0x0041e2000c101506 */
[----:B------:R-:W-:Y:S02]  /*57dc0*/  ISETP.LT.AND P5, PT, R26, c[0x0][0x178], !P0 ;  /* 0x00005e001a007a0c */ /* 0x000fe400047a1270 */
[----:B------:R-:W-:Y:S01]  /*57dd0*/  PRMT R18, R21, 0x7632, R18 ;  /* 0x0000763215127816 */ /* 0x000fe20000000012 */
[----:B---3--:R1:W-:Y:S01]  /*57de0*/  @P6 STG.E.U16 [R10.64], R22 ;  /* 0x000000160a006986 */ /* 0x0083e2000c101506 */
[----:B------:R-:W-:Y:S01]  /*57df0*/  ISETP.LT.AND P6, PT, R25, c[0x0][0x178], !P0 ;  /* 0x00005e0019007a0c */ /* 0x000fe200047c1270 */
[----:B0-----:R-:W-:-:S02]  /*57e00*/  IMAD.WIDE R8, R0, 0x2, R4 ;  /* 0x0000000200087825 */ /* 0x001fc400078e0204 */
[----:B------:R-:W2:Y:S01]  /*57e10*/  LDL.LU R21, [R1+0xec] ;  /* 0x0000ec0001157983 */ /* 0x000ea20000300800 */
[----:B------:R-:W-:-:S03]  /*57e20*/  ISETP.LT.AND P0, PT, R27, c[0x0][0x178], !P0 ;  /* 0x00005e001b007a0c */ /* 0x000fc60004701270 */
[----:B------:R0:W-:Y:S01]  /*57e30*/  @P4 STG.E.U16 [R8.64], R16 ;  /* 0x0000001008004986 */ /* 0x0001e2000c101506 */
[----:B------:R-:W-:Y:S01]  /*57e40*/  ISETP.LT.AND P4, PT, R28, c[0x0][0x178], !P1 ;  /* 0x00005e001c007a0c */ /* 0x000fe20004f81270 */
[----:B-1----:R-:W-:-:S05]  /*57e50*/  IMAD.WIDE R10, R0, 0x2, R14 ;  /* 0x00000002000a7825 */ /* 0x002fca00078e020e */
[----:B------:R1:W-:Y:S01]  /*57e60*/  @P5 STG.E.U16 [R10.64], R17 ;  /* 0x000000110a005986 */ /* 0x0003e2000c101506 */
[----:B0-----:R-:W-:Y:S01]  /*57e70*/  IMAD.WIDE R8, R0, 0x2, R12 ;  /* 0x0000000200087825 */ /* 0x001fe200078e020c */
[----:B------:R-:W-:Y:S02]  /*57e80*/  ISETP.LT.AND P5, PT, R26, c[0x0][0x178], !P1 ;  /* 0x00005e001a007a0c */ /* 0x000fe40004fa1270 */
[----:B------:R-:W-:Y:S02]  /*57e90*/  PRMT R16, R22, 0x7632, R16 ;  /* 0x0000763216107816 */ /* 0x000fe40000000010 */
[----:B------:R0:W-:Y:S01]  /*57ea0*/  @P6 STG.E.U16 [R8.64], R18 ;  /* 0x0000001208006986 */ /* 0x0001e2000c101506 */
[C---:B-1----:R-:W-:Y:S01]  /*57eb0*/  IADD3 R17, R0.reuse, c[0x0][0x198], RZ ;  /* 0x0000660000117a10 */ /* 0x042fe20007ffe0ff */
[----:B------:R-:W-:Y:S01]  /*57ec0*/  IMAD.WIDE R10, R0, 0x2, R6 ;  /* 0x00000002000a7825 */ /* 0x000fe200078e0206 */
[----:B------:R-:W-:-:S03]  /*57ed0*/  ISETP.LT.AND P6, PT, R25, c[0x0][0x178], !P1 ;  /* 0x00005e0019007a0c */ /* 0x000fc60004fc1270 */
[----:B0-----:R-:W-:Y:S01]  /*57ee0*/  IMAD.WIDE R8, R17, 0x2, R4 ;  /* 0x0000000211087825 */ /* 0x001fe200078e0204 */
[----:B------:R0:W-:Y:S01]  /*57ef0*/  @P0 STG.E.U16 [R10.64], R16 ;  /* 0x000000100a000986 */ /* 0x0001e2000c101506 */
[----:B------:R-:W-:-:S03]  /*57f00*/  IADD3 R0, R3, 0x41, RZ ;  /* 0x0000004103007810 */ /* 0x000fc60007ffe0ff */
[----:B------:R1:W-:Y:S01]  /*57f10*/  @P4 STG.E.U16 [R8.64], R2 ;  /* 0x0000000208004986 */ /* 0x0003e2000c101506 */
[----:B------:R-:W-:Y:S02]  /*57f20*/  ISETP.GE.AND P0, PT, R0, c[0x0][0x17c], PT ;  /* 0x00005f0000007a0c */ /* 0x000fe40003f06270 */
[----:B0-----:R-:W-:Y:S01]  /*57f30*/  PRMT R16, R2, 0x7632, R16 ;  /* 0x0000763202107816 */ /* 0x001fe20000000010 */
[C---:B------:R-:W-:Y:S01]  /*57f40*/  IMAD.WIDE R10, R17.reuse, 0x2, R14 ;  /* 0x00000002110a7825 */ /* 0x040fe200078e020e */
[----:B-1----:R-:W3:Y:S03]  /*57f50*/  LDL.LU R2, [R1+0x190] ;  /* 0x0001900001027983 */ /* 0x002ee60000300800 */
[----:B------:R-:W-:Y:S01]  /*57f60*/  IMAD.WIDE R8, R17, 0x2, R12 ;  /* 0x0000000211087825 */ /* 0x000fe200078e020c */
[----:B------:R-:W-:Y:S01]  /*57f70*/  PRMT R0, R24, 0x7632, R0 ;  /* 0x0000763218007816 */ /* 0x000fe20000000000 */
[----:B------:R0:W-:Y:S04]  /*57f80*/  @P5 STG.E.U16 [R10.64], R24 ;  /* 0x000000180a005986 */ /* 0x0001e8000c101506 */
[----:B------:R-:W3:Y:S04]  /*57f90*/  LDL.LU R22, [R1+0x170] ;  /* 0x0001700001167983 */ /* 0x000ee80000300800 */
[----:B0-----:R-:W3:Y:S01]  /*57fa0*/  LDL.LU R24, [R1+0x150] ;  /* 0x0001500001187983 */ /* 0x001ee20000300800 */
[----:B----4-:R-:W-:-:S03]  /*57fb0*/  PRMT R19, R29, 0x7632, R19 ;  /* 0x000076321d137816 */ /* 0x010fc60000000013 */
[----:B------:R0:W-:Y:S04]  /*57fc0*/  @P6 STG.E.U16 [R8.64], R29 ;  /* 0x0000001d08006986 */ /* 0x0001e8000c101506 */
[----:B0-----:R-:W4:Y:S01]  /*57fd0*/  LDL.LU R29, [R1+0x130] ;  /* 0x00013000011d7983 */ /* 0x001f220000300800 */
[----:B------:R-:W-:Y:S02]  /*57fe0*/  ISETP.LT.AND P1, PT, R27, c[0x0][0x178], !P1 ;  /* 0x00005e001b007a0c */ /* 0x000fe40004f21270 */
[----:B------:R-:W-:Y:S02]  /*57ff0*/  ISETP.LT.AND P4, PT, R28, c[0x0][0x178], !P3 ;  /* 0x00005e001c007a0c */ /* 0x000fe40005f81270 */
[C---:B------:R-:W-:Y:S02]  /*58000*/  IADD3 R18, R17.reuse, c[0x0][0x198], RZ ;  /* 0x0000660011127a10 */ /* 0x040fe40007ffe0ff */
[----:B------:R-:W-:Y:S01]  /*58010*/  ISETP.LT.AND P5, PT, R26, c[0x0][0x178], !P3 ;  /* 0x00005e001a007a0c */ /* 0x000fe20005fa1270 */
[----:B------:R-:W-:Y:S01]  /*58020*/  IMAD.WIDE R8, R17, 0x2, R6 ;  /* 0x0000000211087825 */ /* 0x000fe200078e0206 */
[----:B------:R-:W-:-:S02]  /*58030*/  ISETP.LT.AND P6, PT, R25, c[0x0][0x178], !P3 ;  /* 0x00005e0019007a0c */ /* 0x000fc40005fc1270 */
[----:B------:R-:W-:Y:S01]  /*58040*/  ISETP.LT.AND P3, PT, R27, c[0x0][0x178], !P3 ;  /* 0x00005e001b007a0c */ /* 0x000fe20005f61270 */
[----:B------:R-:W-:Y:S02]  /*58050*/  IMAD.WIDE R10, R18, 0x2, R4 ;  /* 0x00000002120a7825 */ /* 0x000fe400078e0204 */
[----:B--2---:R0:W-:Y:S01]  /*58060*/  @P1 STG.E.U16 [R8.64], R21 ;  /* 0x0000001508001986 */ /* 0x0041e2000c101506 */
[----:B------:R-:W-:-:S03]  /*58070*/  PRMT R20, R21, 0x7632, R20 ;  /* 0x0000763215147816 */ /* 0x000fc60000000014 */
[----:B------:R1:W-:Y:S01]  /*58080*/  @P4 STG.E.U16 [R10.64], R16 ;  /* 0x000000100a004986 */ /* 0x0003e2000c101506 */
[----:B------:R-:W-:Y:S01]  /*58090*/  ISETP.LT.AND P4, PT, R28, c[0x0][0x178], !P2 ;  /* 0x00005e001c007a0c */ /* 0x000fe20005781270 */
[----:B0-----:R-:W-:-:S04]  /*580a0*/  IMAD.WIDE R8, R18, 0x2, R14 ;  /* 0x0000000212087825 */ /* 0x001fc800078e020e */
[C---:B-1----:R-:W-:Y:S01]  /*580b0*/  IMAD.WIDE R10, R18.reuse, 0x2, R12 ;  /* 0x00000002120a7825 */ /* 0x042fe200078e020c */
[----:B------:R0:W-:Y:S03]  /*580c0*/  @P5 STG.E.U16 [R8.64], R0 ;  /* 0x0000000008005986 */ /* 0x0001e6000c101506 */
[C---:B------:R-:W-:Y:S01]  /*580d0*/  IMAD.WIDE R16, R18.reuse, 0x2, R6 ;  /* 0x0000000212107825 */ /* 0x040fe200078e0206 */
[----:B------:R-:W-:Y:S01]  /*580e0*/  IADD3 R18, R18, c[0x0][0x198], RZ ;  /* 0x0000660012127a10 */ /* 0x000fe20007ffe0ff */
[----:B------:R1:W-:Y:S01]  /*580f0*/  @P6 STG.E.U16 [R10.64], R19 ;  /* 0x000000130a006986 */ /* 0x0003e2000c101506 */
[----:B------:R-:W-:-:S03]  /*58100*/  ISETP.LT.AND P5, PT, R25, c[0x0][0x178], !P2 ;  /* 0x00005e0019007a0c */ /* 0x000fc600057a1270 */
[----:B------:R-:W-:Y:S01]  /*58110*/  @P3 STG.E.U16 [R16.64], R20 ;  /* 0x0000001410003986 */ /* 0x000fe2000c101506 */
[----:B------:R-:W-:Y:S02]  /*58120*/  ISETP.LT.AND P3, PT, R26, c[0x0][0x178], !P2 ;  /* 0x00005e001a007a0c */ /* 0x000fe40005761270 */
[----:B------:R-:W-:Y:S01]  /*58130*/  ISETP.LT.AND P2, PT, R27, c[0x0][0x178], !P2 ;  /* 0x00005e001b007a0c */ /* 0x000fe20005741270 */
[C---:B0-----:R-:W-:Y:S01]  /*58140*/  IMAD.WIDE R8, R18.reuse, 0x2, R4 ;  /* 0x0000000212087825 */ /* 0x041fe200078e0204 */
[----:B------:R-:W-:-:S03]  /*58150*/  IADD3 R0, R18, c[0x0][0x198], RZ ;  /* 0x0000660012007a10 */ /* 0x000fc60007ffe0ff */
[----:B-1----:R-:W-:Y:S01]  /*58160*/  IMAD.WIDE R10, R18, 0x2, R14 ;  /* 0x00000002120a7825 */ /* 0x002fe200078e020e */
[----:B------:R-:W-:Y:S01]  /*58170*/  ISETP.LT.AND P6, PT, R28, c[0x0][0x178], !P0 ;  /* 0x00005e001c007a0c */ /* 0x000fe200047c1270 */
[----:B---3--:R0:W-:Y:S04]  /*58180*/  @P4 STG.E.U16 [R8.64], R2 ;  /* 0x0000000208004986 */ /* 0x0081e8000c101506 */
[----:B------:R-:W-:Y:S01]  /*58190*/  @P3 STG.E.U16 [R10.64], R22 ;  /* 0x000000160a003986 */ /* 0x000fe2000c101506 */
[----:B0-----:R-:W-:-:S04]  /*581a0*/  IMAD.WIDE R8, R18, 0x2, R12 ;  /* 0x0000000212087825 */ /* 0x001fc800078e020c */
[----:B------:R-:W-:Y:S01]  /*581b0*/  IMAD.WIDE R18, R18, 0x2, R6 ;  /* 0x0000000212127825 */ /* 0x000fe200078e0206 */
[----:B------:R0:W-:Y:S01]  /*581c0*/  @P5 STG.E.U16 [R8.64], R24 ;  /* 0x0000001808005986 */ /* 0x0001e2000c101506 */
[----:B------:R-:W-:Y:S02]  /*581d0*/  IADD3 R21, R3, 0x42, RZ ;  /* 0x0000004203157810 */ /* 0x000fe40007ffe0ff */
[----:B------:R-:W-:Y:S01]  /*581e0*/  PRMT R20, R2, 0x7632, R20 ;  /* 0x0000763202147816 */ /* 0x000fe20000000014 */
[----:B------:R-:W-:Y:S01]  /*581f0*/  IMAD.WIDE R16, R0, 0x2, R4 ;  /* 0x0000000200107825 */ /* 0x000fe200078e0204 */
[----:B----4-:R1:W-:Y:S01]  /*58200*/  @P2 STG.E.U16 [R18.64], R29 ;  /* 0x0000001d12002986 */ /* 0x0103e2000c101506 */
[----:B------:R-:W-:Y:S02]  /*58210*/  ISETP.LT.AND P2, PT, R26, c[0x0][0x178], !P0 ;  /* 0x00005e001a007a0c */ /* 0x000fe40004741270 */
[----:B0-----:R-:W-:Y:S01]  /*58220*/  IMAD.WIDE R8, R0, 0x2, R14 ;  /* 0x0000000200087825 */ /* 0x001fe200078e020e */
[----:B------:R-:W-:Y:S01]  /*58230*/  ISETP.GE.AND P1, PT, R21, c[0x0][0x17c], PT ;  /* 0x00005f0015007a0c */ /* 0x000fe20003f26270 */
[----:B------:R-:W2:Y:S04]  /*58240*/  LDL.LU R2, [R1+0x1d0] ;  /* 0x0001d00001027983 */ /* 0x000ea80000300800 */
[----:B------:R-:W-:Y:S01]  /*58250*/  @P6 STG.E.U16 [R16.64], R20 ;  /* 0x0000001410006986 */ /* 0x000fe2000c101506 */
[----:B-1----:R-:W-:-:S03]  /*58260*/  PRMT R18, R22, 0x7632, R18 ;  /* 0x0000763216127816 */ /* 0x002fc60000000012 */
[----:B------:R0:W-:Y:S04]  /*58270*/  STL [R1+0x1b08], R26 ;  /* 0x001b081a01007387 */ /* 0x0001e80000100800 */
[----:B------:R1:W-:Y:S01]  /*58280*/  @P2 STG.E.U16 [R8.64], R18 ;  /* 0x0000001208002986 */ /* 0x0003e2000c101506 */
[----:B------:R-:W-:-:S03]  /*58290*/  ISETP.LT.AND P2, PT, R26, c[0x0][0x178], !P1 ;  /* 0x00005e001a007a0c */ /* 0x000fc60004f41270 */
[----:B0-----:R-:W3:Y:S01]  /*582a0*/  LDL R26, [R1+0x1b0] ;  /* 0x0001b000011a7983 */ /* 0x001ee20000100800 */
[----:B------:R-:W-:Y:S02]  /*582b0*/  ISETP.LT.AND P3, PT, R25, c[0x0][0x178], !P0 ;  /* 0x00005e0019007a0c */ /* 0x000fe40004761270 */
[----:B------:R-:W-:Y:S02]  /*582c0*/  ISETP.LT.AND P6, PT, R27, c[0x0][0x178], !P0 ;  /* 0x00005e001b007a0c */ /* 0x000fe400047c1270 */
[----:B------:R-:W-:Y:S01]  /*582d0*/  ISETP.LT.AND P5, PT, R28, c[0x0][0x178], !P1 ;  /* 0x00005e001c007a0c */ /* 0x000fe20004fa1270 */
[----:B------:R-:W-:Y:S01]  /*582e0*/  IMAD.WIDE R10, R0, 0x2, R12 ;  /* 0x00000002000a7825 */ /* 0x000fe200078e020c */
[----:B------:R-:W-:-:S03]  /*582f0*/  IADD3 R21, R3, 0x43, RZ ;  /* 0x0000004303157810 */ /* 0x000fc60007ffe0ff */
[C---:B------:R-:W-:Y:S01]  /*58300*/  IMAD.WIDE R16, R0.reuse, 0x2, R6 ;  /* 0x0000000200107825 */ /* 0x040fe200078e0206 */
[----:B------:R-:W-:Y:S02]  /*58310*/  IADD3 R0, R0, c[0x0][0x198], RZ ;  /* 0x0000660000007a10 */ /* 0x000fe40007ffe0ff */
[----:B------:R-:W-:Y:S02]  /*58320*/  PRMT R19, R24, 0x7632, R19 ;  /* 0x0000763218137816 */ /* 0x000fe40000000013 */
[----:B------:R-:W-:Y:S01]  /*58330*/  ISETP.GE.AND P4, PT, R21, c[0x0][0x17c], PT ;  /* 0x00005f0015007a0c */ /* 0x000fe20003f86270 */
[----:B-1----:R-:W-:Y:S01]  /*58340*/  IMAD.WIDE R8, R0, 0x2, R4 ;  /* 0x0000000200087825 */ /* 0x002fe200078e0204 */
[----:B------:R-:W-:Y:S02]  /*58350*/  PRMT R20, R29, 0x7632, R20 ;  /* 0x000076321d147816 */ /* 0x000fe40000000014 */
[C---:B------:R-:W-:Y:S01]  /*58360*/  IADD3 R21, R3.reuse, 0x44, RZ ;  /* 0x0000004403157810 */ /* 0x040fe20007ffe0ff */
[----:B------:R0:W-:Y:S01]  /*58370*/  @P3 STG.E.U16 [R10.64], R19 ;  /* 0x000000130a003986 */ /* 0x0001e2000c101506 */
[----:B------:R-:W-:-:S02]  /*58380*/  IADD3 R22, R3, 0x45, RZ ;  /* 0x0000004503167810 */ /* 0x000fc40007ffe0ff */
[----:B------:R-:W-:Y:S01]  /*58390*/  ISETP.GE.AND P0, PT, R21, c[0x0][0x17c], PT ;  /* 0x00005f0015007a0c */ /* 0x000fe20003f06270 */
[----:B------:R-:W-:Y:S01]  /*583a0*/  @P6 STG.E.U16 [R16.64], R20 ;  /* 0x0000001410006986 */ /* 0x000fe2000c101506 */
[----:B0-----:R-:W-:-:S03]  /*583b0*/  IMAD.WIDE R10, R0, 0x2, R14 ;  /* 0x00000002000a7825 */ /* 0x001fc600078e020e */
[----:B--2---:R0:W-:Y:S01]  /*583c0*/  @P5 STG.E.U16 [R8.64], R2 ;  /* 0x0000000208005986 */ /* 0x0041e2000c101506 */
[----:B------:R-:W-:Y:S02]  /*583d0*/  PRMT R21, R2, 0x7632, R21 ;  /* 0x0000763202157816 */ /* 0x000fe40000000015 */
[----:B------:R-:W-:Y:S01]  /*583e0*/  ISETP.GE.AND P5, PT, R22, c[0x0][0x17c], PT ;  /* 0x00005f0016007a0c */ /* 0x000fe20003fa6270 */
[----:B0-----:R-:W2:Y:S04]  /*583f0*/  LDL.LU R2, [R1+0x250] ;  /* 0x0002500001027983 */ /* 0x001ea80000300800 */
[----:B------:R-:W4:Y:S04]  /*58400*/  LDL.LU R23, [R1+0x230] ;  /* 0x0002300001177983 */ /* 0x000f280000300800 */
[----:B------:R-:W2:Y:S04]  /*58410*/  LDL.LU R24, [R1+0x1c0] ;  /* 0x0001c00001187983 */ /* 0x000ea80000300800 */
[----:B------:R-:W2:Y:S04]  /*58420*/  LDL.LU R29, [R1+0x160] ;  /* 0x00016000011d7983 */ /* 0x000ea80000300800 */
[----:B------:R-:W2:Y:S04]  /*58430*/  LDL.LU R22, [R1+0x140] ;  /* 0x0001400001167983 */ /* 0x000ea80000300800 */
[----:B---3--:R0:W-:Y:S04]  /*58440*/  @P2 STG.E.U16 [R10.64], R26 ;  /* 0x0000001a0a002986 */ /* 0x0081e8000c101506 */
[----:B0-----:R-:W3:Y:S04]  /*58450*/  LDL.LU R26, [R1+0x1b08] ;  /* 0x001b0800011a7983 */ /* 0x001ee80000300800 */
[----:B------:R-:W2:Y:S04]  /*58460*/  LDL.LU R10, [R1+0x1b0] ;  /* 0x0001b000010a7983 */ /* 0x000ea80000300800 */
[----:B------:R-:W4:Y:S01]  /*58470*/  LDL.LU R11, [R1+0x180] ;  /* 0x00018000010b7983 */ /* 0x000f220000300800 */
[----:B------:R-:W-:-:S02]  /*58480*/  ISETP.LT.AND P3, PT, R25, c[0x0][0x178], !P1 ;  /* 0x00005e0019007a0c */ /* 0x000fc40004f61270 */
[----:B------:R-:W-:Y:S02]  /*58490*/  ISETP.LT.AND P1, PT, R27, c[0x0][0x178], !P1 ;  /* 0x00005e001b007a0c */ /* 0x000fe40004f21270 */
[----:B------:R-:W-:Y:S02]  /*584a0*/  ISETP.LT.AND P6, PT, R28, c[0x0][0x178], !P4 ;  /* 0x00005e001c007a0c */ /* 0x000fe400067c1270 */
[C---:B------:R-:W-:Y:S01]  /*584b0*/  IADD3 R20, R0.reuse, c[0x0][0x198], RZ ;  /* 0x0000660000147a10 */ /* 0x040fe20007ffe0ff */
[----:B------:R-:W-:-:S04]  /*584c0*/  IMAD.WIDE R8, R0, 0x2, R12 ;  /* 0x0000000200087825 */ /* 0x000fc800078e020c */
[----:B------:R-:W-:-:S04]  /*584d0*/  IMAD.WIDE R16, R0, 0x2, R6 ;  /* 0x0000000200107825 */ /* 0x000fc800078e0206 */
[----:B------:R-:W-:Y:S01]  /*584e0*/  IMAD.WIDE R18, R20, 0x2, R4 ;  /* 0x0000000214127825 */ /* 0x000fe200078e0204 */
[----:B---3--:R-:W-:Y:S02]  /*584f0*/  ISETP.LT.AND P2, PT, R26, c[0x0][0x178], !P4 ;  /* 0x00005e001a007a0c */ /* 0x008fe40006741270 */
[----:B--2---:R-:W-:Y:S01]  /*58500*/  PRMT R0, R10, 0x7632, R0 ;  /* 0x000076320a007816 */ /* 0x004fe20000000000 */
[----:B----4-:R0:W-:Y:S01]  /*58510*/  @P3 STG.E.U16 [R8.64], R11 ;  /* 0x0000000b08003986 */ /* 0x0101e2000c101506 */
[----:B------:R-:W-:-:S03]  /*58520*/  ISETP.LT.AND P3, PT, R25, c[0x0][0x178], !P4 ;  /* 0x00005e0019007a0c */ /* 0x000fc60006761270 */
[----:B------:R-:W-:Y:S04]  /*58530*/  @P1 STG.E.U16 [R16.64], R22 ;  /* 0x0000001610001986 */ /* 0x000fe8000c101506 */
[----:B------:R1:W-:Y:S01]  /*58540*/  @P6 STG.E.U16 [R18.64], R21 ;  /* 0x0000001512006986 */ /* 0x0003e2000c101506 */
[----:B------:R-:W-:Y:S01]  /*58550*/  ISETP.LT.AND P6, PT, R27, c[0x0][0x178], !P4 ;  /* 0x00005e001b007a0c */ /* 0x000fe200067c1270 */
[----:B0-----:R-:W-:Y:S01]  /*58560*/  IMAD.WIDE R8, R20, 0x2, R14 ;  /* 0x0000000214087825 */ /* 0x001fe200078e020e */
[----:B------:R-:W-:-:S04]  /*58570*/  ISETP.LT.AND P4, PT, R28, c[0x0][0x178], !P0 ;  /* 0x00005e001c007a0c */ /* 0x000fc80004781270 */
[----:B------:R0:W-:Y:S01]  /*58580*/  @P2 STG.E.U16 [R8.64], R0 ;  /* 0x0000000008002986 */ /* 0x0001e2000c101506 */
[----:B------:R-:W-:Y:S02]  /*58590*/  ISETP.LT.AND P2, PT, R26, c[0x0][0x178], !P0 ;  /* 0x00005e001a007a0c */ /* 0x000fe40004741270 */
[----:B-1----:R-:W-:Y:S01]  /*585a0*/  PRMT R18, R11, 0x7632, R18 ;  /* 0x000076320b127816 */ /* 0x002fe20000000012 */
[----:B------:R-:W-:Y:S01]  /*585b0*/  IMAD.WIDE R10, R20, 0x2, R12 ;  /* 0x00000002140a7825 */ /* 0x000fe200078e020c */
[----:B------:R-:W-:-:S03]  /*585c0*/  PRMT R19, R22, 0x7632, R19 ;  /* 0x0000763216137816 */ /* 0x000fc60000000013 */
[C---:B------:R-:W-:Y:S01]  /*585d0*/  IMAD.WIDE R16, R20.reuse, 0x2, R6 ;  /* 0x0000000214107825 */ /* 0x040fe200078e0206 */
[----:B------:R-:W-:Y:S01]  /*585e0*/  IADD3 R20, R20, c[0x0][0x198], RZ ;  /* 0x0000660014147a10 */ /* 0x000fe20007ffe0ff */
[----:B------:R1:W-:Y:S01]  /*585f0*/  @P3 STG.E.U16 [R10.64], R18 ;  /* 0x000000120a003986 */ /* 0x0003e2000c101506 */
[----:B------:R-:W-:Y:S02]  /*58600*/  ISETP.LT.AND P3, PT, R25, c[0x0][0x178], !P0 ;  /* 0x00005e0019007a0c */ /* 0x000fe40004761270 */
[----:B------:R-:W-:Y:S01]  /*58610*/  ISETP.LT.AND P0, PT, R27, c[0x0][0x178], !P0 ;  /* 0x00005e001b007a0c */ /* 0x000fe20004701270 */
[----:B------:R2:W-:Y:S01]  /*58620*/  @P6 STG.E.U16 [R16.64], R19 ;  /* 0x0000001310006986 */ /* 0x0005e2000c101506 */
[----:B0-----:R-:W-:Y:S01]  /*58630*/  IMAD.WIDE R8, R20, 0x2, R4 ;  /* 0x0000000214087825 */ /* 0x001fe200078e0204 */
[----:B------:R-:W-:Y:S02]  /*58640*/  ISETP.LT.AND P6, PT, R28, c[0x0][0x178], !P5 ;  /* 0x00005e001c007a0c */ /* 0x000fe40006fc1270 */
[----:B------:R-:W-:Y:S01]  /*58650*/  IADD3 R21, R3, 0x46, RZ ;  /* 0x0000004603157810 */ /* 0x000fe20007ffe0ff */
[C---:B-1----:R-:W-:Y:S01]  /*58660*/  IMAD.WIDE R10, R20.reuse, 0x2, R14 ;  /* 0x00000002140a7825 */ /* 0x042fe200078e020e */
[C---:B------:R-:W-:Y:S01]  /*58670*/  IADD3 R0, R20.reuse, c[0x0][0x198], RZ ;  /* 0x0000660014007a10 */ /* 0x040fe20007ffe0ff */
[----:B------:R0:W-:Y:S01]  /*58680*/  @P4 STG.E.U16 [R8.64], R2 ;  /* 0x0000000208004986 */ /* 0x0001e2000c101506 */
[----:B------:R-:W-:Y:S01]  /*58690*/  ISETP.GE.AND P1, PT, R21, c[0x0][0x17c], PT ;  /* 0x00005f0015007a0c */ /* 0x000fe20003f26270 */
[----:B--2---:R-:W-:-:S02]  /*586a0*/  IMAD.WIDE R16, R20, 0x2, R6 ;  /* 0x0000000214107825 */ /* 0x004fc400078e0206 */
[----:B------:R-:W-:Y:S01]  /*586b0*/  @P2 STG.E.U16 [R10.64], R23 ;  /* 0x000000170a002986 */ /* 0x000fe2000c101506 */
[----:B------:R-:W-:Y:S01]  /*586c0*/  ISETP.LT.AND P2, PT, R26, c[0x0][0x178], !P5 ;  /* 0x00005e001a007a0c */ /* 0x000fe20006f41270 */
[----:B------:R-:W-:Y:S01]  /*586d0*/  IMAD.WIDE R18, R0, 0x2, R4 ;  /* 0x0000000200127825 */ /* 0x000fe200078e0204 */
[----:B------:R-:W-:-:S03]  /*586e0*/  PRMT R21, R2, 0x7632, R21 ;  /* 0x0000763202157816 */ /* 0x000fc60000000015 */
[----:B0-----:R-:W-:Y:S01]  /*586f0*/  IMAD.WIDE R8, R20, 0x2, R12 ;  /* 0x0000000214087825 */ /* 0x001fe200078e020c */
[----:B------:R-:W2:Y:S04]  /*58700*/  LDL.LU R2, [R1+0x480] ;  /* 0x0004800001027983 */ /* 0x000ea80000300800 */
[----:B------:R0:W-:Y:S04]  /*58710*/  @P3 STG.E.U16 [R8.64], R24 ;  /* 0x0000001808003986 */ /* 0x0001e8000c101506 */
[----:B------:R-:W-:Y:S04]  /*58720*/  @P0 STG.E.U16 [R16.64], R29 ;  /* 0x0000001d10000986 */ /* 0x000fe8000c101506 */
[----:B------:R1:W-:Y:S01]  /*58730*/  @P6 STG.E.U16 [R18.64], R21 ;  /* 0x0000001512006986 */ /* 0x0003e2000c101506 */
[----:B0-----:R-:W-:-:S03]  /*58740*/  IMAD.WIDE R8, R0, 0x2, R14 ;  /* 0x0000000200087825 */ /* 0x001fc600078e020e */
[----:B------:R0:W-:Y:S01]  /*58750*/  STL [R1+0x1b04], R26 ;  /* 0x001b041a01007387 */ /* 0x0001e20000100800 */
[----:B-1----:R-:W-:-:S05]  /*58760*/  PRMT R18, R23, 0x7632, R18 ;  /* 0x0000763217127816 */ /* 0x002fca0000000012 */
[----:B------:R1:W-:Y:S01]  /*58770*/  @P2 STG.E.U16 [R8.64], R18 ;  /* 0x0000001208002986 */ /* 0x0003e2000c101506 */
[----:B------:R-:W-:-:S03]  /*58780*/  ISETP.LT.AND P2, PT, R26, c[0x0][0x178], !P1 ;  /* 0x00005e001a007a0c */ /* 0x000fc60004f41270 */
[----:B0-----:R-:W3:Y:S01]  /*58790*/  LDL R26, [R1+0x270] ;  /* 0x00027000011a7983 */ /* 0x001ee20000100800 */
[----:B------:R-:W-:Y:S02]  /*587a0*/  ISETP.LT.AND P3, PT, R25, c[0x0][0x178], !P5 ;  /* 0x00005e0019007a0c */ /* 0x000fe40006f61270 */
[----:B------:R-:W-:Y:S02]  /*587b0*/  ISETP.LT.AND P6, PT, R27, c[0x0][0x178], !P5 ;  /* 0x00005e001b007a0c */ /* 0x000fe40006fc1270 */
[----:B------:R-:W-:Y:S01]  /*587c0*/  ISETP.LT.AND P5, PT, R28, c[0x0][0x178], !P1 ;  /* 0x00005e001c007a0c */ /* 0x000fe20004fa1270 */
[----:B------:R-:W-:-:S04]  /*587d0*/  IMAD.WIDE R10, R0, 0x2, R12 ;  /* 0x00000002000a7825 */ /* 0x000fc800078e020c */
[C---:B------:R-:W-:Y:S01]  /*587e0*/  IMAD.WIDE R16, R0.reuse, 0x2, R6 ;  /* 0x0000000200107825 */ /* 0x040fe200078e0206 */
[----:B------:R-:W-:Y:S02]  /*587f0*/  IADD3 R0, R0, c[0x0][0x198], RZ ;  /* 0x0000660000007a10 */ /* 0x000fe40007ffe0ff */
[----:B------:R-:W-:Y:S02]  /*58800*/  PRMT R19, R24, 0x7632, R19 ;  /* 0x0000763218137816 */ /* 0x000fe40000000013 */
[----:B------:R-:W-:Y:S01]  /*58810*/  IADD3 R22, R3, 0x47, RZ ;  /* 0x0000004703167810 */ /* 0x000fe20007ffe0ff */
[----:B-1----:R-:W-:Y:S01]  /*58820*/  IMAD.WIDE R8, R0, 0x2, R4 ;  /* 0x0000000200087825 */ /* 0x002fe200078e0204 */
[----:B------:R-:W-:Y:S02]  /*58830*/  PRMT R20, R29, 0x7632, R20 ;  /* 0x000076321d147816 */ /* 0x000fe40000000014 */
[----:B------:R-:W-:Y:S01]  /*58840*/  IADD3 R21, R3, 0x48, RZ ;  /* 0x0000004803157810 */ /* 0x000fe20007ffe0ff */
[----:B------:R0:W-:Y:S01]  /*58850*/  @P3 STG.E.U16 [R10.64], R19 ;  /* 0x000000130a003986 */ /* 0x0001e2000c101506 */
[----:B------:R-:W-:-:S02]  /*58860*/  ISETP.GE.AND P4, PT, R22, c[0x0][0x17c], PT ;  /* 0x00005f0016007a0c */ /* 0x000fc40003f86270 */
[----:B------:R-:W-:Y:S01]  /*58870*/  ISETP.GE.AND P0, PT, R21, c[0x0][0x17c], PT ;  /* 0x00005f0015007a0c */ /* 0x000fe20003f06270 */
[----:B------:R-:W-:Y:S01]  /*58880*/  @P6 STG.E.U16 [R16.64], R20 ;  /* 0x0000001410006986 */ /* 0x000fe2000c101506 */
[----:B------:R-:W-:Y:S01]  /*58890*/  IADD3 R22, R3, 0x49, RZ ;  /* 0x0000004903167810 */ /* 0x000fe20007ffe0ff */
[----:B0-----:R-:W-:Y:S02]  /*588a0*/  IMAD.WIDE R10, R0, 0x2, R14 ;  /* 0x00000002000a7825 */ /* 0x001fe400078e020e */
        /* <DEDUP_REMOVED lines=14> */
[----:B------:R-:W-:Y:S01]  /*58990*/  ISETP.LT.AND P6, PT, R28, c[0x0][0x178], !P4 ;  /* 0x00005e001c007a0c */ /* 0x000fe200067c1270 */
[C---:B------:R-:W-:Y:S01]  /*589a0*/  IMAD.WIDE R8, R0.reuse, 0x2, R12 ;  /* 0x0000000200087825 */ /* 0x040fe200078e020c */
[----:B------:R-:W-:-:S03]  /*589b0*/  IADD3 R20, R0, c[0x0][0x198], RZ ;  /* 0x0000660000147a10 */ /* 0x000fc60007ffe0ff */
[----:B------:R-:W-:-:S04]  /*589c0*/  IMAD.WIDE R16, R0, 0x2, R6 ;  /* 0x0000000200107825 */ /* 0x000fc800078e0206 */
[----:B------:R-:W-:Y:S01]  /*589d0*/  IMAD.WIDE R18, R20, 0x2, R4 ;  /* 0x0000000214127825 */ /* 0x000fe200078e0204 */
[----:B---3--:R-:W-:Y:S01]  /*589e0*/  ISETP.LT.AND P2, PT, R26, c[0x0][0x178], !P4 ;  /* 0x00005e001a007a0c */ /* 0x008fe20006741270 */
[----:B--2---:R0:W-:Y:S01]  /*589f0*/  @P3 STG.E.U16 [R8.64], R11 ;  /* 0x0000000b08003986 */ /* 0x0041e2000c101506 */
[----:B------:R-:W-:-:S03]  /*58a00*/  ISETP.LT.AND P3, PT, R25, c[0x0][0x178], !P4 ;  /* 0x00005e0019007a0c */ /* 0x000fc60006761270 */
[----:B------:R-:W-:Y:S01]  /*58a10*/  @P1 STG.E.U16 [R16.64], R22 ;  /* 0x0000001610001986 */ /* 0x000fe2000c101506 */
[----:B------:R-:W-:-:S03]  /*58a20*/  PRMT R0, R10, 0x7632, R0 ;  /* 0x000076320a007816 */ /* 0x000fc60000000000 */
[----:B------:R1:W-:Y:S01]  /*58a30*/  @P6 STG.E.U16 [R18.64], R21 ;  /* 0x0000001512006986 */ /* 0x0003e2000c101506 */
[----:B------:R-:W-:Y:S02]  /*58a40*/  ISETP.LT.AND P6, PT, R27, c[0x0][0x178], !P4 ;  /* 0x00005e001b007a0c */ /* 0x000fe400067c1270 */
[----:B------:R-:W-:Y:S01]  /*58a50*/  ISETP.LT.AND P4, PT, R28, c[0x0][0x178], !P0 ;  /* 0x00005e001c007a0c */ /* 0x000fe20004781270 */
[----:B0-----:R-:W-:Y:S01]  /*58a60*/  IMAD.WIDE R8, R20, 0x2, R14 ;  /* 0x0000000214087825 */ /* 0x001fe200078e020e */
[----:B-1----:R-:W-:-:S03]  /*58a70*/  PRMT R19, R11, 0x7632, R19 ;  /* 0x000076320b137816 */ /* 0x002fc60000000013 */
[C---:B------:R-:W-:Y:S01]  /*58a80*/  IMAD.WIDE R10, R20.reuse, 0x2, R12 ;  /* 0x00000002140a7825 */ /* 0x040fe200078e020c */
[----:B------:R-:W-:Y:S01]  /*58a90*/  IADD3 R18, R20, c[0x0][0x198], RZ ;  /* 0x0000660014127a10 */ /* 0x000fe20007ffe0ff */
[----:B------:R0:W-:Y:S01]  /*58aa0*/  @P2 STG.E.U16 [R8.64], R0 ;  /* 0x0000000008002986 */ /* 0x0001e2000c101506 */
[----:B------:R-:W-:Y:S01]  /*58ab0*/  ISETP.LT.AND P2, PT, R26, c[0x0][0x178], !P0 ;  /* 0x00005e001a007a0c */ /* 0x000fe20004741270 */
[----:B------:R-:W-:Y:S01]  /*58ac0*/  IMAD.WIDE R16, R20, 0x2, R6 ;  /* 0x0000000214107825 */ /* 0x000fe200078e0206 */
[----:B------:R-:W-:Y:S01]  /*58ad0*/  PRMT R21, R22, 0x7632, R21 ;  /* 0x0000763216157816 */ /* 0x000fe20000000015 */
[----:B------:R1:W-:Y:S01]  /*58ae0*/  @P3 STG.E.U16 [R10.64], R19 ;  /* 0x000000130a003986 */ /* 0x0003e2000c101506 */
[----:B------:R-:W-:Y:S02]  /*58af0*/  ISETP.LT.AND P3, PT, R25, c[0x0][0x178], !P0 ;  /* 0x00005e0019007a0c */ /* 0x000fe40004761270 */
[----:B------:R-:W-:Y:S01]  /*58b00*/  ISETP.LT.AND P0, PT, R27, c[0x0][0x178], !P0 ;  /* 0x00005e001b007a0c */ /* 0x000fe20004701270 */
[----:B------:R2:W-:Y:S01]  /*58b10*/  @P6 STG.E.U16 [R16.64], R21 ;  /* 0x0000001510006986 */ /* 0x0005e2000c101506 */
[----:B0-----:R-:W-:Y:S01]  /*58b20*/  IMAD.WIDE R8, R18, 0x2, R4 ;  /* 0x0000000212087825 */ /* 0x001fe200078e0204 */
[----:B------:R-:W-:-:S04]  /*58b30*/  IADD3 R22, R3, 0x4a, RZ ;  /* 0x0000004a03167810 */ /* 0x000fc80007ffe0ff */
[----:B------:R0:W-:Y:S01]  /*58b40*/  @P4 STG.E.U16 [R8.64], R2 ;  /* 0x0000000208004986 */ /* 0x0001e2000c101506 */
[----:B-1----:R-:W-:Y:S01]  /*58b50*/  IMAD.WIDE R10, R18, 0x2, R12 ;  /* 0x00000002120a7825 */ /* 0x002fe200078e020c */
[----:B------:R-:W-:Y:S02]  /*58b60*/  ISETP.GE.AND P1, PT, R22, c[0x0][0x17c], PT ;  /* 0x00005f0016007a0c */ /* 0x000fe40003f26270 */
[----:B------:R-:W-:Y:S01]  /*58b70*/  IADD3 R22, R3, 0x4c, RZ ;  /* 0x0000004c03167810 */ /* 0x000fe20007ffe0ff */
[----:B--2---:R-:W-:-:S04]  /*58b80*/  IMAD.WIDE R16, R18, 0x2, R6 ;  /* 0x0000000212107825 */ /* 0x004fc800078e0206 */
[----:B0-----:R-:W-:Y:S01]  /*58b90*/  IMAD.WIDE R8, R18, 0x2, R14 ;  /* 0x0000000212087825 */ /* 0x001fe200078e020e */
[----:B------:R-:W-:Y:S02]  /*58ba0*/  PRMT R20, R2, 0x7632, R20 ;  /* 0x0000763202147816 */ /* 0x000fe40000000014 */
[----:B------:R-:W2:Y:S04]  /*58bb0*/  LDL.LU R2, [R1+0x4a0] ;  /* 0x0004a00001027983 */ /* 0x000ea80000300800 */
[----:B----4-:R0:W-:Y:S04]  /*58bc0*/  @P2 STG.E.U16 [R8.64], R23 ;  /* 0x0000001708002986 */ /* 0x0101e8000c101506 */
[----:B------:R-:W-:Y:S04]  /*58bd0*/  @P3 STG.E.U16 [R10.64], R24 ;  /* 0x000000180a003986 */ /* 0x000fe8000c101506 */
[----:B------:R-:W-:Y:S01]  /*58be0*/  @P0 STG.E.U16 [R16.64], R29 ;  /* 0x0000001d10000986 */ /* 0x000fe2000c101506 */
        /* <DEDUP_REMOVED lines=41> */
[----:B------:R-:W-:Y:S02]  /*58e80*/  IADD3 R0, R18, c[0x0][0x198], RZ ;  /* 0x0000660012007a10 */ /* 0x000fe40007ffe0ff */
[----:B------:R-:W-:Y:S01]  /*58e90*/  ISETP.LT.AND P2, PT, R26, c[0x0][0x178], !P4 ;  /* 0x00005e001a007a0c */ /* 0x000fe20006741270 */
[----:B------:R-:W-:-:S04]  /*58ea0*/  IMAD.WIDE R16, R18, 0x2, R6 ;  /* 0x0000000212107825 */ /* 0x000fc800078e0206 */
[----:B------:R-:W-:Y:S01]  /*58eb0*/  IMAD.WIDE R18, R0, 0x2, R4 ;  /* 0x0000000200127825 */ /* 0x000fe200078e0204 */
[----:B------:R-:W-:-:S04]  /*58ec0*/  IADD3 R21, R3, 0x4d, RZ ;  /* 0x0000004d03157810 */ /* 0x000fc80007ffe0ff */
[----:B------:R-:W-:Y:S01]  /*58ed0*/  ISETP.GE.AND P5, PT, R21, c[0x0][0x17c], PT ;  /* 0x00005f0015007a0c */ /* 0x000fe20003fa6270 */
[----:B--2---:R0:W-:Y:S01]  /*58ee0*/  @P3 STG.E.U16 [R10.64], R9 ;  /* 0x000000090a003986 */ /* 0x0041e2000c101506 */
[----:B------:R-:W-:-:S03]  /*58ef0*/  ISETP.LT.AND P3, PT, R25, c[0x0][0x178], !P4 ;  /* 0x00005e0019007a0c */ /* 0x000fc60006761270 */
[----:B---3--:R-:W-:Y:S04]  /*58f00*/  @P1 STG.E.U16 [R16.64], R22 ;  /* 0x0000001610001986 */ /* 0x008fe8000c101506 */
[----:B------:R1:W-:Y:S01]  /*58f10*/  @P6 STG.E.U16 [R18.64], R20 ;  /* 0x0000001412006986 */ /* 0x0003e2000c101506 */
[----:B------:R-:W-:Y:S02]  /*58f20*/  ISETP.LT.AND P6, PT, R27, c[0x0][0x178], !P4 ;  /* 0x00005e001b007a0c */ /* 0x000fe400067c1270 */
[----:B------:R-:W-:Y:S01]  /*58f30*/  ISETP.LT.AND P4, PT, R28, c[0x0][0x178], !P0 ;  /* 0x00005e001c007a0c */ /* 0x000fe20004781270 */
[----:B0-----:R-:W-:Y:S01]  /*58f40*/  IMAD.WIDE R10, R0, 0x2, R12 ;  /* 0x00000002000a7825 */ /* 0x001fe200078e020c */
[----:B-1----:R-:W-:Y:S02]  /*58f50*/  PRMT R19, R8, 0x7632, R19 ;  /* 0x0000763208137816 */ /* 0x002fe40000000013 */
[----:B------:R-:W-:Y:S01]  /*58f60*/  PRMT R20, R9, 0x7632, R20 ;  /* 0x0000763209147816 */ /* 0x000fe20000000014 */
[C---:B------:R-:W-:Y:S01]  /*58f70*/  IMAD.WIDE R8, R0.reuse, 0x2, R14 ;  /* 0x0000000200087825 */ /* 0x040fe200078e020e */
[----:B------:R-:W-:-:S02]  /*58f80*/  IADD3 R18, R0, c[0x0][0x198], RZ ;  /* 0x0000660000127a10 */ /* 0x000fc40007ffe0ff */
[----:B------:R-:W-:Y:S02]  /*58f90*/  PRMT R21, R22, 0x7632, R21 ;  /* 0x0000763216157816 */ /* 0x000fe40000000015 */
[----:B------:R0:W-:Y:S01]  /*58fa0*/  @P2 STG.E.U16 [R8.64], R19 ;  /* 0x0000001308002986 */ /* 0x0001e2000c101506 */
[----:B------:R-:W-:Y:S01]  /*58fb0*/  ISETP.LT.AND P2, PT, R26, c[0x0][0x178], !P0 ;  /* 0x00005e001a007a0c */ /* 0x000fe20004741270 */
[----:B------:R-:W-:Y:S02]  /*58fc0*/  IMAD.WIDE R16, R0, 0x2, R6 ;  /* 0x0000000200107825 */ /* 0x000fe400078e0206 */
        /* <DEDUP_REMOVED lines=517> */
[----:B--2---:R0:W-:Y:S04]  /*5b020*/  @P5 STG.E.U16 [R8.64], R2 ;  /* 0x0000000208005986 */ /* 0x0041e8000c101506 */
[----:B------:R-:W2:Y:S01]  /*5b030*/  LDL.LU R24, [R1+0x498] ;  /* 0x0004980001187983 */ /* 0x000ea20000300800 */
[----:B-1----:R-:W-:-:S03]  /*5b040*/  PRMT R20, R2, 0x7632, R20 ;  /* 0x0000763202147816 */ /* 0x002fc60000000014 */
[----:B------:R-:W4:Y:S01]  /*5b050*/  LDL.LU R23, [R1+0x298] ;  /* 0x0002980001177983 */ /* 0x000f220000300800 */
[----:B0-----:R-:W-:-:S03]  /*5b060*/  IMAD.WIDE R8, R18, 0x2, R14 ;  /* 0x0000000212087825 */ /* 0x001fc600078e020e */
        /* <DEDUP_REMOVED lines=36> */
[----:B------:R-:W-:-:S04]  /*5b2b0*/  ISETP.LT.AND P6, PT, R28, c[0x0][0x178], !P5 ;  /* 0x00005e001c007a0c */ /* 0x000fc80006fc1270 */
[----:B------:R0:W-:Y:S01]  /*5b2c0*/  @P4 STG.E.U16 [R8.64], R24 ;  /* 0x0000001808004986 */ /* 0x0001e2000c101506 */
[----:B-1----:R-:W-:-:S04]  /*5b2d0*/  IMAD.WIDE R10, R18, 0x2, R12 ;  /* 0x00000002120a7825 */ /* 0x002fc800078e020c */
[C---:B--2---:R-:W-:Y:S01]  /*5b2e0*/  IMAD.WIDE R16, R18.reuse, 0x2, R6 ;  /* 0x0000000212107825 */ /* 0x044fe200078e0206 */
[----:B------:R-:W-:-:S03]  /*5b2f0*/  IADD3 R0, R18, c[0x0][0x198], RZ ;  /* 0x0000660012007a10 */ /* 0x000fc60007ffe0ff */
[----:B0-----:R-:W-:-:S05]  /*5b300*/  IMAD.WIDE R8, R18, 0x2, R14 ;  /* 0x0000000212087825 */ /* 0x001fca00078e020e */
[----:B----4-:R-:W-:Y:S01]  /*5b310*/  @P2 STG.E.U16 [R8.64], R23 ;  /* 0x0000001708002986 */ /* 0x010fe2000c101506 */
[----:B------:R-:W-:-:S03]  /*5b320*/  ISETP.LT.AND P2, PT, R25, c[0x0][0x178], !P5 ;  /* 0x00005e0019007a0c */ /* 0x000fc60006f41270 */
[----:B------:R0:W-:Y:S04]  /*5b330*/  @P3 STG.E.U16 [R10.64], R29 ;  /* 0x0000001d0a003986 */ /* 0x0001e8000c101506 */
[----:B------:R-:W-:Y:S01]  /*5b340*/  @P0 STG.E.U16 [R16.64], R2 ;  /* 0x0000000210000986 */ /* 0x000fe2000c101506 */
[----:B------:R-:W-:Y:S01]  /*5b350*/  ISETP.LT.AND P0, PT, R26, c[0x0][0x178], !P5 ;  /* 0x00005e001a007a0c */ /* 0x000fe20006f01270 */
[----:B------:R-:W-:Y:S01]  /*5b360*/  IMAD.WIDE R18, R0, 0x2, R4 ;  /* 0x0000000200127825 */ /* 0x000fe200078e0204 */
[----:B------:R-:W-:Y:S02]  /*5b370*/  IADD3 R22, R3, 0x6a, RZ ;  /* 0x0000006a03167810 */ /* 0x000fe40007ffe0ff */
[----:B------:R-:W-:Y:S02]  /*5b380*/  PRMT R20, R24, 0x7632, R20 ;  /* 0x0000763218147816 */ /* 0x000fe40000000014 */
[----:B------:R-:W-:Y:S01]  /*5b390*/  ISETP.GE.AND P1, PT, R22, c[0x0][0x17c], PT ;  /* 0x00005f0016007a0c */ /* 0x000fe20003f26270 */
[C---:B0-----:R-:W-:Y:S01]  /*5b3a0*/  IMAD.WIDE R10, R0.reuse, 0x2, R14 ;  /* 0x00000002000a7825 */ /* 0x041fe200078e020e */
[----:B------:R-:W-:Y:S01]  /*5b3b0*/  PRMT R22, R23, 0x7632, R22 ;  /* 0x0000763217167816 */ /* 0x000fe20000000016 */
[----:B------:R0:W-:Y:S02]  /*5b3c0*/  @P6 STG.E.U16 [R18.64], R20 ;  /* 0x0000001412006986 */ /* 0x0001e4000c101506 */
[----:B------:R-:W-:-:S02]  /*5b3d0*/  IMAD.WIDE R8, R0, 0x2, R12 ;  /* 0x0000000200087825 */ /* 0x000fc400078e020c */
[----:B------:R-:W2:Y:S04]  /*5b3e0*/  LDL.LU R24, [R1+0x2c8] ;  /* 0x0002c80001187983 */ /* 0x000ea80000300800 */
[----:B------:R-:W-:Y:S01]  /*5b3f0*/  @P0 STG.E.U16 [R10.64], R22 ;  /* 0x000000160a000986 */ /* 0x000fe2000c101506 */
[----:B0-----:R-:W-:Y:S02]  /*5b400*/  PRMT R19, R29, 0x7632, R19 ;  /* 0x000076321d137816 */ /* 0x001fe40000000013 */
[----:B------:R-:W-:Y:S01]  /*5b410*/  PRMT R20, R2, 0x7632, R20 ;  /* 0x0000763202147816 */ /* 0x000fe20000000014 */
[----:B------:R-:W3:Y:S04]  /*5b420*/  LDL.LU R29, [R1+0x2a8] ;  /* 0x0002a800011d7983 */ /* 0x000ee80000300800 */
[----:B------:R-:W4:Y:S04]  /*5b430*/  LDL.LU R2, [R1+0x268] ;  /* 0x0002680001027983 */ /* 0x000f280000300800 */
[----:B------:R-:W3:Y:S04]  /*5b440*/  LDL.LU R23, [R1+0x4c8] ;  /* 0x0004c80001177983 */ /* 0x000ee80000300800 */
[----:B------:R0:W-:Y:S04]  /*5b450*/  @P2 STG.E.U16 [R8.64], R19 ;  /* 0x0000001308002986 */ /* 0x0001e8000c101506 */
[----:B0-----:R-:W3:Y:S01]  /*5b460*/  LDL.LU R19, [R1+0x4a8] ;  /* 0x0004a80001137983 */ /* 0x001ee20000300800 */
[----:B------:R-:W-:-:S02]  /*5b470*/  ISETP.LT.AND P5, PT, R27, c[0x0][0x178], !P5 ;  /* 0x00005e001b007a0c */ /* 0x000fc40006fa1270 */
[----:B------:R-:W-:Y:S02]  /*5b480*/  ISETP.LT.AND P6, PT, R28, c[0x0][0x178], !P1 ;  /* 0x00005e001c007a0c */ /* 0x000fe40004fc1270 */
[----:B------:R-:W-:Y:S01]  /*5b490*/  ISETP.LT.AND P3, PT, R26, c[0x0][0x178], !P1 ;  /* 0x00005e001a007a0c */ /* 0x000fe20004f61270 */
[C---:B------:R-:W-:Y:S01]  /*5b4a0*/  IMAD.WIDE R16, R0.reuse, 0x2, R6 ;  /* 0x0000000200107825 */ /* 0x040fe200078e0206 */
[----:B------:R-:W-:Y:S02]  /*5b4b0*/  IADD3 R18, R0, c[0x0][0x198], RZ ;  /* 0x0000660000127a10 */ /* 0x000fe40007ffe0ff */
[----:B------:R-:W-:-:S03]  /*5b4c0*/  IADD3 R21, R3, 0x6b, RZ ;  /* 0x0000006b03157810 */ /* 0x000fc60007ffe0ff */
[C---:B------:R-:W-:Y:S02]  /*5b4d0*/  IMAD.WIDE R10, R18.reuse, 0x2, R4 ;  /* 0x00000002120a7825 */ /* 0x040fe400078e0204 */
[----:B------:R0:W-:Y:S01]  /*5b4e0*/  @P5 STG.E.U16 [R16.64], R20 ;  /* 0x0000001410005986 */ /* 0x0001e2000c101506 */
[----:B------:R-:W-:Y:S01]  /*5b4f0*/  ISETP.LT.AND P5, PT, R25, c[0x0][0x178], !P1 ;  /* 0x00005e0019007a0c */ /* 0x000fe20004fa1270 */
[----:B------:R-:W-:Y:S01]  /*5b500*/  IMAD.WIDE R8, R18, 0x2, R14 ;  /* 0x0000000212087825 */ /* 0x000fe200078e020e */
[----:B------:R-:W-:Y:S02]  /*5b510*/  ISETP.GE.AND P4, PT, R21, c[0x0][0x17c], PT ;  /* 0x00005f0015007a0c */ /* 0x000fe40003f86270 */
[----:B------:R-:W-:Y:S02]  /*5b520*/  ISETP.LT.AND P2, PT, R27, c[0x0][0x178], !P1 ;  /* 0x00005e001b007a0c */ /* 0x000fe40004f41270 */
[C---:B------:R-:W-:Y:S02]  /*5b530*/  IADD3 R0, R3.reuse, 0x6d, RZ ;  /* 0x0000006d03007810 */ /* 0x040fe40007ffe0ff */
[----:B------:R-:W-:-:S02]  /*5b540*/  IADD3 R21, R3, 0x6c, RZ ;  /* 0x0000006c03157810 */ /* 0x000fc40007ffe0ff */
[----:B------:R-:W-:Y:S02]  /*5b550*/  ISETP.GE.AND P1, PT, R0, c[0x0][0x17c], PT ;  /* 0x00005f0000007a0c */ /* 0x000fe40003f26270 */
[----:B------:R-:W-:Y:S02]  /*5b560*/  IADD3 R0, R18, c[0x0][0x198], RZ ;  /* 0x0000660012007a10 */ /* 0x000fe40007ffe0ff */
[----:B------:R-:W-:-:S03]  /*5b570*/  ISETP.GE.AND P0, PT, R21, c[0x0][0x17c], PT ;  /* 0x00005f0015007a0c */ /* 0x000fc60003f06270 */
[----:B0-----:R-:W-:Y:S01]  /*5b580*/  IMAD.WIDE R16, R0, 0x2, R4 ;  /* 0x0000000200107825 */ /* 0x001fe200078e0204 */
[----:B--2---:R-:W-:Y:S01]  /*5b590*/  PRMT R21, R24, 0x7632, R21 ;  /* 0x0000763218157816 */ /* 0x004fe20000000015 */
[----:B---3--:R0:W-:Y:S01]  /*5b5a0*/  @P6 STG.E.U16 [R10.64], R19 ;  /* 0x000000130a006986 */ /* 0x0081e2000c101506 */
[----:B------:R-:W-:-:S03]  /*5b5b0*/  ISETP.LT.AND P6, PT, R28, c[0x0][0x178], !P4 ;  /* 0x00005e001c007a0c */ /* 0x000fc600067c1270 */
[----:B------:R1:W-:Y:S01]  /*5b5c0*/  @P3 STG.E.U16 [R8.64], R24 ;  /* 0x0000001808003986 */ /* 0x0003e2000c101506 */
[----:B------:R-:W-:Y:S02]  /*5b5d0*/  ISETP.LT.AND P3, PT, R26, c[0x0][0x178], !P4 ;  /* 0x00005e001a007a0c */ /* 0x000fe40006761270 */
[----:B------:R-:W-:Y:S01]  /*5b5e0*/  PRMT R20, R19, 0x7632, R20 ;  /* 0x0000763213147816 */ /* 0x000fe20000000014 */
[----:B0-----:R-:W-:-:S04]  /*5b5f0*/  IMAD.WIDE R10, R18, 0x2, R6 ;  /* 0x00000002120a7825 */ /* 0x001fc800078e0206 */
[----:B-1----:R-:W-:Y:S01]  /*5b600*/  IMAD.WIDE R8, R18, 0x2, R12 ;  /* 0x0000000212087825 */ /* 0x002fe200078e020c */
[----:B------:R-:W2:Y:S03]  /*5b610*/  LDL.LU R24, [R1+0x1a8] ;  /* 0x0001a80001187983 */ /* 0x000ea60000300800 */
[----:B------:R-:W-:Y:S01]  /*5b620*/  IMAD.WIDE R18, R0, 0x2, R14 ;  /* 0x0000000200127825 */ /* 0x000fe200078e020e */
[----:B------:R0:W-:Y:S01]  /*5b630*/  @P5 STG.E.U16 [R8.64], R29 ;  /* 0x0000001d08005986 */ /* 0x0001e2000c101506 */
[----:B------:R-:W-:-:S03]  /*5b640*/  ISETP.LT.AND P5, PT, R28, c[0x0][0x178], !P0 ;  /* 0x00005e001c007a0c */ /* 0x000fc600047a1270 */
[----:B----4-:R1:W-:Y:S01]  /*5b650*/  @P2 STG.E.U16 [R10.64], R2 ;  /* 0x000000020a002986 */ /* 0x0103e2000c101506 */
[----:B------:R-:W-:Y:S02]  /*5b660*/  ISETP.LT.AND P2, PT, R25, c[0x0][0x178], !P4 ;  /* 0x00005e0019007a0c */ /* 0x000fe40006741270 */
[----:B------:R-:W-:Y:S01]  /*5b670*/  ISETP.LT.AND P4, PT, R27, c[0x0][0x178], !P4 ;  /* 0x00005e001b007a0c */ /* 0x000fe20006781270 */
[----:B------:R3:W-:Y:S04]  /*5b680*/  @P6 STG.E.U16 [R16.64], R20 ;  /* 0x0000001410006986 */ /* 0x0007e8000c101506 */
[----:B------:R4:W-:Y:S01]  /*5b690*/  @P3 STG.E.U16 [R18.64], R21 ;  /* 0x0000001512003986 */ /* 0x0009e2000c101506 */
[----:B0-----:R-:W-:-:S04]  /*5b6a0*/  IMAD.WIDE R8, R0, 0x2, R12 ;  /* 0x0000000200087825 */ /* 0x001fc800078e020c */
[----:B-1----:R-:W-:Y:S01]  /*5b6b0*/  IMAD.WIDE R10, R0, 0x2, R6 ;  /* 0x00000002000a7825 */ /* 0x002fe200078e0206 */
[----:B---3--:R-:W-:Y:S02]  /*5b6c0*/  PRMT R20, R2, 0x7632, R20 ;  /* 0x0000763202147816 */ /* 0x008fe40000000014 */
[----:B----4-:R-:W-:Y:S02]  /*5b6d0*/  IADD3 R18, R0, c[0x0][0x198], RZ ;  /* 0x0000660000127a10 */ /* 0x010fe40007ffe0ff */
[----:B------:R-:W-:Y:S02]  /*5b6e0*/  PRMT R19, R29, 0x7632, R19 ;  /* 0x000076321d137816 */ /* 0x000fe40000000013 */
[----:B------:R-:W-:Y:S01]  /*5b6f0*/  IADD3 R21, R3, 0x6e, RZ ;  /* 0x0000006e03157810 */ /* 0x000fe20007ffe0ff */
[----:B------:R-:W-:Y:S01]  /*5b700*/  IMAD.WIDE R16, R18, 0x2, R4 ;  /* 0x0000000212107825 */ /* 0x000fe200078e0204 */
[----:B------:R-:W3:Y:S04]  /*5b710*/  LDL.LU R29, [R1+0x4e8] ;  /* 0x0004e800011d7983 */ /* 0x000ee80000300800 */
[----:B------:R-:W-:Y:S01]  /*5b720*/  @P2 STG.E.U16 [R8.64], R19 ;  /* 0x0000001308002986 */ /* 0x000fe2000c101506 */
[----:B------:R-:W-:-:S03]  /*5b730*/  ISETP.GE.AND P2, PT, R21, c[0x0][0x17c], PT ;  /* 0x00005f0015007a0c */ /* 0x000fc60003f46270 */
[----:B------:R-:W4:Y:S04]  /*5b740*/  LDL.LU R2, [R1+0x4d8] ;  /* 0x0004d80001027983 */ /* 0x000f280000300800 */
[----:B------:R-:W-:Y:S04]  /*5b750*/  @P4 STG.E.U16 [R10.64], R20 ;  /* 0x000000140a004986 */ /* 0x000fe8000c101506 */
[----:B------:R-:W2:Y:S04]  /*5b760*/  LDL.LU R21, [R1+0x2b8] ;  /* 0x0002b80001157983 */ /* 0x000ea80000300800 */
[----:B------:R0:W-:Y:S04]  /*5b770*/  @P5 STG.E.U16 [R16.64], R23 ;  /* 0x0000001710005986 */ /* 0x0001e8000c101506 */
[----:B0-----:R-:W2:Y:S01]  /*5b780*/  LDL.LU R17, [R1+0x4b8] ;  /* 0x0004b80001117983 */ /* 0x001ea20000300800 */
[----:B------:R-:W-:-:S02]  /*5b790*/  ISETP.LT.AND P3, PT, R26, c[0x0][0x178], !P0 ;  /* 0x00005e001a007a0c */ /* 0x000fc40004761270 */
[----:B------:R-:W-:Y:S01]  /*5b7a0*/  ISETP.LT.AND P6, PT, R25, c[0x0][0x178], !P0 ;  /* 0x00005e0019007a0c */ /* 0x000fe200047c1270 */
[----:B------:R-:W-:-:S04]  /*5b7b0*/  IMAD.WIDE R10, R18, 0x2, R14 ;  /* 0x00000002120a7825 */ /* 0x000fc800078e020e */
[C---:B------:R-:W-:Y:S01]  /*5b7c0*/  IMAD.WIDE R8, R18.reuse, 0x2, R12 ;  /* 0x0000000212087825 */ /* 0x040fe200078e020c */
[----:B------:R-:W-:Y:S02]  /*5b7d0*/  IADD3 R0, R18, c[0x0][0x198], RZ ;  /* 0x0000660012007a10 */ /* 0x000fe40007ffe0ff */
[----:B------:R-:W-:Y:S02]  /*5b7e0*/  ISETP.LT.AND P0, PT, R27, c[0x0][0x178], !P0 ;  /* 0x00005e001b007a0c */ /* 0x000fe40004701270 */
[----:B------:R-:W-:Y:S02]  /*5b7f0*/  ISETP.LT.AND P4, PT, R28, c[0x0][0x178], !P1 ;  /* 0x00005e001c007a0c */ /* 0x000fe40004f81270 */
[----:B------:R-:W-:Y:S02]  /*5b800*/  ISETP.LT.AND P5, PT, R26, c[0x0][0x178], !P1 ;  /* 0x00005e001a007a0c */ /* 0x000fe40004fa1270 */
[----:B------:R-:W-:Y:S01]  /*5b810*/  IADD3 R16, R3, 0x6f, RZ ;  /* 0x0000006f03107810 */ /* 0x000fe20007ffe0ff */
[----:B--2---:R-:W-:Y:S04]  /*5b820*/  @P3 STG.E.U16 [R10.64], R17 ;  /* 0x000000110a003986 */ /* 0x004fe8000c101506 */
[----:B------:R0:W-:Y:S02]  /*5b830*/  @P6 STG.E.U16 [R8.64], R21 ;  /* 0x0000001508006986 */ /* 0x0001e4000c101506 */
[----:B0-----:R-:W-:Y:S01]  /*5b840*/  IMAD.WIDE R8, R18, 0x2, R6 ;  /* 0x0000000212087825 */ /* 0x001fe200078e0206 */
[----:B------:R-:W-:-:S02]  /*5b850*/  PRMT R18, R23, 0x7632, R18 ;  /* 0x0000763217127816 */ /* 0x000fc40000000012 */
[----:B------:R-:W2:Y:S01]  /*5b860*/  LDL R23, [R1+0x328] ;  /* 0x0003280001177983 */ /* 0x000ea20000100800 */
[----:B------:R-:W-:Y:S01]  /*5b870*/  ISETP.GE.AND P3, PT, R16, c[0x0][0x17c], PT ;  /* 0x00005f0010007a0c */ /* 0x000fe20003f66270 */
[----:B------:R-:W-:Y:S01]  /*5b880*/  IMAD.WIDE R10, R0, 0x2, R4 ;  /* 0x00000002000a7825 */ /* 0x000fe200078e0204 */
[----:B------:R-:W-:-:S03]  /*5b890*/  PRMT R19, R17, 0x7632, R19 ;  /* 0x0000763211137816 */ /* 0x000fc60000000013 */
[----:B------:R-:W-:Y:S01]  /*5b8a0*/  IMAD.WIDE R16, R0, 0x2, R14 ;  /* 0x0000000200107825 */ /* 0x000fe200078e020e */
[----:B------:R-:W-:Y:S04]  /*5b8b0*/  @P0 STG.E.U16 [R8.64], R24 ;  /* 0x0000001808000986 */ /* 0x000fe8000c101506 */
[----:B------:R-:W-:Y:S04]  /*5b8c0*/  @P4 STG.E.U16 [R10.64], R18 ;  /* 0x000000120a004986 */ /* 0x000fe8000c101506 */
[----:B------:R0:W-:Y:S02]  /*5b8d0*/  @P5 STG.E.U16 [R16.64], R19 ;  /* 0x0000001310005986 */ /* 0x0001e4000c101506 */
[----:B0-----:R-:W-:-:S02]  /*5b8e0*/  PRMT R17, R24, 0x7632, R17 ;  /* 0x0000763218117816 */ /* 0x001fc40000000011 */
[----:B------:R-:W2:Y:S01]  /*5b8f0*/  LDL.LU R24, [R1+0x2d8] ;  /* 0x0002d80001187983 */ /* 0x000ea20000300800 */
[----:B------:R-:W-:Y:S02]  /*5b900*/  ISETP.LT.AND P0, PT, R25, c[0x0][0x178], !P1 ;  /* 0x00005e0019007a0c */ /* 0x000fe40004f01270 */
[----:B------:R-:W-:Y:S02]  /*5b910*/  ISETP.LT.AND P1, PT, R27, c[0x0][0x178], !P1 ;  /* 0x00005e001b007a0c */ /* 0x000fe40004f21270 */
[----:B------:R-:W-:Y:S01]  /*5b920*/  ISETP.LT.AND P5, PT, R28, c[0x0][0x178], !P2 ;  /* 0x00005e001c007a0c */ /* 0x000fe200057a1270 */
[----:B------:R-:W-:Y:S01]  /*5b930*/  IMAD.WIDE R8, R0, 0x2, R12 ;  /* 0x0000000200087825 */ /* 0x000fe200078e020c */
[----:B------:R-:W-:Y:S02]  /*5b940*/  ISETP.LT.AND P4, PT, R26, c[0x0][0x178], !P2 ;  /* 0x00005e001a007a0c */ /* 0x000fe40005781270 */
[----:B------:R-:W-:Y:S01]  /*5b950*/  PRMT R16, R21, 0x7632, R16 ;  /* 0x0000763215107816 */ /* 0x000fe20000000010 */
[----:B------:R-:W-:Y:S01]  /*5b960*/  IMAD.WIDE R10, R0, 0x2, R6 ;  /* 0x00000002000a7825 */ /* 0x000fe200078e0206 */
[----:B------:R-:W-:-:S02]  /*5b970*/  ISETP.LT.AND P6, PT, R25, c[0x0][0x178], !P2 ;  /* 0x00005e0019007a0c */ /* 0x000fc400057c1270 */
[----:B------:R-:W-:Y:S01]  /*5b980*/  IADD3 R0, R0, c[0x0][0x198], RZ ;  /* 0x0000660000007a10 */ /* 0x000fe20007ffe0ff */
[----:B------:R0:W-:Y:S04]  /*5b990*/  @P0 STG.E.U16 [R8.64], R16 ;  /* 0x0000001008000986 */ /* 0x0001e8000c101506 */
[----:B------:R1:W-:Y:S01]  /*5b9a0*/  @P1 STG.E.U16 [R10.64], R17 ;  /* 0x000000110a001986 */ /* 0x0003e2000c101506 */
[----:B------:R-:W-:Y:S01]  /*5b9b0*/  IADD3 R18, R3, 0x70, RZ ;  /* 0x0000007003127810 */ /* 0x000fe20007ffe0ff */
[----:B0-----:R-:W-:-:S04]  /*5b9c0*/  IMAD.WIDE R8, R0, 0x2, R4 ;  /* 0x0000000200087825 */ /* 0x001fc800078e0204 */
[C---:B-1----:R-:W-:Y:S01]  /*5b9d0*/  IMAD.WIDE R10, R0.reuse, 0x2, R14 ;  /* 0x00000002000a7825 */ /* 0x042fe200078e020e */
[----:B---3--:R0:W-:Y:S03]  /*5b9e0*/  @P5 STG.E.U16 [R8.64], R29 ;  /* 0x0000001d08005986 */ /* 0x0081e6000c101506 */
[----:B------:R-:W-:Y:S01]  /*5b9f0*/  IMAD.WIDE R16, R0, 0x2, R12 ;  /* 0x0000000200107825 */ /* 0x000fe200078e020c */
[----:B----4-:R1:W-:Y:S01]  /*5ba00*/  @P4 STG.E.U16 [R10.64], R2 ;  /* 0x000000020a004986 */ /* 0x0103e2000c101506 */
[----:B------:R-:W-:Y:S02]  /*5ba10*/  ISETP.GE.AND P0, PT, R18, c[0x0][0x17c], PT ;  /* 0x00005f0012007a0c */ /* 0x000fe40003f06270 */
[----:B------:R-:W-:Y:S02]  /*5ba20*/  IADD3 R18, R3, 0x71, RZ ;  /* 0x0000007103127810 */ /* 0x000fe40007ffe0ff */
[----:B------:R-:W-:-:S02]  /*5ba30*/  ISETP.LT.AND P2, PT, R27, c[0x0][0x178], !P2 ;  /* 0x00005e001b007a0c */ /* 0x000fc40005741270 */
[----:B------:R-:W-:Y:S02]  /*5ba40*/  ISETP.LT.AND P5, PT, R28, c[0x0][0x178], !P3 ;  /* 0x00005e001c007a0c */ /* 0x000fe40005fa1270 */
[----:B------:R-:W-:Y:S02]  /*5ba50*/  ISETP.GE.AND P1, PT, R18, c[0x0][0x17c], PT ;  /* 0x00005f0012007a0c */ /* 0x000fe40003f26270 */
[C---:B------:R-:W-:Y:S01]  /*5ba60*/  IADD3 R18, R0.reuse, c[0x0][0x198], RZ ;  /* 0x0000660000127a10 */ /* 0x040fe20007ffe0ff */
[----:B0-----:R-:W-:Y:S01]  /*5ba70*/  IMAD.WIDE R8, R0, 0x2, R6 ;  /* 0x0000000200087825 */ /* 0x001fe200078e0206 */
[----:B------:R-:W-:-:S03]  /*5ba80*/  PRMT R0, R29, 0x7632, R0 ;  /* 0x000076321d007816 */ /* 0x000fc60000000000 */
[----:B-1----:R-:W-:Y:S01]  /*5ba90*/  IMAD.WIDE R10, R18, 0x2, R4 ;  /* 0x00000002120a7825 */ /* 0x002fe200078e0204 */
[----:B--2---:R0:W-:Y:S04]  /*5baa0*/  @P6 STG.E.U16 [R16.64], R23 ;  /* 0x0000001710006986 */ /* 0x0041e8000c101506 */
[----:B0-----:R-:W2:Y:S04]  /*5bab0*/  LDL.LU R17, [R1+0x328] ;  /* 0x0003280001117983 */ /* 0x001ea80000300800 */
[----:B------:R-:W3:Y:S04]  /*5bac0*/  LDL.LU R29, [R1+0x19c] ;  /* 0x00019c00011d7983 */ /* 0x000ee80000300800 */
[----:B------:R-:W4:Y:S04]  /*5bad0*/  LDL.LU R21, [R1+0x17c] ;  /* 0x00017c0001157983 */ /* 0x000f280000300800 */
[----:B------:R-:W3:Y:S04]  /*5bae0*/  LDL.LU R23, [R1+0x15c] ;  /* 0x00015c0001177983 */ /* 0x000ee80000300800 */
[----:B------:R-:W-:Y:S04]  /*5baf0*/  @P2 STG.E.U16 [R8.64], R24 ;  /* 0x0000001808002986 */ /* 0x000fe8000c101506 */
[----:B------:R0:W-:Y:S02]  /*5bb00*/  @P5 STG.E.U16 [R10.64], R0 ;  /* 0x000000000a005986 */ /* 0x0001e4000c101506 */
[----:B0-----:R-:W-:-:S02]  /*5bb10*/  PRMT R0, R2, 0x7632, R0 ;  /* 0x0000763202007816 */ /* 0x001fc40000000000 */
[----:B------:R-:W4:Y:S01]  /*5bb20*/  LDL.LU R2, [R1+0x13c] ;  /* 0x00013c0001027983 */ /* 0x000f220000300800 */
[----:B------:R-:W-:-:S03]  /*5bb30*/  PRMT R20, R24, 0x7632, R20 ;  /* 0x0000763218147816 */ /* 0x000fc60000000014 */
[----:B------:R-:W4:Y:S01]  /*5bb40*/  LDL.LU R24, [R1+0x1dc] ;  /* 0x0001dc0001187983 */ /* 0x000f220000300800 */
[----:B------:R-:W-:Y:S02]  /*5bb50*/  ISETP.LT.AND P6, PT, R26, c[0x0][0x178], !P3 ;  /* 0x00005e001a007a0c */ /* 0x000fe40005fc1270 */
[----:B------:R-:W-:Y:S01]  /*5bb60*/  ISETP.LT.AND P2, PT, R25, c[0x0][0x178], !P3 ;  /* 0x00005e0019007a0c */ /* 0x000fe20005f41270 */
[C---:B------:R-:W-:Y:S01]  /*5bb70*/  IMAD.WIDE R8, R18.reuse, 0x2, R14 ;  /* 0x0000000212087825 */ /* 0x040fe200078e020e */
[----:B------:R-:W-:Y:S02]  /*5bb80*/  ISETP.LT.AND P3, PT, R27, c[0x0][0x178], !P3 ;  /* 0x00005e001b007a0c */ /* 0x000fe40005f61270 */
[----:B------:R-:W-:Y:S01]  /*5bb90*/  IADD3 R16, R3, 0x72, RZ ;  /* 0x0000007203107810 */ /* 0x000fe20007ffe0ff */
[----:B------:R-:W-:Y:S01]  /*5bba0*/  IMAD.WIDE R10, R18, 0x2, R12 ;  /* 0x00000002120a7825 */ /* 0x000fe200078e020c */
[----:B------:R-:W-:Y:S02]  /*5bbb0*/  ISETP.LT.AND P5, PT, R28, c[0x0][0x178], !P0 ;  /* 0x00005e001c007a0c */ /* 0x000fe400047a1270 */
[----:B------:R-:W-:-:S03]  /*5bbc0*/  ISETP.GE.AND P4, PT, R16, c[0x0][0x17c], PT ;  /* 0x00005f0010007a0c */ /* 0x000fc60003f86270 */
[----:B------:R0:W-:Y:S01]  /*5bbd0*/  @P6 STG.E.U16 [R8.64], R0 ;  /* 0x0000000008006986 */ /* 0x0001e2000c101506 */
[----:B------:R-:W-:Y:S02]  /*5bbe0*/  ISETP.LT.AND P6, PT, R26, c[0x0][0x178], !P0 ;  /* 0x00005e001a007a0c */ /* 0x000fe400047c1270 */
[----:B0-----:R-:W-:-:S05]  /*5bbf0*/  IADD3 R0, R18, c[0x0][0x198], RZ ;  /* 0x0000660012007a10 */ /* 0x001fca0007ffe0ff */
[----:B------:R-:W-:Y:S01]  /*5bc00*/  IMAD.WIDE R8, R0, 0x2, R14 ;  /* 0x0000000200087825 */ /* 0x000fe200078e020e */
[----:B--2---:R-:W-:-:S03]  /*5bc10*/  PRMT R19, R17, 0x7632, R19 ;  /* 0x0000763211137816 */ /* 0x004fc60000000013 */
[----:B------:R-:W-:Y:S02]  /*5bc20*/  IMAD.WIDE R16, R18, 0x2, R6 ;  /* 0x0000000212107825 */ /* 0x000fe400078e0206 */
[----:B------:R0:W-:Y:S01]  /*5bc30*/  @P2 STG.E.U16 [R10.64], R19 ;  /* 0x000000130a002986 */ /* 0x0001e2000c101506 */
[----:B------:R-:W-:-:S03]  /*5bc40*/  ISETP.LT.AND P2, PT, R25, c[0x0][0x178], !P0 ;  /* 0x00005e0019007a0c */ /* 0x000fc60004741270 */
[----:B------:R1:W-:Y:S01]  /*5bc50*/  @P3 STG.E.U16 [R16.64], R20 ;  /* 0x0000001410003986 */ /* 0x0003e2000c101506 */
[----:B------:R-:W-:Y:S01]  /*5bc60*/  ISETP.LT.AND P3, PT, R27, c[0x0][0x178], !P0 ;  /* 0x00005e001b007a0c */ /* 0x000fe20004761270 */
[----:B0-----:R-:W-:-:S05]  /*5bc70*/  IMAD.WIDE R10, R0, 0x2, R4 ;  /* 0x00000002000a7825 */ /* 0x001fca00078e0204 */
[----:B---3--:R0:W-:Y:S04]  /*5bc80*/  @P5 STG.E.U16 [R10.64], R29 ;  /* 0x0000001d0a005986 */ /* 0x0081e8000c101506 */
[----:B----4-:R2:W-:Y:S01]  /*5bc90*/  @P6 STG.E.U16 [R8.64], R21 ;  /* 0x0000001508006986 */ /* 0x0105e2000c101506 */
[----:B------:R-:W-:Y:S02]  /*5bca0*/  ISETP.LT.AND P6, PT, R28, c[0x0][0x178], !P1 ;  /* 0x00005e001c007a0c */ /* 0x000fe40004fc1270 */
[----:B-1----:R-:W-:Y:S01]  /*5bcb0*/  IADD3 R16, R3, 0x73, RZ ;  /* 0x0000007303107810 */ /* 0x002fe20007ffe0ff */
[----:B0-----:R-:W-:-:S04]  /*5bcc0*/  IMAD.WIDE R10, R0, 0x2, R12 ;  /* 0x00000002000a7825 */ /* 0x001fc800078e020c */
[C---:B--2---:R-:W-:Y:S01]  /*5bcd0*/  IMAD.WIDE R8, R0.reuse, 0x2, R6 ;  /* 0x0000000200087825 */ /* 0x044fe200078e0206 */
[----:B------:R-:W-:Y:S01]  /*5bce0*/  IADD3 R0, R0, c[0x0][0x198], RZ ;  /* 0x0000660000007a10 */ /* 0x000fe20007ffe0ff */
[----:B------:R-:W-:Y:S01]  /*5bcf0*/  @P2 STG.E.U16 [R10.64], R23 ;  /* 0x000000170a002986 */ /* 0x000fe2000c101506 */
[----:B------:R-:W-:Y:S02]  /*5bd00*/  ISETP.GE.AND P0, PT, R16, c[0x0][0x17c], PT ;  /* 0x00005f0010007a0c */ /* 0x000fe40003f06270 */
[----:B------:R-:W-:Y:S01]  /*5bd10*/  ISETP.LT.AND P2, PT, R26, c[0x0][0x178], !P1 ;  /* 0x00005e001a007a0c */ /* 0x000fe20004f41270 */
[----:B------:R0:W-:Y:S01]  /*5bd20*/  @P3 STG.E.U16 [R8.64], R2 ;  /* 0x0000000208003986 */ /* 0x0001e2000c101506 */
[----:B------:R-:W-:Y:S02]  /*5bd30*/  ISETP.LT.AND P3, PT, R27, c[0x0][0x178], !P1 ;  /* 0x00005e001b007a0c */ /* 0x000fe40004f61270 */
[----:B------:R-:W-:Y:S02]  /*5bd40*/  PRMT R16, R29, 0x7632, R16 ;  /* 0x000076321d107816 */ /* 0x000fe40000000010 */
[----:B------:R-:W-:Y:S01]  /*5bd50*/  ISETP.LT.AND P1, PT, R25, c[0x0][0x178], !P1 ;  /* 0x00005e0019007a0c */ /* 0x000fe20004f21270 */
[----:B------:R-:W2:Y:S01]  /*5bd60*/  LDL.LU R29, [R1+0x1bc] ;  /* 0x0001bc00011d7983 */ /* 0x000ea20000300800 */
[----:B------:R-:W-:Y:S01]  /*5bd70*/  IADD3 R17, R3, 0x74, RZ ;  /* 0x0000007403117810 */ /* 0x000fe20007ffe0ff */
[----:B0-----:R-:W-:-:S03]  /*5bd80*/  IMAD.WIDE R8, R0, 0x2, R4 ;  /* 0x0000000200087825 */ /* 0x001fc600078e0204 */
[----:B------:R-:W-:Y:S02]  /*5bd90*/  ISETP.GE.AND P5, PT, R17, c[0x0][0x17c], PT ;  /* 0x00005f0011007a0c */ /* 0x000fe40003fa6270 */
[----:B------:R-:W-:Y:S01]  /*5bda0*/  PRMT R20, R21, 0x7632, R20 ;  /* 0x0000763215147816 */ /* 0x000fe20000000014 */
[----:B------:R0:W-:Y:S01]  /*5bdb0*/  @P6 STG.E.U16 [R8.64], R16 ;  /* 0x0000001008006986 */ /* 0x0001e2000c101506 */
[----:B------:R-:W-:Y:S01]  /*5bdc0*/  ISETP.LT.AND P6, PT, R28, c[0x0][0x178], !P4 ;  /* 0x00005e001c007a0c */ /* 0x000fe200067c1270 */
[----:B------:R-:W-:Y:S01]  /*5bdd0*/  IMAD.WIDE R10, R0, 0x2, R14 ;  /* 0x00000002000a7825 */ /* 0x000fe200078e020e */
[----:B------:R-:W-:Y:S02]  /*5bde0*/  PRMT R18, R23, 0x7632, R18 ;  /* 0x0000763217127816 */ /* 0x000fe40000000012 */
[----:B------:R-:W-:Y:S02]  /*5bdf0*/  PRMT R19, R2, 0x7632, R19 ;  /* 0x0000763202137816 */ /* 0x000fe40000000013 */
[----:B------:R1:W-:Y:S04]  /*5be00*/  @P2 STG.E.U16 [R10.64], R20 ;  /* 0x000000140a002986 */ /* 0x0003e8000c101506 */
[----:B------:R-:W3:Y:S01]  /*5be10*/  LDL.LU R2, [R1+0x14c] ;  /* 0x00014c0001027983 */ /* 0x000ee20000300800 */
[----:B0-----:R-:W-:-:S04]  /*5be20*/  IMAD.WIDE R8, R0, 0x2, R12 ;  /* 0x0000000200087825 */ /* 0x001fc800078e020c */
[C---:B------:R-:W-:Y:S01]  /*5be30*/  IMAD.WIDE R16, R0.reuse, 0x2, R6 ;  /* 0x0000000200107825 */ /* 0x040fe200078e0206 */
[----:B------:R-:W-:Y:S01]  /*5be40*/  IADD3 R0, R0, c[0x0][0x198], RZ ;  /* 0x0000660000007a10 */ /* 0x000fe20007ffe0ff */
[----:B------:R-:W-:Y:S04]  /*5be50*/  @P1 STG.E.U16 [R8.64], R18 ;  /* 0x0000001208001986 */ /* 0x000fe8000c101506 */
[----:B------:R0:W-:Y:S01]  /*5be60*/  @P3 STG.E.U16 [R16.64], R19 ;  /* 0x0000001310003986 */ /* 0x0001e2000c101506 */
[----:B-1----:R-:W-:-:S05]  /*5be70*/  IMAD.WIDE R10, R0, 0x2, R4 ;  /* 0x00000002000a7825 */ /* 0x002fca00078e0204 */
[----:B------:R1:W-:Y:S01]  /*5be80*/  @P6 STG.E.U16 [R10.64], R24 ;  /* 0x000000180a006986 */ /* 0x0003e2000c101506 */
[----:B0-----:R-:W-:-:S04]  /*5be90*/  IADD3 R17, R3, 0x76, RZ ;  /* 0x0000007603117810 */ /* 0x001fc80007ffe0ff */
[----:B------:R-:W-:Y:S02]  /*5bea0*/  ISETP.GE.AND P6, PT, R17, c[0x0][0x17c], PT ;  /* 0x00005f0011007a0c */ /* 0x000fe40003fc6270 */
[----:B------:R-:W4:Y:S01]  /*5beb0*/  LDL.LU R17, [R1+0x18c] ;  /* 0x00018c0001117983 */ /* 0x000f220000300800 */
[----:B------:R-:W-:Y:S02]  /*5bec0*/  ISETP.LT.AND P2, PT, R26, c[0x0][0x178], !P4 ;  /* 0x00005e001a007a0c */ /* 0x000fe40006741270 */
[----:B------:R-:W-:Y:S01]  /*5bed0*/  IADD3 R16, R3, 0x75, RZ ;  /* 0x0000007503107810 */ /* 0x000fe20007ffe0ff */
[----:B------:R-:W4:Y:S03]  /*5bee0*/  LDL.LU R21, [R1+0x25c] ;  /* 0x00025c0001157983 */ /* 0x000f260000300800 */
[----:B------:R-:W-:Y:S02]  /*5bef0*/  ISETP.GE.AND P3, PT, R16, c[0x0][0x17c], PT ;  /* 0x00005f0010007a0c */ /* 0x000fe40003f66270 */
[----:B------:R-:W-:Y:S01]  /*5bf00*/  PRMT R16, R24, 0x7632, R16 ;  /* 0x0000763218107816 */ /* 0x000fe20000000010 */
[----:B------:R-:W-:Y:S01]  /*5bf10*/  IMAD.WIDE R8, R0, 0x2, R14 ;  /* 0x0000000200087825 */ /* 0x000fe200078e020e */
[----:B-1----:R-:W4:Y:S04]  /*5bf20*/  LDL.LU R24, [R1+0x23c] ;  /* 0x00023c0001187983 */ /* 0x002f280000300800 */
[----:B------:R-:W4:Y:S01]  /*5bf30*/  LDL.LU R23, [R1+0x1cc] ;  /* 0x0001cc0001177983 */ /* 0x000f220000300800 */
[----:B------:R-:W-:-:S02]  /*5bf40*/  ISETP.LT.AND P1, PT, R25, c[0x0][0x178], !P4 ;  /* 0x00005e0019007a0c */ /* 0x000fc40006721270 */
[----:B------:R-:W-:Y:S01]  /*5bf50*/  ISETP.LT.AND P4, PT, R27, c[0x0][0x178], !P4 ;  /* 0x00005e001b007a0c */ /* 0x000fe20006781270 */
[----:B------:R-:W-:Y:S01]  /*5bf60*/  IMAD.WIDE R10, R0, 0x2, R12 ;  /* 0x00000002000a7825 */ /* 0x000fe200078e020c */
[----:B--2---:R0:W-:Y:S01]  /*5bf70*/  @P2 STG.E.U16 [R8.64], R29 ;  /* 0x0000001d08002986 */ /* 0x0041e2000c101506 */
[----:B------:R-:W-:-:S03]  /*5bf80*/  PRMT R20, R29, 0x7632, R20 ;  /* 0x000076321d147816 */ /* 0x000fc60000000014 */
[----:B0-----:R-:W2:Y:S01]  /*5bf90*/  LDL.LU R29, [R1+0x16c] ;  /* 0x00016c00011d7983 */ /* 0x001ea20000300800 */
[----:B------:R-:W-:Y:S01]  /*5bfa0*/  IMAD.WIDE R8, R0, 0x2, R6 ;  /* 0x0000000200087825 */ /* 0x000fe200078e0206 */
[----:B---3--:R-:W-:-:S03]  /*5bfb0*/  PRMT R19, R2, 0x7632, R19 ;  /* 0x0000763202137816 */ /* 0x008fc60000000013 */
[----:B----4-:R-:W-:Y:S04]  /*5bfc0*/  @P1 STG.E.U16 [R10.64], R17 ;  /* 0x000000110a001986 */ /* 0x010fe8000c101506 */
[----:B------:R0:W-:Y:S04]  /*5bfd0*/  @P4 STG.E.U16 [R8.64], R2 ;  /* 0x0000000208004986 */ /* 0x0001e8000c101506 */
[----:B0-----:R-:W3:Y:S01]  /*5bfe0*/  LDL.LU R2, [R1+0x48c] ;  /* 0x00048c0001027983 */ /* 0x001ee20000300800 */
[----:B------:R-:W-:Y:S02]  /*5bff0*/  ISETP.LT.AND P2, PT, R28, c[0x0][0x178], !P0 ;  /* 0x00005e001c007a0c */ /* 0x000fe40004741270 */
[----:B------:R-:W-:-:S02]  /*5c000*/  ISETP.LT.AND P1, PT, R26, c[0x0][0x178], !P0 ;  /* 0x00005e001a007a0c */ /* 0x000fc40004721270 */
[----:B------:R-:W-:Y:S02]  /*5c010*/  IADD3 R0, R0, c[0x0][0x198], RZ ;  /* 0x0000660000007a10 */ /* 0x000fe40007ffe0ff */
[----:B------:R-:W-:Y:S02]  /*5c020*/  ISETP.LT.AND P4, PT, R27, c[0x0][0x178], !P0 ;  /* 0x00005e001b007a0c */ /* 0x000fe40004781270 */
[----:B------:R-:W-:Y:S01]  /*5c030*/  ISETP.LT.AND P0, PT, R25, c[0x0][0x178], !P0 ;  /* 0x00005e0019007a0c */ /* 0x000fe20004701270 */
[----:B------:R-:W-:-:S04]  /*5c040*/  IMAD.WIDE R8, R0, 0x2, R4 ;  /* 0x0000000200087825 */ /* 0x000fc800078e0204 */
[----:B------:R-:W-:Y:S01]  /*5c050*/  IMAD.WIDE R10, R0, 0x2, R14 ;  /* 0x00000002000a7825 */ /* 0x000fe200078e020e */
[----:B------:R0:W-:Y:S01]  /*5c060*/  @P2 STG.E.U16 [R8.64], R16 ;  /* 0x0000001008002986 */ /* 0x0001e2000c101506 */
[----:B------:R-:W-:Y:S02]  /*5c070*/  PRMT R18, R17, 0x7632, R18 ;  /* 0x0000763211127816 */ /* 0x000fe40000000012 */
[----:B------:R-:W-:Y:S01]  /*5c080*/  ISETP.LT.AND P2, PT, R28, c[0x0][0x178], !P5 ;  /* 0x00005e001c007a0c */ /* 0x000fe20006f41270 */
[----:B------:R1:W-:Y:S01]  /*5c090*/  @P1 STG.E.U16 [R10.64], R20 ;  /* 0x000000140a001986 */ /* 0x0003e2000c101506 */
[----:B------:R-:W-:Y:S01]  /*5c0a0*/  ISETP.LT.AND P1, PT, R26, c[0x0][0x178], !P5 ;  /* 0x00005e001a007a0c */ /* 0x000fe20006f21270 */
[----:B0-----:R-:W-:-:S04]  /*5c0b0*/  IMAD.WIDE R8, R0, 0x2, R12 ;  /* 0x0000000200087825 */ /* 0x001fc800078e020c */
[C---:B------:R-:W-:Y:S01]  /*5c0c0*/  IMAD.WIDE R16, R0.reuse, 0x2, R6 ;  /* 0x0000000200107825 */ /* 0x040fe200078e0206 */
[----:B------:R-:W-:Y:S01]  /*5c0d0*/  IADD3 R0, R0, c[0x0][0x198], RZ ;  /* 0x0000660000007a10 */ /* 0x000fe20007ffe0ff */
[----:B------:R0:W-:Y:S04]  /*5c0e0*/  @P0 STG.E.U16 [R8.64], R18 ;  /* 0x0000001208000986 */ /* 0x0001e8000c101506 */
[----:B------:R4:W-:Y:S01]  /*5c0f0*/  @P4 STG.E.U16 [R16.64], R19 ;  /* 0x0000001310004986 */ /* 0x0009e2000c101506 */
[----:B------:R-:W-:Y:S01]  /*5c100*/  ISETP.LT.AND P4, PT, R25, c[0x0][0x178], !P5 ;  /* 0x00005e0019007a0c */ /* 0x000fe20006f81270 */
[----:B-1----:R-:W-:Y:S01]  /*5c110*/  IMAD.WIDE R10, R0, 0x2, R4 ;  /* 0x00000002000a7825 */ /* 0x002fe200078e0204 */
[----:B------:R-:W-:-:S03]  /*5c120*/  ISETP.LT.AND P5, PT, R27, c[0x0][0x178], !P5 ;  /* 0x00005e001b007a0c */ /* 0x000fc60006fa1270 */
[----:B0-----:R-:W-:Y:S01]  /*5c130*/  IMAD.WIDE R8, R0, 0x2, R14 ;  /* 0x0000000200087825 */ /* 0x001fe200078e020e */
[----:B------:R0:W-:Y:S04]  /*5c140*/  @P2 STG.E.U16 [R10.64], R21 ;  /* 0x000000150a002986 */ /* 0x0001e8000c101506 */
[----:B------:R1:W-:Y:S01]  /*5c150*/  @P1 STG.E.U16 [R8.64], R24 ;  /* 0x0000001808001986 */ /* 0x0003e2000c101506 */
[----:B------:R-:W-:Y:S02]  /*5c160*/  ISETP.LT.AND P1, PT, R28, c[0x0][0x178], !P3 ;  /* 0x00005e001c007a0c */ /* 0x000fe40005f21270 */
[----:B----4-:R-:W-:Y:S01]  /*5c170*/  IADD3 R16, R3, 0x77, RZ ;  /* 0x0000007703107810 */ /* 0x010fe20007ffe0ff */
[----:B0-----:R-:W-:-:S04]  /*5c180*/  IMAD.WIDE R10, R0, 0x2, R12 ;  /* 0x00000002000a7825 */ /* 0x001fc800078e020c */
[C---:B-1----:R-:W-:Y:S01]  /*5c190*/  IMAD.WIDE R8, R0.reuse, 0x2, R6 ;  /* 0x0000000200087825 */ /* 0x042fe200078e0206 */
[----:B------:R-:W-:Y:S01]  /*5c1a0*/  IADD3 R0, R0, c[0x0][0x198], RZ ;  /* 0x0000660000007a10 */ /* 0x000fe20007ffe0ff */
[----:B------:R0:W-:Y:S01]  /*5c1b0*/  @P4 STG.E.U16 [R10.64], R23 ;  /* 0x000000170a004986 */ /* 0x0001e2000c101506 */
[----:B------:R-:W-:Y:S02]  /*5c1c0*/  ISETP.GE.AND P0, PT, R16, c[0x0][0x17c], PT ;  /* 0x00005f0010007a0c */ /* 0x000fe40003f06270 */
[----:B------:R-:W-:Y:S02]  /*5c1d0*/  ISETP.LT.AND P4, PT, R26, c[0x0][0x178], !P3 ;  /* 0x00005e001a007a0c */ /* 0x000fe40005f81270 */
[----:B------:R-:W-:Y:S02]  /*5c1e0*/  PRMT R16, R21, 0x7632, R16 ;  /* 0x0000763215107816 */ /* 0x000fe40000000010 */
[----:B------:R-:W-:Y:S02]  /*5c1f0*/  IADD3 R17, R3, 0x78, RZ ;  /* 0x0000007803117810 */ /* 0x000fe40007ffe0ff */
[----:B------:R-:W-:-:S02]  /*5c200*/  PRMT R20, R24, 0x7632, R20 ;  /* 0x0000763218147816 */ /* 0x000fc40000000014 */
[----:B------:R-:W-:Y:S01]  /*5c210*/  ISETP.GE.AND P2, PT, R17, c[0x0][0x17c], PT ;  /* 0x00005f0011007a0c */ /* 0x000fe20003f46270 */
[C---:B0-----:R-:W-:Y:S01]  /*5c220*/  IMAD.WIDE R10, R0.reuse, 0x2, R14 ;  /* 0x00000002000a7825 */ /* 0x041fe200078e020e */
[----:B------:R-:W-:Y:S01]  /*5c230*/  PRMT R18, R23, 0x7632, R18 ;  /* 0x0000763217127816 */ /* 0x000fe20000000012 */
[----:B------:R-:W4:Y:S04]  /*5c240*/  LDL.LU R24, [R1+0x24c] ;  /* 0x00024c0001187983 */ /* 0x000f280000300800 */
[----:B--2---:R0:W-:Y:S01]  /*5c250*/  @P5 STG.E.U16 [R8.64], R29 ;  /* 0x0000001d08005986 */ /* 0x0041e2000c101506 */
[----:B------:R-:W-:Y:S02]  /*5c260*/  ISETP.LT.AND P5, PT, R27, c[0x0][0x178], !P3 ;  /* 0x00005e001b007a0c */ /* 0x000fe40005fa1270 */
[----:B------:R-:W-:Y:S01]  /*5c270*/  ISETP.LT.AND P3, PT, R25, c[0x0][0x178], !P3 ;  /* 0x00005e0019007a0c */ /* 0x000fe20005f61270 */
[----:B0-----:R-:W-:Y:S01]  /*5c280*/  IMAD.WIDE R8, R0, 0x2, R4 ;  /* 0x0000000200087825 */ /* 0x001fe200078e0204 */
[----:B------:R-:W-:-:S02]  /*5c290*/  PRMT R19, R29, 0x7632, R19 ;  /* 0x000076321d137816 */ /* 0x000fc40000000013 */
[----:B------:R-:W2:Y:S04]  /*5c2a0*/  LDL.LU R29, [R1+0x12c] ;  /* 0x00012c00011d7983 */ /* 0x000ea80000300800 */
[----:B------:R0:W-:Y:S01]  /*5c2b0*/  @P1 STG.E.U16 [R8.64], R16 ;  /* 0x0000001008001986 */ /* 0x0001e2000c101506 */
[----:B------:R-:W-:-:S03]  /*5c2c0*/  ISETP.LT.AND P1, PT, R28, c[0x0][0x178], !P6 ;  /* 0x00005e001c007a0c */ /* 0x000fc60007721270 */
[----:B------:R1:W-:Y:S01]  /*5c2d0*/  @P4 STG.E.U16 [R10.64], R20 ;  /* 0x000000140a004986 */ /* 0x0003e2000c101506 */
[----:B0-----:R-:W-:-:S04]  /*5c2e0*/  IMAD.WIDE R8, R0, 0x2, R12 ;  /* 0x0000000200087825 */ /* 0x001fc800078e020c */
[C---:B------:R-:W-:Y:S01]  /*5c2f0*/  IMAD.WIDE R16, R0.reuse, 0x2, R6 ;  /* 0x0000000200107825 */ /* 0x040fe200078e0206 */
[----:B------:R-:W-:Y:S01]  /*5c300*/  IADD3 R0, R0, c[0x0][0x198], RZ ;  /* 0x0000660000007a10 */ /* 0x000fe20007ffe0ff */
[----:B------:R-:W-:Y:S04]  /*5c310*/  @P3 STG.E.U16 [R8.64], R18 ;  /* 0x0000001208003986 */ /* 0x000fe8000c101506 */
[----:B------:R0:W-:Y:S01]  /*5c320*/  @P5 STG.E.U16 [R16.64], R19 ;  /* 0x0000001310005986 */ /* 0x0001e2000c101506 */
[----:B-1----:R-:W-:Y:S01]  /*5c330*/  IMAD.WIDE R10, R0, 0x2, R4 ;  /* 0x00000002000a7825 */ /* 0x002fe200078e0204 */
[----:B0-----:R-:W-:-:S04]  /*5c340*/  IADD3 R17, R3, 0x7a, RZ ;  /* 0x0000007a03117810 */ /* 0x001fc80007ffe0ff */
[----:B---3--:R0:W-:Y:S01]  /*5c350*/  @P1 STG.E.U16 [R10.64], R2 ;  /* 0x000000020a001986 */ /* 0x0081e2000c101506 */
[----:B------:R-:W-:-:S03]  /*5c360*/  ISETP.GE.AND P1, PT, R17, c[0x0][0x17c], PT ;  /* 0x00005f0011007a0c */ /* 0x000fc60003f26270 */
[----:B------:R-:W3:Y:S01]  /*5c370*/  LDL.LU R17, [R1+0x27c] ;  /* 0x00027c0001117983 */ /* 0x000ee20000300800 */
[----:B------:R-:W-:-:S04]  /*5c380*/  IADD3 R16, R3, 0x79, RZ ;  /* 0x0000007903107810 */ /* 0x000fc80007ffe0ff */
[----:B------:R-:W-:Y:S02]  /*5c390*/  ISETP.GE.AND P5, PT, R16, c[0x0][0x17c], PT ;  /* 0x00005f0010007a0c */ /* 0x000fe40003fa6270 */
[----:B------:R-:W-:Y:S02]  /*5c3a0*/  PRMT R16, R2, 0x7632, R16 ;  /* 0x0000763202107816 */ /* 0x000fe40000000010 */
[----:B0-----:R-:W3:Y:S01]  /*5c3b0*/  LDL.LU R2, [R1+0x49c] ;  /* 0x00049c0001027983 */ /* 0x001ee20000300800 */
[----:B------:R-:W-:Y:S02]  /*5c3c0*/  ISETP.LT.AND P4, PT, R26, c[0x0][0x178], !P6 ;  /* 0x00005e001a007a0c */ /* 0x000fe40007781270 */
[----:B------:R-:W-:Y:S01]  /*5c3d0*/  ISETP.LT.AND P3, PT, R25, c[0x0][0x178], !P6 ;  /* 0x00005e0019007a0c */ /* 0x000fe20007761270 */
[C---:B------:R-:W-:Y:S01]  /*5c3e0*/  IMAD.WIDE R8, R0.reuse, 0x2, R14 ;  /* 0x0000000200087825 */ /* 0x040fe200078e020e */
[----:B------:R-:W3:Y:S03]  /*5c3f0*/  LDL.LU R21, [R1+0x29c] ;  /* 0x00029c0001157983 */ /* 0x000ee60000300800 */
[----:B------:R-:W-:Y:S01]  /*5c400*/  IMAD.WIDE R10, R0, 0x2, R12 ;  /* 0x00000002000a7825 */ /* 0x000fe200078e020c */
[----:B------:R-:W3:Y:S01]  /*5c410*/  LDL.LU R23, [R1+0x28c] ;  /* 0x00028c0001177983 */ /* 0x000ee20000300800 */
[----:B------:R-:W-:-:S02]  /*5c420*/  ISETP.LT.AND P6, PT, R27, c[0x0][0x178], !P6 ;  /* 0x00005e001b007a0c */ /* 0x000fc400077c1270 */
[----:B----4-:R-:W-:Y:S02]  /*5c430*/  PRMT R18, R24, 0x7632, R18 ;  /* 0x0000763218127816 */ /* 0x010fe40000000012 */
[----:B--2---:R-:W-:Y:S01]  /*5c440*/  PRMT R19, R29, 0x7632, R19 ;  /* 0x000076321d137816 */ /* 0x004fe20000000013 */
[----:B---3--:R-:W-:Y:S04]  /*5c450*/  @P4 STG.E.U16 [R8.64], R17 ;  /* 0x0000001108004986 */ /* 0x008fe8000c101506 */
[----:B------:R0:W-:Y:S04]  /*5c460*/  @P3 STG.E.U16 [R10.64], R24 ;  /* 0x000000180a003986 */ /* 0x0001e8000c101506 */
[----:B0-----:R-:W2:Y:S01]  /*5c470*/  LDL.LU R24, [R1+0x1ec] ;  /* 0x0001ec0001187983 */ /* 0x001ea20000300800 */
[----:B------:R-:W-:-:S05]  /*5c480*/  IMAD.WIDE R8, R0, 0x2, R6 ;  /* 0x0000000200087825 */ /* 0x000fca00078e0206 */
[----:B------:R0:W-:Y:S01]  /*5c490*/  @P6 STG.E.U16 [R8.64], R29 ;  /* 0x0000001d08006986 */ /* 0x0001e2000c101506 */
[----:B------:R-:W-:-:S03]  /*5c4a0*/  ISETP.LT.AND P4, PT, R28, c[0x0][0x178], !P0 ;  /* 0x00005e001c007a0c */ /* 0x000fc60004781270 */
[----:B0-----:R-:W3:Y:S01]  /*5c4b0*/  LDL.LU R29, [R1+0x4ac] ;  /* 0x0004ac00011d7983 */ /* 0x001ee20000300800 */
[----:B------:R-:W-:Y:S02]  /*5c4c0*/  IADD3 R0, R0, c[0x0][0x198], RZ ;  /* 0x0000660000007a10 */ /* 0x000fe40007ffe0ff */
[----:B------:R-:W-:Y:S02]  /*5c4d0*/  ISETP.LT.AND P3, PT, R26, c[0x0][0x178], !P0 ;  /* 0x00005e001a007a0c */ /* 0x000fe40004761270 */
[----:B------:R-:W-:Y:S01]  /*5c4e0*/  ISETP.LT.AND P6, PT, R27, c[0x0][0x178], !P0 ;  /* 0x00005e001b007a0c */ /* 0x000fe200047c1270 */
[C---:B------:R-:W-:Y:S01]  /*5c4f0*/  IMAD.WIDE R8, R0.reuse, 0x2, R4 ;  /* 0x0000000200087825 */ /* 0x040fe200078e0204 */
[----:B------:R-:W-:Y:S02]  /*5c500*/  ISETP.LT.AND P0, PT, R25, c[0x0][0x178], !P0 ;  /* 0x00005e0019007a0c */ /* 0x000fe40004701270 */
[----:B------:R-:W-:Y:S01]  /*5c510*/  PRMT R20, R17, 0x7632, R20 ;  /* 0x0000763211147816 */ /* 0x000fe20000000014 */
[----:B------:R-:W-:Y:S01]  /*5c520*/  IMAD.WIDE R10, R0, 0x2, R14 ;  /* 0x00000002000a7825 */ /* 0x000fe200078e020e */
[----:B------:R0:W-:Y:S01]  /*5c530*/  @P4 STG.E.U16 [R8.64], R16 ;  /* 0x0000001008004986 */ /* 0x0001e2000c101506 */
[----:B------:R-:W-:-:S04]  /*5c540*/  ISETP.LT.AND P4, PT, R28, c[0x0][0x178], !P2 ;  /* 0x00005e001c007a0c */ /* 0x000fc80005781270 */
[----:B------:R1:W-:Y:S01]  /*5c550*/  @P3 STG.E.U16 [R10.64], R20 ;  /* 0x000000140a003986 */ /* 0x0003e2000c101506 */
        /* <DEDUP_REMOVED lines=9> */
[----:B------:R-:W-:Y:S02]  /*5c5f0*/  PRMT R16, R2, 0x7632, R16 ;  /* 0x0000763202107816 */ /* 0x000fe40000000010 */
[----:B-1----:R-:W4:Y:S01]  /*5c600*/  LDL.LU R2, [R1+0x2cc] ;  /* 0x0002cc0001027983 */ /* 0x002f220000300800 */
[----:B------:R-:W-:Y:S02]  /*5c610*/  ISETP.LT.AND P3, PT, R26, c[0x0][0x178], !P2 ;  /* 0x00005e001a007a0c */ /* 0x000fe40005761270 */
[----:B------:R-:W-:Y:S01]  /*5c620*/  ISETP.LT.AND P6, PT, R25, c[0x0][0x178], !P2 ;  /* 0x00005e0019007a0c */ /* 0x000fe200057c1270 */
[----:B------:R-:W-:Y:S01]  /*5c630*/  IMAD.WIDE R8, R0, 0x2, R14 ;  /* 0x0000000200087825 */ /* 0x000fe200078e020e */
[----:B------:R-:W-:-:S03]  /*5c640*/  ISETP.LT.AND P2, PT, R27, c[0x0][0x178], !P2 ;  /* 0x00005e001b007a0c */ /* 0x000fc60005741270 */
[----:B------:R-:W-:-:S06]  /*5c650*/  IMAD.WIDE R10, R0, 0x2, R12 ;  /* 0x00000002000a7825 */ /* 0x000fcc00078e020c */
[----:B------:R0:W-:Y:S01]  /*5c660*/  @P3 STG.E.U16 [R8.64], R21 ;  /* 0x0000001508003986 */ /* 0x0001e2000c101506 */
[----:B------:R-:W-:-:S03]  /*5c670*/  ISETP.LT.AND P3, PT, R28, c[0x0][0x178], !P5 ;  /* 0x00005e001c007a0c */ /* 0x000fc60006f61270 */
[----:B------:R1:W-:Y:S01]  /*5c680*/  @P6 STG.E.U16 [R10.64], R23 ;  /* 0x000000170a006986 */ /* 0x0003e2000c101506 */
[----:B------:R-:W-:Y:S01]  /*5c690*/  ISETP.LT.AND P6, PT, R26, c[0x0][0x178], !P5 ;  /* 0x00005e001a007a0c */ /* 0x000fe20006fc1270 */
[C---:B0-----:R-:W-:Y:S01]  /*5c6a0*/  IMAD.WIDE R8, R0.reuse, 0x2, R6 ;  /* 0x0000000200087825 */ /* 0x041fe200078e0206 */
[----:B------:R-:W-:Y:S02]  /*5c6b0*/  IADD3 R0, R0, c[0x0][0x198], RZ ;  /* 0x0000660000007a10 */ /* 0x000fe40007ffe0ff */
[----:B------:R-:W-:Y:S02]  /*5c6c0*/  IADD3 R17, R3, 0x7c, RZ ;  /* 0x0000007c03117810 */ /* 0x000fe40007ffe0ff */
[----:B------:R-:W-:Y:S01]  /*5c6d0*/  PRMT R20, R21, 0x7632, R20 ;  /* 0x0000763215147816 */ /* 0x000fe20000000014 */
[----:B-1----:R-:W-:Y:S01]  /*5c6e0*/  IMAD.WIDE R10, R0, 0x2, R14 ;  /* 0x00000002000a7825 */ /* 0x002fe200078e020e */
[----:B------:R-:W-:Y:S01]  /*5c6f0*/  ISETP.GE.AND P4, PT, R17, c[0x0][0x17c], PT ;  /* 0x00005f0011007a0c */ /* 0x000fe20003f86270 */
[----:B------:R-:W4:Y:S01]  /*5c700*/  LDL.LU R21, [R1+0x26c] ;  /* 0x00026c0001157983 */ /* 0x000f220000300800 */
[----:B------:R-:W-:-:S03]  /*5c710*/  PRMT R18, R23, 0x7632, R18 ;  /* 0x0000763217127816 */ /* 0x000fc60000000012 */
[----:B------:R-:W4:Y:S04]  /*5c720*/  LDL.LU R23, [R1+0x4cc] ;  /* 0x0004cc0001177983 */ /* 0x000f280000300800 */
[----:B--2---:R0:W-:Y:S01]  /*5c730*/  @P2 STG.E.U16 [R8.64], R24 ;  /* 0x0000001808002986 */ /* 0x0041e2000c101506 */
[----:B------:R-:W-:Y:S02]  /*5c740*/  ISETP.LT.AND P2, PT, R27, c[0x0][0x178], !P5 ;  /* 0x00005e001b007a0c */ /* 0x000fe40006f41270 */
[----:B------:R-:W-:Y:S01]  /*5c750*/  ISETP.LT.AND P5, PT, R25, c[0x0][0x178], !P5 ;  /* 0x00005e0019007a0c */ /* 0x000fe20006fa1270 */
[----:B0-----:R-:W-:Y:S01]  /*5c760*/  IMAD.WIDE R8, R0, 0x2, R4 ;  /* 0x0000000200087825 */ /* 0x001fe200078e0204 */
[----:B------:R-:W-:-:S04]  /*5c770*/  PRMT R19, R24, 0x7632, R19 ;  /* 0x0000763218137816 */ /* 0x000fc80000000013 */
        /* <DEDUP_REMOVED lines=8> */
[----:B-1----:R-:W-:-:S05]  /*5c800*/  IMAD.WIDE R10, R0, 0x2, R4 ;  /* 0x00000002000a7825 */ /* 0x002fca00078e0204 */
[----:B---3--:R1:W-:Y:S01]  /*5c810*/  @P3 STG.E.U16 [R10.64], R29 ;  /* 0x0000001d0a003986 */ /* 0x0083e2000c101506 */
[----:B0-----:R-:W-:-:S04]  /*5c820*/  IADD3 R17, R3, 0x7e, RZ ;  /* 0x0000007e03117810 */ /* 0x001fc80007ffe0ff */
[----:B------:R-:W-:Y:S02]  /*5c830*/  ISETP.GE.AND P3, PT, R17, c[0x0][0x17c], PT ;  /* 0x00005f0011007a0c */ /* 0x000fe40003f66270 */
[----:B------:R-:W2:Y:S01]  /*5c840*/  LDL.LU R17, [R1+0x2ac] ;  /* 0x0002ac0001117983 */ /* 0x000ea20000300800 */
[----:B------:R-:W-:-:S03]  /*5c850*/  ISETP.LT.AND P6, PT, R26, c[0x0][0x178], !P1 ;  /* 0x00005e001a007a0c */ /* 0x000fc60004fc1270 */
[----:B------:R-:W3:Y:S01]  /*5c860*/  LDL.LU R24, [R1+0x4bc] ;  /* 0x0004bc0001187983 */ /* 0x000ee20000300800 */
[----:B------:R-:W-:Y:S01]  /*5c870*/  IADD3 R16, R3, 0x7d, RZ ;  /* 0x0000007d03107810 */ /* 0x000fe20007ffe0ff */
[----:B------:R-:W-:-:S03]  /*5c880*/  IMAD.WIDE R8, R0, 0x2, R14 ;  /* 0x0000000200087825 */ /* 0x000fc600078e020e */
[----:B------:R-:W-:Y:S02]  /*5c890*/  ISETP.GE.AND P5, PT, R16, c[0x0][0x17c], PT ;  /* 0x00005f0010007a0c */ /* 0x000fe40003fa6270 */
[----:B------:R-:W-:Y:S02]  /*5c8a0*/  PRMT R16, R29, 0x7632, R16 ;  /* 0x000076321d107816 */ /* 0x000fe40000000010 */
[----:B-1----:R-:W3:Y:S01]  /*5c8b0*/  LDL.LU R29, [R1+0x2bc] ;  /* 0x0002bc00011d7983 */ /* 0x002ee20000300800 */
[----:B----4-:R-:W-:-:S03]  /*5c8c0*/  PRMT R20, R2, 0x7632, R20 ;  /* 0x0000763202147816 */ /* 0x010fc60000000014 */
[----:B------:R0:W-:Y:S04]  /*5c8d0*/  @P6 STG.E.U16 [R8.64], R2 ;  /* 0x0000000208006986 */ /* 0x0001e8000c101506 */
[----:B0-----:R-:W4:Y:S01]  /*5c8e0*/  LDL.LU R2, [R1+0x1ac] ;  /* 0x0001ac0001027983 */ /* 0x001f220000300800 */
[----:B------:R-:W-:Y:S02]  /*5c8f0*/  ISETP.LT.AND P2, PT, R25, c[0x0][0x178], !P1 ;  /* 0x00005e0019007a0c */ /* 0x000fe40004f41270 */
[----:B------:R-:W-:Y:S01]  /*5c900*/  ISETP.LT.AND P1, PT, R27, c[0x0][0x178], !P1 ;  /* 0x00005e001b007a0c */ /* 0x000fe20004f21270 */
[----:B------:R-:W-:Y:S01]  /*5c910*/  IMAD.WIDE R10, R0, 0x2, R12 ;  /* 0x00000002000a7825 */ /* 0x000fe200078e020c */
[----:B------:R-:W-:-:S03]  /*5c920*/  ISETP.LT.AND P6, PT, R28, c[0x0][0x178], !P0 ;  /* 0x00005e001c007a0c */ /* 0x000fc600047c1270 */
[C---:B------:R-:W-:Y:S01]  /*5c930*/  IMAD.WIDE R8, R0.reuse, 0x2, R6 ;  /* 0x0000000200087825 */ /* 0x040fe200078e0206 */
[----:B------:R-:W-:Y:S02]  /*5c940*/  IADD3 R0, R0, c[0x0][0x198], RZ ;  /* 0x0000660000007a10 */ /* 0x000fe40007ffe0ff */
[----:B------:R-:W-:-:S03]  /*5c950*/  PRMT R19, R21, 0x7632, R19 ;  /* 0x0000763215137816 */ /* 0x000fc60000000013 */
[----:B--2---:R0:W-:Y:S01]  /*5c960*/  @P2 STG.E.U16 [R10.64], R17 ;  /* 0x000000110a002986 */ /* 0x0041e2000c101506 */
[----:B------:R-:W-:-:S03]  /*5c970*/  ISETP.LT.AND P2, PT, R26, c[0x0][0x178], !P0 ;  /* 0x00005e001a007a0c */ /* 0x000fc60004741270 */
[----:B------:R1:W-:Y:S01]  /*5c980*/  @P1 STG.E.U16 [R8.64], R21 ;  /* 0x0000001508001986 */ /* 0x0003e2000c101506 */
[----:B------:R-:W-:Y:S02]  /*5c990*/  ISETP.LT.AND P1, PT, R27, c[0x0][0x178], !P0 ;  /* 0x00005e001b007a0c */ /* 0x000fe40004721270 */
[----:B------:R-:W-:Y:S01]  /*5c9a0*/  ISETP.LT.AND P0, PT, R25, c[0x0][0x178], !P0 ;  /* 0x00005e0019007a0c */ /* 0x000fe20004701270 */
[----:B0-----:R-:W-:-:S04]  /*5c9b0*/  IMAD.WIDE R10, R0, 0x2, R14 ;  /* 0x00000002000a7825 */ /* 0x001fc800078e020e */
[----:B-1----:R-:W-:Y:S01]  /*5c9c0*/  IMAD.WIDE R8, R0, 0x2, R4 ;  /* 0x0000000200087825 */ /* 0x002fe200078e0204 */
[----:B------:R-:W-:-:S04]  /*5c9d0*/  PRMT R18, R17, 0x7632, R18 ;  /* 0x0000763211127816 */ /* 0x000fc80000000012 */
[----:B------:R0:W-:Y:S01]  /*5c9e0*/  @P6 STG.E.U16 [R8.64], R16 ;  /* 0x0000001008006986 */ /* 0x0001e2000c101506 */
[----:B------:R-:W-:-:S03]  /*5c9f0*/  ISETP.LT.AND P6, PT, R28, c[0x0][0x178], !P4 ;  /* 0x00005e001c007a0c */ /* 0x000fc600067c1270 */
        /* <DEDUP_REMOVED lines=10> */
[----:B0-----:R-:W-:-:S05]  /*5caa0*/  IMAD.WIDE R8, R0, 0x2, R4 ;  /* 0x0000000200087825 */ /* 0x001fca00078e0204 */
[----:B------:R0:W-:Y:S01]  /*5cab0*/  @P6 STG.E.U16 [R8.64], R23 ;  /* 0x0000001708006986 */ /* 0x0001e2000c101506 */
[----:B------:R-:W-:-:S03]  /*5cac0*/  ISETP.LT.AND P6, PT, R26, c[0x0][0x178], !P5 ;  /* 0x00005e001a007a0c */ /* 0x000fc60006fc1270 */
[----:B---3--:R1:W-:Y:S01]  /*5cad0*/  @P2 STG.E.U16 [R10.64], R24 ;  /* 0x000000180a002986 */ /* 0x0083e2000c101506 */
[----:B------:R-:W-:Y:S02]  /*5cae0*/  ISETP.LT.AND P2, PT, R28, c[0x0][0x178], !P5 ;  /* 0x00005e001c007a0c */ /* 0x000fe40006f41270 */
[----:B--2---:R-:W-:Y:S02]  /*5caf0*/  IADD3 R16, R3, 0x7f, RZ ;  /* 0x0000007f03107810 */ /* 0x004fe40007ffe0ff */
[C---:B------:R-:W-:Y:S01]  /*5cb00*/  IADD3 R18, R0.reuse, c[0x0][0x198], RZ ;  /* 0x0000660000127a10 */ /* 0x040fe20007ffe0ff */
[----:B0-----:R-:W-:-:S04]  /*5cb10*/  IMAD.WIDE R8, R0, 0x2, R12 ;  /* 0x0000000200087825 */ /* 0x001fc800078e020c */
[----:B-1----:R-:W-:Y:S01]  /*5cb20*/  IMAD.WIDE R10, R0, 0x2, R6 ;  /* 0x00000002000a7825 */ /* 0x002fe200078e0206 */
[----:B------:R-:W-:Y:S01]  /*5cb30*/  ISETP.GE.AND P0, PT, R16, c[0x0][0x17c], PT ;  /* 0x00005f0010007a0c */ /* 0x000fe20003f06270 */
[----:B------:R0:W-:Y:S01]  /*5cb40*/  @P4 STG.E.U16 [R8.64], R29 ;  /* 0x0000001d08004986 */ /* 0x0001e2000c101506 */
[----:B------:R-:W-:Y:S02]  /*5cb50*/  PRMT R16, R23, 0x7632, R16 ;  /* 0x0000763217107816 */ /* 0x000fe40000000010 */
[----:B------:R-:W-:Y:S01]  /*5cb60*/  PRMT R17, R24, 0x7632, R17 ;  /* 0x0000763218117816 */ /* 0x000fe20000000011 */
[----:B----4-:R1:W-:Y:S01]  /*5cb70*/  @P1 STG.E.U16 [R10.64], R2 ;  /* 0x000000020a001986 */ /* 0x0103e2000c101506 */
[----:B------:R-:W-:-:S03]  /*5cb80*/  PRMT R0, R29, 0x7632, R0 ;  /* 0x000076321d007816 */ /* 0x000fc60000000000 */
[----:B------:R-:W2:Y:S01]  /*5cb90*/  LDL.LU R23, [R1+0x32c] ;  /* 0x00032c0001177983 */ /* 0x000ea20000300800 */
[----:B0-----:R-:W-:-:S03]  /*5cba0*/  IMAD.WIDE R8, R18, 0x2, R4 ;  /* 0x0000000212087825 */ /* 0x001fc600078e0204 */
[----:B------:R-:W3:Y:S01]  /*5cbb0*/  LDL.LU R24, [R1+0x2dc] ;  /* 0x0002dc0001187983 */ /* 0x000ee20000300800 */
[----:B-1----:R-:W-:-:S03]  /*5cbc0*/  IMAD.WIDE R10, R18, 0x2, R14 ;  /* 0x00000002120a7825 */ /* 0x002fc600078e020e */
[----:B------:R0:W-:Y:S01]  /*5cbd0*/  @P2 STG.E.U16 [R8.64], R16 ;  /* 0x0000001008002986 */ /* 0x0001e2000c101506 */
[----:B------:R-:W-:Y:S02]  /*5cbe0*/  PRMT R19, R2, 0x7632, R19 ;  /* 0x0000763202137816 */ /* 0x000fe40000000013 */
[C---:B------:R-:W-:Y:S01]  /*5cbf0*/  IADD3 R20, R18.reuse, c[0x0][0x198], RZ ;  /* 0x0000660012147a10 */ /* 0x040fe20007ffe0ff */
[----:B------:R-:W4:Y:S04]  /*5cc00*/  LDL.LU R29, [R1+0x390] ;  /* 0x00039000011d7983 */ /* 0x000f280000300800 */
[----:B------:R1:W-:Y:S04]  /*5cc10*/  @P6 STG.E.U16 [R10.64], R17 ;  /* 0x000000110a006986 */ /* 0x0003e8000c101506 */
[----:B------:R-:W3:Y:S01]  /*5cc20*/  LDL.LU R2, [R1+0x370] ;  /* 0x0003700001027983 */ /* 0x000ee20000300800 */
[----:B0-----:R-:W-:Y:S01]  /*5cc30*/  IMAD.WIDE R8, R18, 0x2, R12 ;  /* 0x0000000212087825 */ /* 0x001fe200078e020c */
[----:B------:R-:W-:-:S03]  /*5cc40*/  IADD3 R21, R3, 0x80, RZ ;  /* 0x0000008003157810 */ /* 0x000fc60007ffe0ff */
[----:B-1----:R-:W-:Y:S02]  /*5cc50*/  IMAD.WIDE R10, R18, 0x2, R6 ;  /* 0x00000002120a7825 */ /* 0x002fe400078e0206 */
[----:B------:R-:W3:Y:S01]  /*5cc60*/  LDL.LU R18, [R1+0x4ec] ;  /* 0x0004ec0001127983 */ /* 0x000ee20000300800 */
[----:B------:R-:W-:-:S03]  /*5cc70*/  ISETP.GE.AND P2, PT, R21, c[0x0][0x17c], PT ;  /* 0x00005f0015007a0c */ /* 0x000fc60003f46270 */
[----:B------:R-:W4:Y:S01]  /*5cc80*/  LDL.LU R21, [R1+0x4dc] ;  /* 0x0004dc0001157983 */ /* 0x000f220000300800 */
[----:B------:R-:W-:Y:S02]  /*5cc90*/  ISETP.LT.AND P1, PT, R27, c[0x0][0x178], !P5 ;  /* 0x00005e001b007a0c */ /* 0x000fe40006f21270 */
[----:B------:R-:W-:Y:S02]  /*5cca0*/  ISETP.LT.AND P5, PT, R25, c[0x0][0x178], !P5 ;  /* 0x00005e0019007a0c */ /* 0x000fe40006fa1270 */
[----:B------:R-:W-:Y:S01]  /*5ccb0*/  ISETP.LT.AND P4, PT, R28, c[0x0][0x178], !P3 ;  /* 0x00005e001c007a0c */ /* 0x000fe20005f81270 */
[----:B------:R-:W-:Y:S01]  /*5ccc0*/  IMAD.WIDE R16, R20, 0x2, R4 ;  /* 0x0000000214107825 */ /* 0x000fe200078e0204 */
[----:B------:R-:W-:-:S09]  /*5ccd0*/  ISETP.LT.AND P6, PT, R26, c[0x0][0x178], !P3 ;  /* 0x00005e001a007a0c */ /* 0x000fd20005fc1270 */
[----:B------:R0:W-:Y:S04]  /*5cce0*/  @P5 STG.E.U16 [R8.64], R0 ;  /* 0x0000000008005986 */ /* 0x0001e8000c101506 */
[----:B------:R1:W-:Y:S01]  /*5ccf0*/  @P1 STG.E.U16 [R10.64], R19 ;  /* 0x000000130a001986 */ /* 0x0003e2000c101506 */
[----:B------:R-:W-:Y:S01]  /*5cd00*/  ISETP.LT.AND P5, PT, R28, c[0x0][0x178], !P0 ;  /* 0x00005e001c007a0c */ /* 0x000fe200047a1270 */
[----:B0-----:R-:W-:Y:S01]  /*5cd10*/  IMAD.WIDE R8, R20, 0x2, R14 ;  /* 0x0000000214087825 */ /* 0x001fe200078e020e */
[----:B------:R-:W-:-:S03]  /*5cd20*/  IADD3 R0, R3, 0x81, RZ ;  /* 0x0000008103007810 */ /* 0x000fc60007ffe0ff */
[----:B-1----:R-:W-:Y:S01]  /*5cd30*/  IMAD.WIDE R10, R20, 0x2, R6 ;  /* 0x00000002140a7825 */ /* 0x002fe200078e0206 */
[----:B------:R-:W-:Y:S01]  /*5cd40*/  ISETP.GE.AND P1, PT, R0, c[0x0][0x17c], PT ;  /* 0x00005f0000007a0c */ /* 0x000fe20003f26270 */
[----:B------:R-:W-:Y:S01]  /*5cd50*/  STL [R1+0x1ae0], R25 ;  /* 0x001ae01901007387 */ /* 0x000fe20000100800 */
[----:B--2---:R-:W-:-:S03]  /*5cd60*/  PRMT R0, R23, 0x7632, R0 ;  /* 0x0000763217007816 */ /* 0x004fc60000000000 */
[----:B---3--:R0:W-:Y:S01]  /*5cd70*/  @P4 STG.E.U16 [R16.64], R18 ;  /* 0x0000001210004986 */ /* 0x0081e2000c101506 */
[----:B------:R-:W-:Y:S02]  /*5cd80*/  ISETP.LT.AND P4, PT, R27, c[0x0][0x178], !P3 ;  /* 0x00005e001b007a0c */ /* 0x000fe40005f81270 */
[----:B------:R-:W-:Y:S01]  /*5cd90*/  ISETP.LT.AND P3, PT, R25, c[0x0][0x178], !P3 ;  /* 0x00005e0019007a0c */ /* 0x000fe20005f61270 */
[----:B----4-:R1:W-:Y:S01]  /*5cda0*/  @P6 STG.E.U16 [R8.64], R21 ;  /* 0x0000001508006986 */ /* 0x0103e2000c101506 */
[----:B------:R-:W-:Y:S02]  /*5cdb0*/  ISETP.LT.AND P6, PT, R26, c[0x0][0x178], !P0 ;  /* 0x00005e001a007a0c */ /* 0x000fe400047c1270 */
[----:B------:R-:W-:Y:S02]  /*5cdc0*/  PRMT R19, R18, 0x7632, R19 ;  /* 0x0000763212137816 */ /* 0x000fe40000000013 */
[C---:B0-----:R-:W-:Y:S01]  /*5cdd0*/  IADD3 R18, R20.reuse, c[0x0][0x198], RZ ;  /* 0x0000660014127a10 */ /* 0x041fe20007ffe0ff */
[----:B-1----:R-:W-:Y:S01]  /*5cde0*/  IMAD.WIDE R8, R20, 0x2, R12 ;  /* 0x0000000214087825 */ /* 0x002fe200078e020c */
[----:B------:R-:W-:-:S05]  /*5cdf0*/  PRMT R20, R21, 0x7632, R20 ;  /* 0x0000763215147816 */ /* 0x000fca0000000014 */
[----:B------:R0:W-:Y:S01]  /*5ce00*/  @P3 STG.E.U16 [R8.64], R23 ;  /* 0x0000001708003986 */ /* 0x0001e2000c101506 */
[----:B------:R-:W-:Y:S01]  /*5ce10*/  ISETP.LT.AND P3, PT, R27, c[0x0][0x178], !P0 ;  /* 0x00005e001b007a0c */ /* 0x000fe20004761270 */
[C---:B------:R-:W-:Y:S01]  /*5ce20*/  IMAD.WIDE R16, R18.reuse, 0x2, R4 ;  /* 0x0000000212107825 */ /* 0x040fe200078e0204 */
[----:B------:R-:W-:Y:S01]  /*5ce30*/  ISETP.LT.AND P0, PT, R25, c[0x0][0x178], !P0 ;  /* 0x00005e0019007a0c */ /* 0x000fe20004701270 */
[----:B------:R-:W-:Y:S04]  /*5ce40*/  @P4 STG.E.U16 [R10.64], R24 ;  /* 0x000000180a004986 */ /* 0x000fe8000c101506 */
[----:B------:R-:W-:Y:S01]  /*5ce50*/  @P5 STG.E.U16 [R16.64], R19 ;  /* 0x0000001310005986 */ /* 0x000fe2000c101506 */
[----:B0-----:R-:W-:-:S05]  /*5ce60*/  IMAD.WIDE R8, R18, 0x2, R14 ;  /* 0x0000000212087825 */ /* 0x001fca00078e020e */
[----:B------:R0:W-:Y:S02]  /*5ce70*/  @P6 STG.E.U16 [R8.64], R20 ;  /* 0x0000001408006986 */ /* 0x0001e4000c101506 */
[----:B0-----:R-:W-:-:S05]  /*5ce80*/  IMAD.WIDE R8, R18, 0x2, R12 ;  /* 0x0000000212087825 */ /* 0x001fca00078e020c */
[----:B------:R0:W-:Y:S01]  /*5ce90*/  @P0 STG.E.U16 [R8.64], R0 ;  /* 0x0000000008000986 */ /* 0x0001e2000c101506 */
[----:B------:R-:W-:-:S03]  /*5cea0*/  ISETP.LT.AND P0, PT, R25, c[0x0][0x178], !P2 ;  /* 0x00005e0019007a0c */ /* 0x000fc60005701270 */
[----:B------:R-:W2:Y:S01]  /*5ceb0*/  LDL R25, [R1+0x360] ;  /* 0x0003600001197983 */ /* 0x000ea20000100800 */
[----:B------:R-:W-:Y:S02]  /*5cec0*/  ISETP.LT.AND P5, PT, R28, c[0x0][0x178], !P2 ;  /* 0x00005e001c007a0c */ /* 0x000fe400057a1270 */
[----:B------:R-:W-:Y:S02]  /*5ced0*/  ISETP.LT.AND P4, PT, R26, c[0x0][0x178], !P2 ;  /* 0x00005e001a007a0c */ /* 0x000fe40005781270 */
[C---:B------:R-:W-:Y:S01]  /*5cee0*/  IADD3 R21, R18.reuse, c[0x0][0x198], RZ ;  /* 0x0000660012157a10 */ /* 0x040fe20007ffe0ff */
[----:B------:R-:W-:Y:S01]  /*5cef0*/  IMAD.WIDE R10, R18, 0x2, R6 ;  /* 0x00000002120a7825 */ /* 0x000fe200078e0206 */
[----:B------:R-:W-:Y:S02]  /*5cf00*/  PRMT R22, R24, 0x7632, R22 ;  /* 0x0000763218167816 */ /* 0x000fe40000000016 */
[----:B------:R-:W-:Y:S01]  /*5cf10*/  IADD3 R20, R3, 0x82, RZ ;  /* 0x0000008203147810 */ /* 0x000fe20007ffe0ff */
[----:B------:R-:W-:Y:S01]  /*5cf20*/  IMAD.WIDE R16, R21, 0x2, R4 ;  /* 0x0000000215107825 */ /* 0x000fe200078e0204 */
[----:B------:R-:W-:-:S03]  /*5cf30*/  IADD3 R23, R3, 0x83, RZ ;  /* 0x0000008303177810 */ /* 0x000fc60007ffe0ff */
[C---:B------:R-:W-:Y:S01]  /*5cf40*/  IMAD.WIDE R18, R21.reuse, 0x2, R14 ;  /* 0x0000000215127825 */ /* 0x040fe200078e020e */
[----:B------:R-:W-:Y:S01]  /*5cf50*/  ISETP.GE.AND P6, PT, R20, c[0x0][0x17c], PT ;  /* 0x00005f0014007a0c */ /* 0x000fe20003fc6270 */
[----:B------:R1:W-:Y:S02]  /*5cf60*/  @P3 STG.E.U16 [R10.64], R22 ;  /* 0x000000160a003986 */ /* 0x0003e4000c101506 */
[----:B0-----:R-:W-:Y:S01]  /*5cf70*/  IMAD.WIDE R8, R21, 0x2, R12 ;  /* 0x0000000215087825 */ /* 0x001fe200078e020c */
[----:B------:R-:W-:Y:S01]  /*5cf80*/  PRMT R20, R29, 0x7632, R20 ;  /* 0x000076321d147816 */ /* 0x000fe20000000014 */
[----:B------:R0:W-:Y:S01]  /*5cf90*/  @P5 STG.E.U16 [R16.64], R29 ;  /* 0x0000001d10005986 */ /* 0x0001e2000c101506 */
[----:B------:R-:W-:-:S03]  /*5cfa0*/  ISETP.GE.AND P3, PT, R23, c[0x0][0x17c], PT ;  /* 0x00005f0017007a0c */ /* 0x000fc60003f66270 */
[----:B------:R-:W3:Y:S04]  /*5cfb0*/  LDL.LU R24, [R1+0x3a0] ;  /* 0x0003a00001187983 */ /* 0x000ee80000300800 */
[----:B------:R4:W-:Y:S01]  /*5cfc0*/  @P4 STG.E.U16 [R18.64], R2 ;  /* 0x0000000212004986 */ /* 0x0009e2000c101506 */
[----:B-1----:R-:W-:-:S03]  /*5cfd0*/  PRMT R22, R2, 0x7632, R22 ;  /* 0x0000763202167816 */ /* 0x002fc60000000016 */
[----:B0-----:R-:W3:Y:S04]  /*5cfe0*/  LDL.LU R29, [R1+0x380] ;  /* 0x00038000011d7983 */ /* 0x001ee80000300800 */
[----:B----4-:R-:W4:Y:S04]  /*5cff0*/  LDL.LU R2, [R1+0x350] ;  /* 0x0003500001027983 */ /* 0x010f280000300800 */
[----:B------:R-:W3:Y:S04]  /*5d000*/  LDL.LU R23, [R1+0x340] ;  /* 0x0003400001177983 */ /* 0x000ee80000300800 */
[----:B--2---:R0:W-:Y:S04]  /*5d010*/  @P0 STG.E.U16 [R8.64], R25 ;  /* 0x0000001908000986 */ /* 0x0041e8000c101506 */
[----:B0-----:R-:W2:Y:S04]  /*5d020*/  LDL.LU R25, [R1+0x1ae0] ;  /* 0x001ae00001197983 */ /* 0x001ea80000300800 */
[----:B------:R-:W2:Y:S01]  /*5d030*/  LDL.LU R9, [R1+0x360] ;  /* 0x0003600001097983 */ /* 0x000ea20000300800 */
[----:B------:R-:W-:-:S02]  /*5d040*/  ISETP.LT.AND P2, PT, R27, c[0x0][0x178], !P2 ;  /* 0x00005e001b007a0c */ /* 0x000fc40005741270 */
[----:B------:R-:W-:Y:S02]  /*5d050*/  ISETP.LT.AND P5, PT, R28, c[0x0][0x178], !P1 ;  /* 0x00005e001c007a0c */ /* 0x000fe40004fa1270 */
[C---:B------:R-:W-:Y:S01]  /*5d060*/  IADD3 R0, R21.reuse, c[0x0][0x198], RZ ;  /* 0x0000660015007a10 */ /* 0x040fe20007ffe0ff */
[----:B------:R-:W-:-:S04]  /*5d070*/  IMAD.WIDE R10, R21, 0x2, R6 ;  /* 0x00000002150a7825 */ /* 0x000fc800078e0206 */
[----:B------:R-:W-:-:S04]  /*5d080*/  IMAD.WIDE R16, R0, 0x2, R4 ;  /* 0x0000000200107825 */ /* 0x000fc800078e0204 */
[C---:B------:R-:W-:Y:S01]  /*5d090*/  IMAD.WIDE R18, R0.reuse, 0x2, R14 ;  /* 0x0000000200127825 */ /* 0x040fe200078e020e */
[----:B---3--:R0:W-:Y:S04]  /*5d0a0*/  @P2 STG.E.U16 [R10.64], R23 ;  /* 0x000000170a002986 */ /* 0x0081e8000c101506 */
[----:B------:R1:W-:Y:S01]  /*5d0b0*/  @P5 STG.E.U16 [R16.64], R20 ;  /* 0x0000001410005986 */ /* 0x0003e2000c101506 */
[C---:B0-----:R-:W-:Y:S01]  /*5d0c0*/  IMAD.WIDE R10, R0.reuse, 0x2, R6 ;  /* 0x00000002000a7825 */ /* 0x041fe200078e0206 */
[C---:B-1----:R-:W-:Y:S02]  /*5d0d0*/  IADD3 R20, R0.reuse, c[0x0][0x198], RZ ;  /* 0x0000660000147a10 */ /* 0x042fe40007ffe0ff */
[----:B--2---:R-:W-:Y:S01]  /*5d0e0*/  PRMT R21, R9, 0x7632, R21 ;  /* 0x0000763209157816 */ /* 0x004fe20000000015 */
[----:B------:R-:W-:-:S02]  /*5d0f0*/  IMAD.WIDE R8, R0, 0x2, R12 ;  /* 0x0000000200087825 */ /* 0x000fc400078e020c */
[----:B------:R-:W2:Y:S01]  /*5d100*/  LDL.LU R0, [R1+0x410] ;  /* 0x0004100001007983 */ /* 0x000ea20000300800 */
[----:B------:R-:W-:Y:S02]  /*5d110*/  ISETP.LT.AND P4, PT, R26, c[0x0][0x178], !P1 ;  /* 0x00005e001a007a0c */ /* 0x000fe40004f81270 */
[----:B------:R-:W-:Y:S02]  /*5d120*/  ISETP.LT.AND P2, PT, R25, c[0x0][0x178], !P1 ;  /* 0x00005e0019007a0c */ /* 0x000fe40004f41270 */
[----:B------:R-:W-:Y:S02]  /*5d130*/  ISETP.LT.AND P1, PT, R27, c[0x0][0x178], !P1 ;  /* 0x00005e001b007a0c */ /* 0x000fe40004f21270 */
[----:B------:R-:W-:-:S07]  /*5d140*/  ISETP.LT.AND P5, PT, R28, c[0x0][0x178], !P6 ;  /* 0x00005e001c007a0c */ /* 0x000fce00077a1270 */
[----:B------:R0:W-:Y:S01]  /*5d150*/  @P4 STG.E.U16 [R18.64], R22 ;  /* 0x0000001612004986 */ /* 0x0001e2000c101506 */
[----:B------:R-:W-:Y:S01]  /*5d160*/  ISETP.LT.AND P4, PT, R26, c[0x0][0x178], !P6 ;  /* 0x00005e001a007a0c */ /* 0x000fe20007781270 */
[C---:B------:R-:W-:Y:S02]  /*5d170*/  IMAD.WIDE R16, R20.reuse, 0x2, R4 ;  /* 0x0000000214107825 */ /* 0x040fe400078e0204 */
[----:B------:R1:W-:Y:S01]  /*5d180*/  @P2 STG.E.U16 [R8.64], R21 ;  /* 0x0000001508002986 */ /* 0x0003e2000c101506 */
[----:B0-----:R-:W-:Y:S01]  /*5d190*/  PRMT R22, R23, 0x7632, R22 ;  /* 0x0000763217167816 */ /* 0x001fe20000000016 */
[----:B------:R-:W-:-:S04]  /*5d1a0*/  IMAD.WIDE R18, R20, 0x2, R14 ;  /* 0x0000000214127825 */ /* 0x000fc800078e020e */
[----:B------:R0:W-:Y:S01]  /*5d1b0*/  @P1 STG.E.U16 [R10.64], R22 ;  /* 0x000000160a001986 */ /* 0x0001e2000c101506 */
[----:B------:R-:W-:Y:S02]  /*5d1c0*/  ISETP.LT.AND P1, PT, R25, c[0x0][0x178], !P6 ;  /* 0x00005e0019007a0c */ /* 0x000fe40007721270 */
[----:B------:R-:W-:Y:S01]  /*5d1d0*/  ISETP.LT.AND P6, PT, R27, c[0x0][0x178], !P6 ;  /* 0x00005e001b007a0c */ /* 0x000fe200077c1270 */
[----:B-1----:R-:W-:-:S04]  /*5d1e0*/  IMAD.WIDE R8, R20, 0x2, R12 ;  /* 0x0000000214087825 */ /* 0x002fc800078e020c */
[----:B0-----:R-:W-:Y:S01]  /*5d1f0*/  IMAD.WIDE R10, R20, 0x2, R6 ;  /* 0x00000002140a7825 */ /* 0x001fe200078e0206 */
[----:B------:R-:W-:Y:S01]  /*5d200*/  PRMT R22, R24, 0x7632, R22 ;  /* 0x0000763218167816 */ /* 0x000fe20000000016 */
[----:B--2---:R0:W-:Y:S01]  /*5d210*/  @P5 STG.E.U16 [R16.64], R0 ;  /* 0x0000000010005986 */ /* 0x0041e2000c101506 */
[----:B------:R-:W-:-:S03]  /*5d220*/  ISETP.LT.AND P5, PT, R28, c[0x0][0x178], !P3 ;  /* 0x00005e001c007a0c */ /* 0x000fc60005fa1270 */
[----:B------:R1:W-:Y:S01]  /*5d230*/  @P4 STG.E.U16 [R18.64], R24 ;  /* 0x0000001812004986 */ /* 0x0003e2000c101506 */
[----:B------:R-:W-:Y:S02]  /*5d240*/  ISETP.LT.AND P4, PT, R26, c[0x0][0x178], !P3 ;  /* 0x00005e001a007a0c */ /* 0x000fe40005f81270 */
[----:B------:R-:W-:Y:S02]  /*5d250*/  PRMT R21, R0, 0x7632, R21 ;  /* 0x0000763200157816 */ /* 0x000fe40000000015 */
[----:B0-----:R-:W-:Y:S01]  /*5d260*/  IADD3 R0, R20, c[0x0][0x198], RZ ;  /* 0x0000660014007a10 */ /* 0x001fe20007ffe0ff */
[----:B------:R0:W-:Y:S04]  /*5d270*/  @P1 STG.E.U16 [R8.64], R29 ;  /* 0x0000001d08001986 */ /* 0x0001e8000c101506 */
[C---:B------:R-:W-:Y:S01]  /*5d280*/  IMAD.WIDE R16, R0.reuse, 0x2, R4 ;  /* 0x0000000200107825 */ /* 0x040fe200078e0204 */
[----:B----4-:R2:W-:Y:S03]  /*5d290*/  @P6 STG.E.U16 [R10.64], R2 ;  /* 0x000000020a006986 */ /* 0x0105e6000c101506 */
[C---:B-1----:R-:W-:Y:S01]  /*5d2a0*/  IMAD.WIDE R18, R0.reuse, 0x2, R14 ;  /* 0x0000000200127825 */ /* 0x042fe200078e020e */
[----:B------:R1:W-:Y:S01]  /*5d2b0*/  @P5 STG.E.U16 [R16.64], R21 ;  /* 0x0000001510005986 */ /* 0x0003e2000c101506 */
[----:B------:R-:W-:-:S03]  /*5d2c0*/  IADD3 R20, R0, c[0x0][0x198], RZ ;  /* 0x0000660000147a10 */ /* 0x000fc60007ffe0ff */
[----:B------:R-:W3:Y:S01]  /*5d2d0*/  LDL.LU R24, [R1+0x330] ;  /* 0x0003300001187983 */ /* 0x000ee20000300800 */
[----:B0-----:R-:W-:-:S03]  /*5d2e0*/  IMAD.WIDE R8, R0, 0x2, R12 ;  /* 0x0000000200087825 */ /* 0x001fc600078e020c */
[----:B------:R0:W-:Y:S01]  /*5d2f0*/  @P4 STG.E.U16 [R18.64], R22 ;  /* 0x0000001612004986 */ /* 0x0001e2000c101506 */
[----:B--2---:R-:W-:Y:S01]  /*5d300*/  IMAD.WIDE R10, R0, 0x2, R6 ;  /* 0x00000002000a7825 */ /* 0x004fe200078e0206 */
[----:B-1----:R-:W-:Y:S02]  /*5d310*/  PRMT R21, R29, 0x7632, R21 ;  /* 0x000076321d157816 */ /* 0x002fe40000000015 */
[----:B------:R-:W2:Y:S01]  /*5d320*/  LDL.LU R29, [R1+0x510] ;  /* 0x00051000011d7983 */ /* 0x000ea20000300800 */
[----:B0-----:R-:W-:-:S03]  /*5d330*/  PRMT R22, R2, 0x7632, R22 ;  /* 0x0000763202167816 */ /* 0x001fc60000000016 */
[----:B------:R-:W4:Y:S04]  /*5d340*/  LDL.LU R2, [R1+0x4f0] ;  /* 0x0004f00001027983 */ /* 0x000f280000300800 */
[----:B------:R-:W2:Y:S01]  /*5d350*/  LDL.LU R0, [R1+0x460] ;  /* 0x0004600001007983 */ /* 0x000ea20000300800 */
[----:B------:R-:W-:-:S04]  /*5d360*/  IADD3 R23, R3, 0x84, RZ ;  /* 0x0000008403177810 */ /* 0x000fc80007ffe0ff */
[----:B------:R-:W-:Y:S02]  /*5d370*/  ISETP.GE.AND P0, PT, R23, c[0x0][0x17c], PT ;  /* 0x00005f0017007a0c */ /* 0x000fe40003f06270 */
[----:B------:R-:W-:Y:S02]  /*5d380*/  IADD3 R23, R3, 0x85, RZ ;  /* 0x0000008503177810 */ /* 0x000fe40007ffe0ff */
[----:B------:R-:W-:Y:S02]  /*5d390*/  ISETP.LT.AND P4, PT, R25, c[0x0][0x178], !P3 ;  /* 0x00005e0019007a0c */ /* 0x000fe40005f81270 */
[----:B------:R-:W-:Y:S02]  /*5d3a0*/  ISETP.GE.AND P2, PT, R23, c[0x0][0x17c], PT ;  /* 0x00005f0017007a0c */ /* 0x000fe40003f46270 */
[----:B------:R-:W-:Y:S02]  /*5d3b0*/  IADD3 R23, R3, 0x86, RZ ;  /* 0x0000008603177810 */ /* 0x000fe40007ffe0ff */
[----:B------:R-:W-:-:S02]  /*5d3c0*/  ISETP.LT.AND P3, PT, R27, c[0x0][0x178], !P3 ;  /* 0x00005e001b007a0c */ /* 0x000fc40005f61270 */
[----:B------:R-:W-:Y:S02]  /*5d3d0*/  ISETP.LT.AND P6, PT, R28, c[0x0][0x178], !P0 ;  /* 0x00005e001c007a0c */ /* 0x000fe400047c1270 */
[----:B------:R-:W-:Y:S02]  /*5d3e0*/  ISETP.GE.AND P1, PT, R23, c[0x0][0x17c], PT ;  /* 0x00005f0017007a0c */ /* 0x000fe40003f26270 */
[----:B------:R-:W3:Y:S01]  /*5d3f0*/  LDL.LU R23, [R1+0x420] ;  /* 0x0004200001177983 */ /* 0x000ee20000300800 */
[----:B------:R-:W-:-:S03]  /*5d400*/  IMAD.WIDE R16, R20, 0x2, R4 ;  /* 0x0000000214107825 */ /* 0x000fc600078e0204 */
[----:B------:R0:W-:Y:S01]  /*5d410*/  @P4 STG.E.U16 [R8.64], R21 ;  /* 0x0000001508004986 */ /* 0x0001e2000c101506 */
[----:B------:R-:W-:-:S03]  /*5d420*/  IMAD.WIDE R18, R20, 0x2, R14 ;  /* 0x0000000214127825 */ /* 0x000fc600078e020e */
[----:B------:R1:W-:Y:S01]  /*5d430*/  @P3 STG.E.U16 [R10.64], R22 ;  /* 0x000000160a003986 */ /* 0x0003e2000c101506 */
[----:B0-----:R-:W-:-:S04]  /*5d440*/  IMAD.WIDE R8, R20, 0x2, R12 ;  /* 0x0000000214087825 */ /* 0x001fc800078e020c */
[----:B-1----:R-:W-:Y:S01]  /*5d450*/  IMAD.WIDE R10, R20, 0x2, R6 ;  /* 0x00000002140a7825 */ /* 0x002fe200078e0206 */
[----:B--2---:R0:W-:Y:S01]  /*5d460*/  @P6 STG.E.U16 [R16.64], R0 ;  /* 0x0000000010006986 */ /* 0x0041e2000c101506 */
[----:B------:R-:W-:Y:S02]  /*5d470*/  PRMT R21, R0, 0x7632, R21 ;  /* 0x0000763200157816 */ /* 0x000fe40000000015 */
[----:B0-----:R-:W-:Y:S02]  /*5d480*/  IADD3 R0, R20, c[0x0][0x198], RZ ;  /* 0x0000660014007a10 */ /* 0x001fe40007ffe0ff */
[----:B------:R-:W2:Y:S01]  /*5d490*/  LDL.LU R20, [R1+0x3b0] ;  /* 0x0003b00001147983 */ /* 0x000ea20000300800 */
[----:B------:R-:W-:Y:S02]  /*5d4a0*/  ISETP.LT.AND P5, PT, R26, c[0x0][0x178], !P0 ;  /* 0x00005e001a007a0c */ /* 0x000fe400047a1270 */
[----:B------:R-:W-:Y:S02]  /*5d4b0*/  ISETP.LT.AND P4, PT, R25, c[0x0][0x178], !P0 ;  /* 0x00005e0019007a0c */ /* 0x000fe40004781270 */
[----:B------:R-:W-:-:S02]  /*5d4c0*/  ISETP.LT.AND P3, PT, R27, c[0x0][0x178], !P0 ;  /* 0x00005e001b007a0c */ /* 0x000fc40004761270 */
[----:B------:R-:W-:-:S07]  /*5d4d0*/  ISETP.LT.AND P6, PT, R28, c[0x0][0x178], !P2 ;  /* 0x00005e001c007a0c */ /* 0x000fce00057c1270 */
[----:B---3--:R0:W-:Y:S01]  /*5d4e0*/  @P5 STG.E.U16 [R18.64], R23 ;  /* 0x0000001712005986 */ /* 0x0081e2000c101506 */
[----:B------:R-:W-:Y:S01]  /*5d4f0*/  ISETP.LT.AND P5, PT, R26, c[0x0][0x178], !P2 ;  /* 0x00005e001a007a0c */ /* 0x000fe200057a1270 */
[----:B------:R-:W-:Y:S01]  /*5d500*/  IMAD.WIDE R16, R0, 0x2, R4 ;  /* 0x0000000200107825 */ /* 0x000fe200078e0204 */
[----:B------:R-:W-:-:S03]  /*5d510*/  PRMT R22, R23, 0x7632, R22 ;  /* 0x0000763217167816 */ /* 0x000fc60000000016 */
[----:B0-----:R-:W-:Y:S01]  /*5d520*/  IMAD.WIDE R18, R0, 0x2, R14 ;  /* 0x0000000200127825 */ /* 0x001fe200078e020e */
[----:B------:R-:W-:-:S04]  /*5d530*/  IADD3 R23, R3, 0x87, RZ ;  /* 0x0000008703177810 */ /* 0x000fc80007ffe0ff */
[----:B------:R-:W-:Y:S02]  /*5d540*/  ISETP.GE.AND P0, PT, R23, c[0x0][0x17c], PT ;  /* 0x00005f0017007a0c */ /* 0x000fe40003f06270 */
[----:B------:R-:W-:Y:S01]  /*5d550*/  IADD3 R23, R3, 0x88, RZ ;  /* 0x0000008803177810 */ /* 0x000fe20007ffe0ff */
[----:B--2---:R0:W-:Y:S01]  /*5d560*/  @P4 STG.E.U16 [R8.64], R20 ;  /* 0x0000001408004986 */ /* 0x0041e2000c101506 */
[----:B------:R-:W-:-:S03]  /*5d570*/  ISETP.LT.AND P4, PT, R25, c[0x0][0x178], !P2 ;  /* 0x00005e0019007a0c */ /* 0x000fc60005781270 */
[----:B------:R-:W-:Y:S01]  /*5d580*/  @P3 STG.E.U16 [R10.64], R24 ;  /* 0x000000180a003986 */ /* 0x000fe2000c101506 */
[----:B------:R-:W-:-:S03]  /*5d590*/  ISETP.LT.AND P3, PT, R27, c[0x0][0x178], !P2 ;  /* 0x00005e001b007a0c */ /* 0x000fc60005761270 */
[----:B------:R1:W-:Y:S01]  /*5d5a0*/  @P6 STG.E.U16 [R16.64], R21 ;  /* 0x0000001510006986 */ /* 0x0003e2000c101506 */
[----:B------:R-:W-:-:S03]  /*5d5b0*/  ISETP.LT.AND P6, PT, R28, c[0x0][0x178], !P1 ;  /* 0x00005e001c007a0c */ /* 0x000fc60004fc1270 */
[----:B------:R2:W-:Y:S01]  /*5d5c0*/  @P5 STG.E.U16 [R18.64], R22 ;  /* 0x0000001612005986 */ /* 0x0005e2000c101506 */
[----:B------:R-:W-:Y:S01]  /*5d5d0*/  ISETP.LT.AND P5, PT, R26, c[0x0][0x178], !P1 ;  /* 0x00005e001a007a0c */ /* 0x000fe20004fa1270 */
[----:B0-----:R-:W-:Y:S01]  /*5d5e0*/  IMAD.WIDE R8, R0, 0x2, R12 ;  /* 0x0000000200087825 */ /* 0x001fe200078e020c */
[----:B-1----:R-:W-:Y:S02]  /*5d5f0*/  PRMT R21, R20, 0x7632, R21 ;  /* 0x0000763214157816 */ /* 0x002fe40000000015 */
[C---:B------:R-:W-:Y:S01]  /*5d600*/  IADD3 R20, R0.reuse, c[0x0][0x198], RZ ;  /* 0x0000660000147a10 */ /* 0x040fe20007ffe0ff */
[----:B------:R-:W-:Y:S01]  /*5d610*/  IMAD.WIDE R10, R0, 0x2, R6 ;  /* 0x00000002000a7825 */ /* 0x000fe200078e0206 */
[----:B--2---:R-:W-:Y:S01]  /*5d620*/  PRMT R22, R24, 0x7632, R22 ;  /* 0x0000763218167816 */ /* 0x004fe20000000016 */
[----:B------:R0:W-:Y:S02]  /*5d630*/  @P4 STG.E.U16 [R8.64], R21 ;  /* 0x0000001508004986 */ /* 0x0001e4000c101506 */
[----:B------:R-:W-:Y:S01]  /*5d640*/  IMAD.WIDE R16, R20, 0x2, R4 ;  /* 0x0000000214107825 */ /* 0x000fe200078e0204 */
[----:B------:R-:W-:-:S03]  /*5d650*/  ISETP.GE.AND P2, PT, R23, c[0x0][0x17c], PT ;  /* 0x00005f0017007a0c */ /* 0x000fc60003f46270 */
[----:B------:R-:W-:Y:S01]  /*5d660*/  IMAD.WIDE R18, R20, 0x2, R14 ;  /* 0x0000000214127825 */ /* 0x000fe200078e020e */
[----:B------:R-:W-:Y:S01]  /*5d670*/  IADD3 R23, R3, 0x89, RZ ;  /* 0x0000008903177810 */ /* 0x000fe20007ffe0ff */
[----:B------:R1:W-:Y:S01]  /*5d680*/  @P3 STG.E.U16 [R10.64], R22 ;  /* 0x000000160a003986 */ /* 0x0003e2000c101506 */
[----:B------:R-:W-:-:S03]  /*5d690*/  ISETP.LT.AND P4, PT, R25, c[0x0][0x178], !P1 ;  /* 0x00005e0019007a0c */ /* 0x000fc60004f81270 */
[----:B------:R2:W-:Y:S01]  /*5d6a0*/  @P6 STG.E.U16 [R16.64], R29 ;  /* 0x0000001d10006986 */ /* 0x0005e2000c101506 */
[----:B0-----:R-:W-:Y:S01]  /*5d6b0*/  PRMT R21, R29, 0x7632, R21 ;  /* 0x000076321d157816 */ /* 0x001fe20000000015 */
[C---:B------:R-:W-:Y:S02]  /*5d6c0*/  IMAD.WIDE R8, R20.reuse, 0x2, R12 ;  /* 0x0000000214087825 */ /* 0x040fe400078e020c */
[----:B------:R-:W3:Y:S01]  /*5d6d0*/  LDL.LU R24, [R1+0x530] ;  /* 0x0005300001187983 */ /* 0x000ee20000300800 */
[----:B------:R-:W-:Y:S02]  /*5d6e0*/  ISETP.LT.AND P3, PT, R27, c[0x0][0x178], !P1 ;  /* 0x00005e001b007a0c */ /* 0x000fe40004f61270 */
[----:B------:R-:W-:Y:S01]  /*5d6f0*/  IADD3 R0, R20, c[0x0][0x198], RZ ;  /* 0x0000660014007a10 */ /* 0x000fe20007ffe0ff */
[----:B----4-:R0:W-:Y:S01]  /*5d700*/  @P5 STG.E.U16 [R18.64], R2 ;  /* 0x0000000212005986 */ /* 0x0101e2000c101506 */
[----:B-1----:R-:W-:Y:S01]  /*5d710*/  PRMT R22, R2, 0x7632, R22 ;  /* 0x0000763202167816 */ /* 0x002fe20000000016 */
[----:B------:R-:W-:-:S02]  /*5d720*/  IMAD.WIDE R10, R20, 0x2, R6 ;  /* 0x00000002140a7825 */ /* 0x000fc400078e0206 */
[----:B--2---:R-:W2:Y:S01]  /*5d730*/  LDL.LU R29, [R1+0x500] ;  /* 0x00050000011d7983 */ /* 0x004ea20000300800 */
[----:B------:R-:W-:-:S03]  /*5d740*/  ISETP.GE.AND P1, PT, R23, c[0x0][0x17c], PT ;  /* 0x00005f0017007a0c */ /* 0x000fc60003f26270 */
[----:B0-----:R-:W4:Y:S04]  /*5d750*/  LDL.LU R2, [R1+0x450] ;  /* 0x0004500001027983 */ /* 0x001f280000300800 */
[----:B------:R-:W2:Y:S04]  /*5d760*/  LDL.LU R20, [R1+0x470] ;  /* 0x0004700001147983 */ /* 0x000ea80000300800 */
[----:B------:R-:W3:Y:S01]  /*5d770*/  LDL.LU R23, [R1+0x430] ;  /* 0x0004300001177983 */ /* 0x000ee20000300800 */
[----:B------:R-:W-:Y:S01]  /*5d780*/  ISETP.LT.AND P6, PT, R28, c[0x0][0x178], !P0 ;  /* 0x00005e001c007a0c */ /* 0x000fe200047c1270 */
[----:B------:R-:W-:-:S04]  /*5d790*/  IMAD.WIDE R16, R0, 0x2, R4 ;  /* 0x0000000200107825 */ /* 0x000fc800078e0204 */
[----:B------:R-:W-:Y:S01]  /*5d7a0*/  IMAD.WIDE R18, R0, 0x2, R14 ;  /* 0x0000000200127825 */ /* 0x000fe200078e020e */
[----:B------:R-:W-:Y:S01]  /*5d7b0*/  ISETP.LT.AND P5, PT, R26, c[0x0][0x178], !P0 ;  /* 0x00005e001a007a0c */ /* 0x000fe200047a1270 */
[----:B--2---:R0:W-:Y:S04]  /*5d7c0*/  @P4 STG.E.U16 [R8.64], R20 ;  /* 0x0000001408004986 */ /* 0x0041e8000c101506 */
[----:B---3--:R1:W-:Y:S04]  /*5d7d0*/  @P3 STG.E.U16 [R10.64], R23 ;  /* 0x000000170a003986 */ /* 0x0083e8000c101506 */
[----:B------:R2:W-:Y:S01]  /*5d7e0*/  @P6 STG.E.U16 [R16.64], R21 ;  /* 0x0000001510006986 */ /* 0x0005e2000c101506 */
[----:B0-----:R-:W-:-:S04]  /*5d7f0*/  IMAD.WIDE R8, R0, 0x2, R12 ;  /* 0x0000000200087825 */ /* 0x001fc800078e020c */
[----:B-1----:R-:W-:Y:S01]  /*5d800*/  IMAD.WIDE R10, R0, 0x2, R6 ;  /* 0x00000002000a7825 */ /* 0x002fe200078e0206 */
[----:B--2---:R-:W-:Y:S02]  /*5d810*/  PRMT R21, R20, 0x7632, R21 ;  /* 0x0000763214157816 */ /* 0x004fe40000000015 */
[----:B------:R-:W-:Y:S02]  /*5d820*/  IADD3 R20, R0, c[0x0][0x198], RZ ;  /* 0x0000660000147a10 */ /* 0x000fe40007ffe0ff */
[----:B------:R-:W2:Y:S01]  /*5d830*/  LDL.LU R0, [R1+0x550] ;  /* 0x0005500001007983 */ /* 0x000ea20000300800 */
[----:B------:R-:W-:Y:S02]  /*5d840*/  ISETP.LT.AND P4, PT, R25, c[0x0][0x178], !P0 ;  /* 0x00005e0019007a0c */ /* 0x000fe40004781270 */
[----:B------:R-:W-:Y:S01]  /*5d850*/  ISETP.LT.AND P3, PT, R27, c[0x0][0x178], !P0 ;  /* 0x00005e001b007a0c */ /* 0x000fe20004761270 */
[----:B------:R0:W-:Y:S01]  /*5d860*/  @P5 STG.E.U16 [R18.64], R22 ;  /* 0x0000001612005986 */ /* 0x0001e2000c101506 */
[----:B------:R-:W-:-:S02]  /*5d870*/  ISETP.LT.AND P6, PT, R28, c[0x0][0x178], !P2 ;  /* 0x00005e001c007a0c */ /* 0x000fc400057c1270 */
[----:B------:R-:W-:Y:S01]  /*5d880*/  ISETP.LT.AND P5, PT, R26, c[0x0][0x178], !P2 ;  /* 0x00005e001a007a0c */ /* 0x000fe200057a1270 */
[----:B------:R-:W-:Y:S01]  /*5d890*/  IMAD.WIDE R16, R20, 0x2, R4 ;  /* 0x0000000214107825 */ /* 0x000fe200078e0204 */
[----:B0-----:R-:W-:-:S03]  /*5d8a0*/  PRMT R22, R23, 0x7632, R22 ;  /* 0x0000763217167816 */ /* 0x001fc60000000016 */
[----:B------:R-:W-:Y:S02]  /*5d8b0*/  IMAD.WIDE R18, R20, 0x2, R14 ;  /* 0x0000000214127825 */ /* 0x000fe400078e020e */
[----:B------:R0:W-:Y:S01]  /*5d8c0*/  @P4 STG.E.U16 [R8.64], R21 ;  /* 0x0000001508004986 */ /* 0x0001e2000c101506 */
[----:B------:R-:W-:-:S03]  /*5d8d0*/  ISETP.LT.AND P4, PT, R25, c[0x0][0x178], !P2 ;  /* 0x00005e0019007a0c */ /* 0x000fc60005781270 */
[----:B------:R1:W-:Y:S01]  /*5d8e0*/  @P3 STG.E.U16 [R10.64], R22 ;  /* 0x000000160a003986 */ /* 0x0003e2000c101506 */
[----:B------:R-:W-:Y:S01]  /*5d8f0*/  ISETP.LT.AND P3, PT, R27, c[0x0][0x178], !P2 ;  /* 0x00005e001b007a0c */ /* 0x000fe20005761270 */
[----:B0-----:R-:W-:-:S04]  /*5d900*/  IMAD.WIDE R8, R20, 0x2, R12 ;  /* 0x0000000214087825 */ /* 0x001fc800078e020c */
[----:B-1----:R-:W-:Y:S01]  /*5d910*/  IMAD.WIDE R10, R20, 0x2, R6 ;  /* 0x00000002140a7825 */ /* 0x002fe200078e0206 */
        /* <DEDUP_REMOVED lines=412> */
[C---:B------:R-:W-:Y:S01]  /*5f2e0*/  IMAD.WIDE R18, R20.reuse, 0x2, R14 ;  /* 0x0000000214127825 */ /* 0x040fe200078e020e */
[----:B------:R-:W-:Y:S01]  /*5f2f0*/  IADD3 R23, R3, 0xff, RZ ;  /* 0x000000ff03177810 */ /* 0x000fe20007ffe0ff */
[----:B------:R1:W-:Y:S01]  /*5f300*/  @P0 STG.E.U16 [R10.64], R22 ;  /* 0x000000160a000986 */ /* 0x0003e2000c101506 */
[----:B------:R-:W-:-:S03]  /*5f310*/  IADD3 R0, R20, c[0x0][0x198], RZ ;  /* 0x0000660014007a10 */ /* 0x000fc60007ffe0ff */
[----:B------:R2:W-:Y:S01]  /*5f320*/  @P5 STG.E.U16 [R16.64], R29 ;  /* 0x0000001d10005986 */ /* 0x0005e2000c101506 */
[----:B0-----:R-:W-:Y:S01]  /*5f330*/  PRMT R21, R29, 0x7632, R21 ;  /* 0x000076321d157816 */ /* 0x001fe20000000015 */
[----:B------:R-:W-:Y:S02]  /*5f340*/  IMAD.WIDE R8, R20, 0x2, R12 ;  /* 0x0000000214087825 */ /* 0x000fe400078e020c */
[----:B------:R-:W3:Y:S01]  /*5f350*/  LDL.LU R24, [R1+0x378] ;  /* 0x0003780001187983 */ /* 0x000ee20000300800 */
[----:B------:R-:W-:-:S03]  /*5f360*/  ISETP.GE.AND P0, PT, R23, c[0x0][0x17c], PT ;  /* 0x00005f0017007a0c */ /* 0x000fc60003f06270 */
[----:B----4-:R0:W-:Y:S01]  /*5f370*/  @P6 STG.E.U16 [R18.64], R2 ;  /* 0x0000000212006986 */ /* 0x0101e2000c101506 */
[----:B-1----:R-:W-:Y:S01]  /*5f380*/  PRMT R22, R2, 0x7632, R22 ;  /* 0x0000763202167816 */ /* 0x002fe20000000016 */
[----:B------:R-:W-:Y:S02]  /*5f390*/  IMAD.WIDE R10, R20, 0x2, R6 ;  /* 0x00000002140a7825 */ /* 0x000fe400078e0206 */
[----:B--2---:R-:W2:Y:S04]  /*5f3a0*/  LDL.LU R29, [R1+0x368] ;  /* 0x00036800011d7983 */ /* 0x004ea80000300800 */
[----:B0-----:R-:W4:Y:S04]  /*5f3b0*/  LDL.LU R2, [R1+0x348] ;  /* 0x0003480001027983 */ /* 0x001f280000300800 */
[----:B------:R-:W2:Y:S04]  /*5f3c0*/  LDL.LU R20, [R1+0x5a4] ;  /* 0x0005a40001147983 */ /* 0x000ea80000300800 */
[----:B------:R-:W3:Y:S01]  /*5f3d0*/  LDL.LU R23, [R1+0x594] ;  /* 0x0005940001177983 */ /* 0x000ee20000300800 */
[----:B------:R-:W-:-:S02]  /*5f3e0*/  ISETP.LT.AND P4, PT, R25, c[0x0][0x178], !P1 ;  /* 0x00005e0019007a0c */ /* 0x000fc40004f81270 */
[----:B------:R-:W-:Y:S02]  /*5f3f0*/  ISETP.LT.AND P1, PT, R27, c[0x0][0x178], !P1 ;  /* 0x00005e001b007a0c */ /* 0x000fe40004f21270 */
[----:B------:R-:W-:Y:S01]  /*5f400*/  ISETP.LT.AND P5, PT, R28, c[0x0][0x178], !P3 ;  /* 0x00005e001c007a0c */ /* 0x000fe20005fa1270 */
[----:B------:R-:W-:-:S04]  /*5f410*/  IMAD.WIDE R16, R0, 0x2, R4 ;  /* 0x0000000200107825 */ /* 0x000fc800078e0204 */
[----:B------:R-:W-:Y:S01]  /*5f420*/  IMAD.WIDE R18, R0, 0x2, R14 ;  /* 0x0000000200127825 */ /* 0x000fe200078e020e */
[----:B------:R-:W-:-:S03]  /*5f430*/  ISETP.LT.AND P6, PT, R26, c[0x0][0x178], !P3 ;  /* 0x00005e001a007a0c */ /* 0x000fc60005fc1270 */
        /* <DEDUP_REMOVED lines=13> */
[C---:B------:R-:W-:Y:S01]  /*5f510*/  IMAD.WIDE R16, R20.reuse, 0x2, R4 ;  /* 0x0000000214107825 */ /* 0x040fe200078e0204 */
[----:B0-----:R-:W-:Y:S02]  /*5f520*/  PRMT R22, R23, 0x7632, R22 ;  /* 0x0000763217167816 */ /* 0x001fe40000000016 */
[----:B------:R-:W-:Y:S01]  /*5f530*/  IADD3 R23, R3, 0xa1, RZ ;  /* 0x000000a103177810 */ /* 0x000fe20007ffe0ff */
[----:B------:R-:W-:Y:S02]  /*5f540*/  IMAD.WIDE R18, R20, 0x2, R14 ;  /* 0x0000000214127825 */ /* 0x000fe400078e020e */
[----:B------:R0:W-:Y:S01]  /*5f550*/  @P4 STG.E.U16 [R8.64], R21 ;  /* 0x0000001508004986 */ /* 0x0001e2000c101506 */
[----:B------:R-:W-:-:S03]  /*5f560*/  ISETP.GE.AND P1, PT, R23, c[0x0][0x17c], PT ;  /* 0x00005f0017007a0c */ /* 0x000fc60003f26270 */
[----:B------:R1:W-:Y:S01]  /*5f570*/  @P3 STG.E.U16 [R10.64], R22 ;  /* 0x000000160a003986 */ /* 0x0003e2000c101506 */
[----:B------:R-:W-:Y:S02]  /*5f580*/  ISETP.LT.AND P4, PT, R25, c[0x0][0x178], !P2 ;  /* 0x00005e0019007a0c */ /* 0x000fe40005781270 */
        /* <DEDUP_REMOVED lines=25> */
[----:B------:R-:W-:Y:S02]  /*5f720*/  IADD3 R23, R3, 0xa2, RZ ;  /* 0x000000a203177810 */ /* 0x000fe40007ffe0ff */
[----:B------:R-:W-:Y:S02]  /*5f730*/  ISETP.LT.AND P4, PT, R25, c[0x0][0x178], !P1 ;  /* 0x00005e0019007a0c */ /* 0x000fe40004f81270 */
[----:B------:R-:W-:Y:S02]  /*5f740*/  ISETP.GE.AND P2, PT, R23, c[0x0][0x17c], PT ;  /* 0x00005f0017007a0c */ /* 0x000fe40003f46270 */
[----:B------:R-:W-:-:S02]  /*5f750*/  IADD3 R23, R3, 0xa3, RZ ;  /* 0x000000a303177810 */ /* 0x000fc40007ffe0ff */
[----:B------:R-:W-:Y:S02]  /*5f760*/  ISETP.LT.AND P3, PT, R27, c[0x0][0x178], !P1 ;  /* 0x00005e001b007a0c */ /* 0x000fe40004f61270 */
        /* <DEDUP_REMOVED lines=16> */
[----:B------:R-:W-:Y:S02]  /*5f870*/  ISETP.LT.AND P5, PT, R28, c[0x0][0x178], !P1 ;  /* 0x00005e001c007a0c */ /* 0x000fe40004fa1270 */
[----:B---3--:R-:W-:-:S05]  /*5f880*/  PRMT R22, R23, 0x7632, R22 ;  /* 0x0000763217167816 */ /* 0x008fca0000000016 */
[----:B------:R0:W-:Y:S01]  /*5f890*/  @P6 STG.E.U16 [R18.64], R23 ;  /* 0x0000001712006986 */ /* 0x0001e2000c101506 */
[----:B------:R-:W-:Y:S01]  /*5f8a0*/  ISETP.LT.AND P6, PT, R26, c[0x0][0x178], !P1 ;  /* 0x00005e001a007a0c */ /* 0x000fe20004fc1270 */
[----:B------:R-:W-:Y:S01]  /*5f8b0*/  IMAD.WIDE R16, R0, 0x2, R4 ;  /* 0x0000000200107825 */ /* 0x000fe200078e0204 */
[----:B0-----:R-:W-:-:S03]  /*5f8c0*/  IADD3 R23, R3, 0xa4, RZ ;  /* 0x000000a403177810 */ /* 0x001fc60007ffe0ff */
[----:B------:R-:W-:Y:S01]  /*5f8d0*/  IMAD.WIDE R18, R0, 0x2, R14 ;  /* 0x0000000200127825 */ /* 0x000fe200078e020e */
        /* <DEDUP_REMOVED lines=89> */
[----:B------:R-:W-:-:S02]  /*5fe70*/  ISETP.LT.AND P3, PT, R27, c[0x0][0x178], !P1 ;  /* 0x00005e001b007a0c */ /* 0x000fc40004f61270 */
[----:B------:R-:W-:Y:S02]  /*5fe80*/  IADD3 R23, R3, 0xa9, RZ ;  /* 0x000000a903177810 */ /* 0x000fe40007ffe0ff */
        /* <DEDUP_REMOVED lines=23> */
[----:B------:R-:W-:Y:S01]  /*60000*/  ISETP.GE.AND P4, PT, R23, c[0x0][0x17c], PT ;  /* 0x00005f0017007a0c */ /* 0x000fe20003f86270 */
[----:B--2---:R0:W-:Y:S01]  /*60010*/  @P3 STG.E.U16 [R8.64], R20 ;  /* 0x0000001408003986 */ /* 0x0041e2000c101506 */
[----:B------:R-:W-:Y:S02]  /*60020*/  ISETP.LT.AND P3, PT, R25, c[0x0][0x178], !P1 ;  /* 0x00005e0019007a0c */ /* 0x000fe40004f61270 */
[----:B------:R-:W-:Y:S01]  /*60030*/  ISETP.LT.AND P1, PT, R27, c[0x0][0x178], !P1 ;  /* 0x00005e001b007a0c */ /* 0x000fe20004f21270 */
[----:B------:R-:W-:Y:S04]  /*60040*/  @P2 STG.E.U16 [R10.64], R24 ;  /* 0x000000180a002986 */ /* 0x000fe8000c101506 */
        /* <DEDUP_REMOVED lines=8> */
[----:B--2---:R-:W-:-:S03]  /*600d0*/  PRMT R22, R24, 0x7632, R22 ;  /* 0x0000763218167816 */ /* 0x004fc60000000016 */
[C---:B------:R-:W-:Y:S01]  /*600e0*/  IMAD.WIDE R16, R20.reuse, 0x2, R4 ;  /* 0x0000000214107825 */ /* 0x040fe200078e0204 */
[----:B------:R0:W-:Y:S03]  /*600f0*/  @P3 STG.E.U16 [R8.64], R21 ;  /* 0x0000001508003986 */ /* 0x0001e6000c101506 */
[C---:B------:R-:W-:Y:S01]  /*60100*/  IMAD.WIDE R18, R20.reuse, 0x2, R14 ;  /* 0x0000000214127825 */ /* 0x040fe200078e020e */
[----:B------:R1:W-:Y:S01]  /*60110*/  @P1 STG.E.U16 [R10.64], R22 ;  /* 0x000000160a001986 */ /* 0x0003e2000c101506 */
[----:B------:R-:W-:-:S03]  /*60120*/  IADD3 R0, R20, c[0x0][0x198], RZ ;  /* 0x0000660014007a10 */ /* 0x000fc60007ffe0ff */
[----:B------:R2:W-:Y:S01]  /*60130*/  @P5 STG.E.U16 [R16.64], R29 ;  /* 0x0000001d10005986 */ /* 0x0005e2000c101506 */
[----:B0-----:R-:W-:-:S03]  /*60140*/  PRMT R21, R29, 0x7632, R21 ;  /* 0x000076321d157816 */ /* 0x001fc60000000015 */
[----:B----4-:R0:W-:Y:S01]  /*60150*/  @P6 STG.E.U16 [R18.64], R2 ;  /* 0x0000000212006986 */ /* 0x0101e2000c101506 */
[----:B------:R-:W-:Y:S01]  /*60160*/  IMAD.WIDE R8, R20, 0x2, R12 ;  /* 0x0000000214087825 */ /* 0x000fe200078e020c */
[----:B-1----:R-:W-:-:S03]  /*60170*/  PRMT R22, R2, 0x7632, R22 ;  /* 0x0000763202167816 */ /* 0x002fc60000000016 */
[----:B------:R-:W-:Y:S01]  /*60180*/  IMAD.WIDE R10, R20, 0x2, R6 ;  /* 0x00000002140a7825 */ /* 0x000fe200078e0206 */
[----:B--2---:R-:W2:Y:S04]  /*60190*/  LDL.LU R29, [R1+0x5c8] ;  /* 0x0005c800011d7983 */ /* 0x004ea80000300800 */
[----:B------:R-:W3:Y:S04]  /*601a0*/  LDL.LU R24, [R1+0x588] ;  /* 0x0005880001187983 */ /* 0x000ee80000300800 */
[----:B0-----:R-:W4:Y:S04]  /*601b0*/  LDL.LU R2, [R1+0x578] ;  /* 0x0005780001027983 */ /* 0x001f280000300800 */
[----:B------:R-:W2:Y:S01]  /*601c0*/  LDL.LU R20, [R1+0x528] ;  /* 0x0005280001147983 */ /* 0x000ea20000300800 */
[----:B------:R-:W-:-:S02]  /*601d0*/  ISETP.LT.AND P1, PT, R25, c[0x0][0x178], !P4 ;  /* 0x00005e0019007a0c */ /* 0x000fc40006721270 */
[----:B------:R-:W-:-:S11]  /*601e0*/  ISETP.LT.AND P4, PT, R27, c[0x0][0x178], !P4 ;  /* 0x00005e001b007a0c */ /* 0x000fd60006781270 */
[----:B--2---:R0:W-:Y:S04]  /*601f0*/  @P1 STG.E.U16 [R8.64], R20 ;  /* 0x0000001408001986 */ /* 0x0041e8000c101506 */
[----:B0-----:R-:W2:Y:S01]  /*60200*/  LDL R9, [R1+0x448] ;  /* 0x0004480001097983 */ /* 0x001ea20000100800 */
[----:B------:R-:W-:-:S04]  /*60210*/  IADD3 R23, R3, 0xab, RZ ;  /* 0x000000ab03177810 */ /* 0x000fc80007ffe0ff */
[----:B------:R-:W-:-:S04]  /*60220*/  ISETP.GE.AND P2, PT, R23, c[0x0][0x17c], PT ;  /* 0x00005f0017007a0c */ /* 0x000fc80003f46270 */
[----:B------:R-:W-:Y:S02]  /*60230*/  ISETP.LT.AND P5, PT, R28, c[0x0][0x178], !P2 ;  /* 0x00005e001c007a0c */ /* 0x000fe400057a1270 */
[----:B------:R-:W-:Y:S02]  /*60240*/  ISETP.LT.AND P6, PT, R26, c[0x0][0x178], !P2 ;  /* 0x00005e001a007a0c */ /* 0x000fe400057c1270 */
[----:B------:R-:W-:Y:S01]  /*60250*/  IADD3 R23, R3, 0xac, RZ ;  /* 0x000000ac03177810 */ /* 0x000fe20007ffe0ff */
[----:B--2---:R0:W-:Y:S04]  /*60260*/  @P4 STG.E.U16 [R10.64], R9 ;  /* 0x000000090a004986 */ /* 0x0041e8000c101506 */
[----:B0-----:R-:W2:Y:S01]  /*60270*/  LDL.LU R11, [R1+0x448] ;  /* 0x00044800010b7983 */ /* 0x001ea20000300800 */
[----:B------:R-:W-:Y:S01]  /*60280*/  ISETP.LT.AND P3, PT, R25, c[0x0][0x178], !P2 ;  /* 0x00005e0019007a0c */ /* 0x000fe20005761270 */
[----:B------:R-:W-:Y:S01]  /*60290*/  IMAD.WIDE R16, R0, 0x2, R4 ;  /* 0x0000000200107825 */ /* 0x000fe200078e0204 */
[----:B------:R-:W-:-:S03]  /*602a0*/  ISETP.GE.AND P1, PT, R23, c[0x0][0x17c], PT ;  /* 0x00005f0017007a0c */ /* 0x000fc60003f26270 */
[----:B------:R-:W-:Y:S01]  /*602b0*/  IMAD.WIDE R18, R0, 0x2, R14 ;  /* 0x0000000200127825 */ /* 0x000fe200078e020e */
[----:B------:R-:W-:Y:S01]  /*602c0*/  ISETP.LT.AND P2, PT, R27, c[0x0][0x178], !P2 ;  /* 0x00005e001b007a0c */ /* 0x000fe20005741270 */
[----:B------:R0:W-:Y:S01]  /*602d0*/  @P5 STG.E.U16 [R16.64], R21 ;  /* 0x0000001510005986 */ /* 0x0001e2000c101506 */
[----:B------:R-:W-:Y:S01]  /*602e0*/  ISETP.LT.AND P4, PT, R28, c[0x0][0x178], !P1 ;  /* 0x00005e001c007a0c */ /* 0x000fe20004f81270 */
[----:B------:R-:W-:Y:S01]  /*602f0*/  IMAD.WIDE R8, R0, 0x2, R12 ;  /* 0x0000000200087825 */ /* 0x000fe200078e020c */
[----:B------:R-:W-:Y:S01]  /*60300*/  PRMT R10, R20, 0x7632, R10 ;  /* 0x00007632140a7816 */ /* 0x000fe2000000000a */
[----:B------:R1:W-:Y:S01]  /*60310*/  @P6 STG.E.U16 [R18.64], R22 ;  /* 0x0000001612006986 */ /* 0x0003e2000c101506 */
[----:B------:R-:W-:Y:S02]  /*60320*/  ISETP.LT.AND P5, PT, R26, c[0x0][0x178], !P1 ;  /* 0x00005e001a007a0c */ /* 0x000fe40004fa1270 */
[----:B------:R-:W-:Y:S02]  /*60330*/  ISETP.LT.AND P6, PT, R25, c[0x0][0x178], !P1 ;  /* 0x00005e0019007a0c */ /* 0x000fe40004fc1270 */
[----:B------:R-:W-:Y:S01]  /*60340*/  IADD3 R20, R0, c[0x0][0x198], RZ ;  /* 0x0000660000147a10 */ /* 0x000fe20007ffe0ff */
[----:B------:R3:W-:Y:S04]  /*60350*/  @P3 STG.E.U16 [R8.64], R10 ;  /* 0x0000000a08003986 */ /* 0x0007e8000c101506 */
[----:B0-----:R-:W-:-:S04]  /*60360*/  IMAD.WIDE R16, R20, 0x2, R14 ;  /* 0x0000000214107825 */ /* 0x001fc800078e020e */
[----:B-1----:R-:W-:-:S04]  /*60370*/  IMAD.WIDE R18, R20, 0x2, R12 ;  /* 0x0000000214127825 */ /* 0x002fc800078e020c */
[----:B---3--:R-:W-:Y:S01]  /*60380*/  IMAD.WIDE R8, R0, 0x2, R6 ;  /* 0x0000000200087825 */ /* 0x008fe200078e0206 */
[----:B----4-:R-:W-:Y:S02]  /*60390*/  PRMT R23, R2, 0x7632, R23 ;  /* 0x0000763202177816 */ /* 0x010fe40000000017 */
[C---:B------:R-:W-:Y:S02]  /*603a0*/  IADD3 R0, R20.reuse, c[0x0][0x198], RZ ;  /* 0x0000660014007a10 */ /* 0x040fe40007ffe0ff */
[----:B--2---:R-:W-:Y:S01]  /*603b0*/  PRMT R21, R11, 0x7632, R21 ;  /* 0x000076320b157816 */ /* 0x004fe20000000015 */
[----:B------:R-:W-:-:S04]  /*603c0*/  IMAD.WIDE R10, R20, 0x2, R4 ;  /* 0x00000002140a7825 */ /* 0x000fc800078e0204 */
[----:B------:R0:W-:Y:S04]  /*603d0*/  @P2 STG.E.U16 [R8.64], R21 ;  /* 0x0000001508002986 */ /* 0x0001e8000c101506 */
[----:B------:R1:W-:Y:S04]  /*603e0*/  @P4 STG.E.U16 [R10.64], R29 ;  /* 0x0000001d0a004986 */ /* 0x0003e8000c101506 */
[----:B------:R-:W-:Y:S01]  /*603f0*/  @P5 STG.E.U16 [R16.64], R24 ;  /* 0x0000001810005986 */ /* 0x000fe2000c101506 */
[----:B0-----:R-:W-:-:S03]  /*60400*/  PRMT R21, R29, 0x7632, R21 ;  /* 0x000076321d157816 */ /* 0x001fc60000000015 */
[----:B------:R0:W-:Y:S01]  /*60410*/  @P6 STG.E.U16 [R18.64], R2 ;  /* 0x0000000212006986 */ /* 0x0001e2000c101506 */
[----:B------:R-:W-:-:S03]  /*60420*/  IMAD.WIDE R8, R20, 0x2, R6 ;  /* 0x0000000214087825 */ /* 0x000fc600078e0206 */
[----:B-1----:R-:W2:Y:S04]  /*60430*/  LDL.LU R29, [R1+0x5a8] ;  /* 0x0005a800011d7983 */ /* 0x002ea80000300800 */
[----:B0-----:R-:W3:Y:S04]  /*60440*/  LDL.LU R2, [R1+0x598] ;  /* 0x0005980001027983 */ /* 0x001ee80000300800 */
[----:B------:R-:W4:Y:S01]  /*60450*/  LDL R20, [R1+0x568] ;  /* 0x0005680001147983 */ /* 0x000f220000100800 */
[----:B------:R-:W-:Y:S02]  /*60460*/  IADD3 R22, R3, 0xad, RZ ;  /* 0x000000ad03167810 */ /* 0x000fe40007ffe0ff */
[----:B------:R-:W-:-:S02]  /*60470*/  ISETP.LT.AND P2, PT, R27, c[0x0][0x178], !P1 ;  /* 0x00005e001b007a0c */ /* 0x000fc40004f41270 */
[----:B------:R-:W-:Y:S02]  /*60480*/  ISETP.GE.AND P3, PT, R22, c[0x0][0x17c], PT ;  /* 0x00005f0016007a0c */ /* 0x000fe40003f66270 */
[----:B------:R-:W-:Y:S02]  /*60490*/  PRMT R22, R24, 0x7632, R22 ;  /* 0x0000763218167816 */ /* 0x000fe40000000016 */
[----:B------:R-:W-:Y:S02]  /*604a0*/  ISETP.LT.AND P4, PT, R28, c[0x0][0x178], !P3 ;  /* 0x00005e001c007a0c */ /* 0x000fe40005f81270 */
[----:B------:R-:W-:Y:S02]  /*604b0*/  ISETP.LT.AND P5, PT, R26, c[0x0][0x178], !P3 ;  /* 0x00005e001a007a0c */ /* 0x000fe40005fa1270 */
[----:B------:R-:W-:Y:S01]  /*604c0*/  IADD3 R24, R3, 0xae, RZ ;  /* 0x000000ae03187810 */ /* 0x000fe20007ffe0ff */
[----:B------:R-:W-:-:S03]  /*604d0*/  IMAD.WIDE R10, R0, 0x2, R4 ;  /* 0x00000002000a7825 */ /* 0x000fc600078e0204 */
[----:B------:R-:W-:Y:S02]  /*604e0*/  ISETP.GE.AND P1, PT, R24, c[0x0][0x17c], PT ;  /* 0x00005f0018007a0c */ /* 0x000fe40003f26270 */
[----:B------:R-:W2:Y:S01]  /*604f0*/  LDL.LU R24, [R1+0x5d8] ;  /* 0x0005d80001187983 */ /* 0x000ea20000300800 */
[----:B------:R-:W-:-:S03]  /*60500*/  IMAD.WIDE R16, R0, 0x2, R14 ;  /* 0x0000000200107825 */ /* 0x000fc600078e020e */
[----:B----4-:R0:W-:Y:S04]  /*60510*/  @P2 STG.E.U16 [R8.64], R20 ;  /* 0x0000001408002986 */ /* 0x0101e8000c101506 */
[----:B------:R-:W-:Y:S04]  /*60520*/  @P4 STG.E.U16 [R10.64], R21 ;  /* 0x000000150a004986 */ /* 0x000fe8000c101506 */
[----:B0-----:R-:W4:Y:S04]  /*60530*/  LDL.LU R9, [R1+0x568] ;  /* 0x0005680001097983 */ /* 0x001f280000300800 */
[----:B------:R0:W-:Y:S04]  /*60540*/  @P5 STG.E.U16 [R16.64], R22 ;  /* 0x0000001610005986 */ /* 0x0001e8000c101506 */
[----:B0-----:R-:W3:Y:S01]  /*60550*/  LDL.LU R22, [R1+0x5e8] ;  /* 0x0005e80001167983 */ /* 0x001ee20000300800 */
[----:B------:R-:W-:-:S02]  /*60560*/  ISETP.LT.AND P6, PT, R25, c[0x0][0x178], !P3 ;  /* 0x00005e0019007a0c */ /* 0x000fc40005fc1270 */
[----:B------:R-:W-:Y:S02]  /*60570*/  ISETP.LT.AND P2, PT, R27, c[0x0][0x178], !P3 ;  /* 0x00005e001b007a0c */ /* 0x000fe40005f41270 */
[----:B------:R-:W-:Y:S02]  /*60580*/  ISETP.LT.AND P3, PT, R28, c[0x0][0x178], !P1 ;  /* 0x00005e001c007a0c */ /* 0x000fe40004f61270 */
[----:B------:R-:W-:Y:S02]  /*60590*/  IADD3 R8, R3, 0xaf, RZ ;  /* 0x000000af03087810 */ /* 0x000fe40007ffe0ff */
[C---:B------:R-:W-:Y:S01]  /*605a0*/  IADD3 R20, R0.reuse, c[0x0][0x198], RZ ;  /* 0x0000660000147a10 */ /* 0x040fe20007ffe0ff */
[----:B------:R-:W-:Y:S01]  /*605b0*/  IMAD.WIDE R18, R0, 0x2, R12 ;  /* 0x0000000200127825 */ /* 0x000fe200078e020c */
[----:B------:R-:W-:Y:S02]  /*605c0*/  ISETP.GE.AND P4, PT, R8, c[0x0][0x17c], PT ;  /* 0x00005f0008007a0c */ /* 0x000fe40003f86270 */
[----:B------:R-:W-:Y:S01]  /*605d0*/  ISETP.LT.AND P5, PT, R26, c[0x0][0x178], !P1 ;  /* 0x00005e001a007a0c */ /* 0x000fe20004fa1270 */
[----:B------:R-:W-:Y:S01]  /*605e0*/  IMAD.WIDE R10, R20, 0x2, R4 ;  /* 0x00000002140a7825 */ /* 0x000fe200078e0204 */
[----:B------:R0:W-:Y:S01]  /*605f0*/  @P6 STG.E.U16 [R18.64], R23 ;  /* 0x0000001712006986 */ /* 0x0001e2000c101506 */
[----:B------:R-:W-:-:S02]  /*60600*/  ISETP.LT.AND P6, PT, R25, c[0x0][0x178], !P1 ;  /* 0x00005e0019007a0c */ /* 0x000fc40004fc1270 */
[----:B------:R-:W-:-:S04]  /*60610*/  IMAD.WIDE R16, R20, 0x2, R14 ;  /* 0x0000000214107825 */ /* 0x000fc800078e020e */
[----:B0-----:R-:W-:Y:S01]  /*60620*/  IMAD.WIDE R18, R20, 0x2, R12 ;  /* 0x0000000214127825 */ /* 0x001fe200078e020c */
[----:B--2---:R-:W-:Y:S02]  /*60630*/  PRMT R23, R29, 0x7632, R23 ;  /* 0x000076321d177816 */ /* 0x004fe40000000017 */
[----:B----4-:R-:W-:Y:S01]  /*60640*/  PRMT R21, R9, 0x7632, R21 ;  /* 0x0000763209157816 */ /* 0x010fe20000000015 */
[----:B------:R-:W-:-:S05]  /*60650*/  IMAD.WIDE R8, R0, 0x2, R6 ;  /* 0x0000000200087825 */ /* 0x000fca00078e0206 */
[----:B------:R0:W-:Y:S04]  /*60660*/  @P2 STG.E.U16 [R8.64], R21 ;  /* 0x0000001508002986 */ /* 0x0001e8000c101506 */
[----:B---3--:R-:W-:Y:S01]  /*60670*/  @P3 STG.E.U16 [R10.64], R22 ;  /* 0x000000160a003986 */ /* 0x008fe2000c101506 */
[----:B------:R-:W-:Y:S01]  /*60680*/  ISETP.LT.AND P3, PT, R27, c[0x0][0x178], !P1 ;  /* 0x00005e001b007a0c */ /* 0x000fe20004f61270 */
[----:B0-----:R-:W-:Y:S01]  /*60690*/  IMAD.WIDE R8, R20, 0x2, R6 ;  /* 0x0000000214087825 */ /* 0x001fe200078e0206 */
[----:B------:R-:W-:Y:S01]  /*606a0*/  PRMT R21, R24, 0x7632, R21 ;  /* 0x0000763218157816 */ /* 0x000fe20000000015 */
[----:B------:R0:W-:Y:S04]  /*606b0*/  @P5 STG.E.U16 [R16.64], R24 ;  /* 0x0000001810005986 */ /* 0x0001e8000c101506 */
[----:B------:R1:W-:Y:S01]  /*606c0*/  @P6 STG.E.U16 [R18.64], R29 ;  /* 0x0000001d12006986 */ /* 0x0003e2000c101506 */
[----:B------:R-:W-:-:S02]  /*606d0*/  ISETP.LT.AND P6, PT, R25, c[0x0][0x178], !P4 ;  /* 0x00005e0019007a0c */ /* 0x000fc400067c1270 */
[----:B0-----:R-:W-:-:S03]  /*606e0*/  IADD3 R24, R3, 0xb1, RZ ;  /* 0x000000b103187810 */ /* 0x001fc60007ffe0ff */
[----:B------:R0:W-:Y:S01]  /*606f0*/  @P3 STG.E.U16 [R8.64], R2 ;  /* 0x0000000208003986 */ /* 0x0001e2000c101506 */
[----:B------:R-:W-:-:S03]  /*60700*/  ISETP.GE.AND P3, PT, R24, c[0x0][0x17c], PT ;  /* 0x00005f0018007a0c */ /* 0x000fc60003f66270 */
[----:B-1----:R-:W2:Y:S04]  /*60710*/  LDL.LU R29, [R1+0x39c] ;  /* 0x00039c00011d7983 */ /* 0x002ea80000300800 */
[----:B------:R-:W3:Y:S04]  /*60720*/  LDL.LU R25, [R1+0x37c] ;  /* 0x00037c0001197983 */ /* 0x000ee80000300800 */
[----:B------:R-:W4:Y:S01]  /*60730*/  LDL R24, [R1+0x10c0] ;  /* 0x0010c00001187983 */ /* 0x000f220000100800 */
[----:B------:R-:W-:Y:S02]  /*60740*/  IADD3 R0, R3, 0xb0, RZ ;  /* 0x000000b003007810 */ /* 0x000fe40007ffe0ff */
[----:B------:R-:W-:-:S02]  /*60750*/  ISETP.LT.AND P1, PT, R28, c[0x0][0x178], !P4 ;  /* 0x00005e001c007a0c */ /* 0x000fc40006721270 */
[----:B------:R-:W-:Y:S02]  /*60760*/  ISETP.GE.AND P2, PT, R0, c[0x0][0x17c], PT ;  /* 0x00005f0000007a0c */ /* 0x000fe40003f46270 */
[----:B------:R-:W-:Y:S02]  /*60770*/  ISETP.LT.AND P5, PT, R26, c[0x0][0x178], !P4 ;  /* 0x00005e001a007a0c */ /* 0x000fe400067a1270 */
[----:B------:R-:W-:Y:S02]  /*60780*/  PRMT R0, R22, 0x7632, R0 ;  /* 0x0000763216007816 */ /* 0x000fe40000000000 */
[----:B------:R-:W-:Y:S02]  /*60790*/  IADD3 R22, R20, c[0x0][0x198], RZ ;  /* 0x0000660014167a10 */ /* 0x000fe40007ffe0ff */
[----:B------:R-:W-:-:S03]  /*607a0*/  ISETP.LT.AND P4, PT, R27, c[0x0][0x178], !P4 ;  /* 0x00005e001b007a0c */ /* 0x000fc60006781270 */
[----:B------:R-:W-:-:S04]  /*607b0*/  IMAD.WIDE R10, R22, 0x2, R4 ;  /* 0x00000002160a7825 */ /* 0x000fc800078e0204 */
[C---:B------:R-:W-:Y:S01]  /*607c0*/  IMAD.WIDE R16, R22.reuse, 0x2, R14 ;  /* 0x0000000216107825 */ /* 0x040fe200078e020e */
[----:B------:R1:W-:Y:S03]  /*607d0*/  @P1 STG.E.U16 [R10.64], R0 ;  /* 0x000000000a001986 */ /* 0x0003e6000c101506 */
[----:B------:R-:W-:Y:S01]  /*607e0*/  IMAD.WIDE R18, R22, 0x2, R12 ;  /* 0x0000000216127825 */ /* 0x000fe200078e020c */
[----:B------:R-:W-:Y:S01]  /*607f0*/  @P5 STG.E.U16 [R16.64], R21 ;  /* 0x0000001510005986 */ /* 0x000fe2000c101506 */
[----:B------:R-:W-:-:S03]  /*60800*/  ISETP.LT.AND P1, PT, R28, c[0x0][0x178], !P2 ;  /* 0x00005e001c007a0c */ /* 0x000fc60005721270 */
[----:B------:R1:W-:Y:S01]  /*60810*/  @P6 STG.E.U16 [R18.64], R23 ;  /* 0x0000001712006986 */ /* 0x0003e2000c101506 */
[----:B0-----:R-:W-:Y:S01]  /*60820*/  IMAD.WIDE R8, R22, 0x2, R6 ;  /* 0x0000000216087825 */ /* 0x001fe200078e0206 */
[----:B-1----:R-:W-:Y:S02]  /*60830*/  PRMT R11, R2, 0x7632, R11 ;  /* 0x00007632020b7816 */ /* 0x002fe4000000000b */
[----:B------:R-:W-:Y:S01]  /*60840*/  IADD3 R0, R22, c[0x0][0x198], RZ ;  /* 0x0000660016007a10 */ /* 0x000fe20007ffe0ff */
[----:B------:R-:W3:Y:S04]  /*60850*/  LDL.LU R23, [R1+0x34c] ;  /* 0x00034c0001177983 */ /* 0x000ee80000300800 */
[----:B------:R-:W3:Y:S01]  /*60860*/  LDL.LU R26, [R1+0x41c] ;  /* 0x00041c00011a7983 */ /* 0x000ee20000300800 */
[----:B------:R-:W-:-:S03]  /*60870*/  IADD3 R10, R3, 0xb2, RZ ;  /* 0x000000b2030a7810 */ /* 0x000fc60007ffe0ff */
[----:B------:R-:W3:Y:S04]  /*60880*/  LDL.LU R2, [R1+0x3ac] ;  /* 0x0003ac0001027983 */ /* 0x000ee80000300800 */
[----:B------:R-:W3:Y:S01]  /*60890*/  LDL R22, [R1+0x10c4] ;  /* 0x0010c40001167983 */ /* 0x000ee20000100800 */
[----:B------:R-:W-:-:S03]  /*608a0*/  IMAD.WIDE R16, R0, 0x2, R4 ;  /* 0x0000000200107825 */ /* 0x000fc600078e0204 */
[----:B------:R0:W-:Y:S01]  /*608b0*/  @P4 STG.E.U16 [R8.64], R11 ;  /* 0x0000000b08004986 */ /* 0x0001e2000c101506 */
[----:B------:R-:W-:Y:S01]  /*608c0*/  ISETP.GE.AND P4, PT, R10, c[0x0][0x17c], PT ;  /* 0x00005f000a007a0c */ /* 0x000fe20003f86270 */
[----:B0-----:R-:W-:Y:S01]  /*608d0*/  IMAD.WIDE R10, R0, 0x2, R14 ;  /* 0x00000002000a7825 */ /* 0x001fe200078e020e */
[----:B----4-:R-:W-:Y:S01]  /*608e0*/  ISETP.LT.AND P5, PT, R24, c[0x0][0x178], !P2 ;  /* 0x00005e0018007a0c */ /* 0x010fe200057a1270 */
[----:B--2---:R-:W-:-:S12]  /*608f0*/  @P1 STG.E.U16 [R16.64], R29 ;  /* 0x0000001d10001986 */ /* 0x004fd8000c101506 */
[----:B---3--:R0:W-:Y:S04]  /*60900*/  @P5 STG.E.U16 [R10.64], R25 ;  /* 0x000000190a005986 */ /* 0x0081e8000c101506 */
[----:B0-----:R-:W2:Y:S01]  /*60910*/  LDL.LU R11, [R1+0x36c] ;  /* 0x00036c00010b7983 */ /* 0x001ea20000300800 */
[----:B------:R-:W-:-:S04]  /*60920*/  IMAD.WIDE R8, R0, 0x2, R12 ;  /* 0x0000000200087825 */ /* 0x000fc800078e020c */
[----:B------:R-:W-:Y:S01]  /*60930*/  IMAD.WIDE R16, R0, 0x2, R6 ;  /* 0x0000000200107825 */ /* 0x000fe200078e0206 */
[----:B------:R-:W-:Y:S02]  /*60940*/  ISETP.LT.AND P5, PT, R28, c[0x0][0x178], !P3 ;  /* 0x00005e001c007a0c */ /* 0x000fe40005fa1270 */
[----:B------:R-:W-:Y:S02]  /*60950*/  IADD3 R0, R0, c[0x0][0x198], RZ ;  /* 0x0000660000007a10 */ /* 0x000fe40007ffe0ff */
[----:B------:R-:W-:Y:S02]  /*60960*/  ISETP.LT.AND P6, PT, R22, c[0x0][0x178], !P2 ;  /* 0x00005e0016007a0c */ /* 0x000fe400057c1270 */
[----:B------:R-:W-:Y:S02]  /*60970*/  ISETP.LT.AND P2, PT, R27, c[0x0][0x178], !P2 ;  /* 0x00005e001b007a0c */ /* 0x000fe40005741270 */
[----:B------:R-:W-:Y:S02]  /*60980*/  PRMT R20, R29, 0x7632, R20 ;  /* 0x000076321d147816 */ /* 0x000fe40000000014 */
[----:B------:R-:W-:Y:S01]  /*60990*/  PRMT R21, R25, 0x7632, R21 ;  /* 0x0000763219157816 */ /* 0x000fe20000000015 */
[----:B------:R-:W3:Y:S04]  /*609a0*/  LDL.LU R29, [R1+0x1adc] ;  /* 0x001adc00011d7983 */ /* 0x000ee80000300800 */
[----:B------:R-:W4:Y:S01]  /*609b0*/  LDL.LU R25, [R1+0x38c] ;  /* 0x00038c0001197983 */ /* 0x000f220000300800 */
[----:B------:R-:W-:-:S04]  /*609c0*/  IADD3 R18, R3, 0xb3, RZ ;  /* 0x000000b303127810 */ /* 0x000fc80007ffe0ff */
[----:B------:R-:W-:Y:S02]  /*609d0*/  ISETP.GE.AND P1, PT, R18, c[0x0][0x17c], PT ;  /* 0x00005f0012007a0c */ /* 0x000fe40003f26270 */
[----:B------:R-:W-:Y:S01]  /*609e0*/  PRMT R18, R23, 0x7632, R18 ;  /* 0x0000763217127816 */ /* 0x000fe20000000012 */
[----:B--2---:R-:W-:Y:S01]  /*609f0*/  @P6 STG.E.U16 [R8.64], R11 ;  /* 0x0000000b08006986 */ /* 0x004fe2000c101506 */
[----:B------:R-:W-:-:S03]  /*60a00*/  ISETP.LT.AND P6, PT, R24, c[0x0][0x178], !P3 ;  /* 0x00005e0018007a0c */ /* 0x000fc60005fc1270 */
[----:B------:R0:W-:Y:S01]  /*60a10*/  @P2 STG.E.U16 [R16.64], R23 ;  /* 0x0000001710002986 */ /* 0x0001e2000c101506 */
[----:B------:R-:W-:Y:S01]  /*60a20*/  ISETP.LT.AND P2, PT, R22, c[0x0][0x178], !P3 ;  /* 0x00005e0016007a0c */ /* 0x000fe20005f41270 */
[----:B0-----:R-:W-:Y:S02]  /*60a30*/  IMAD.MOV.U32 R17, RZ, RZ, R11 ;  /* 0x000000ffff117224 */ /* 0x001fe400078e000b */
[----:B------:R-:W-:-:S03]  /*60a40*/  IMAD.WIDE R10, R0, 0x2, R4 ;  /* 0x00000002000a7825 */ /* 0x000fc600078e0204 */
[----:B------:R-:W-:Y:S01]  /*60a50*/  PRMT R19, R17, 0x7632, R19 ;  /* 0x0000763211137816 */ /* 0x000fe20000000013 */
[C---:B------:R-:W-:Y:S01]  /*60a60*/  IMAD.WIDE R8, R0.reuse, 0x2, R14 ;  /* 0x0000000200087825 */ /* 0x040fe200078e020e */
[----:B------:R-:W-:Y:S03]  /*60a70*/  @P5 STG.E.U16 [R10.64], R20 ;  /* 0x000000140a005986 */ /* 0x000fe6000c101506 */
[----:B------:R-:W-:Y:S01]  /*60a80*/  IMAD.WIDE R16, R0, 0x2, R12 ;  /* 0x0000000200107825 */ /* 0x000fe200078e020c */
[----:B------:R-:W-:Y:S01]  /*60a90*/  @P6 STG.E.U16 [R8.64], R21 ;  /* 0x0000001508006986 */ /* 0x000fe2000c101506 */
[----:B------:R-:W-:-:S03]  /*60aa0*/  ISETP.LT.AND P3, PT, R27, c[0x0][0x178], !P3 ;  /* 0x00005e001b007a0c */ /* 0x000fc60005f61270 */
[----:B------:R0:W-:Y:S01]  /*60ab0*/  @P2 STG.E.U16 [R16.64], R19 ;  /* 0x0000001310002986 */ /* 0x0001e2000c101506 */
[----:B------:R-:W-:Y:S02]  /*60ac0*/  ISETP.LT.AND P5, PT, R28, c[0x0][0x178], !P4 ;  /* 0x00005e001c007a0c */ /* 0x000fe400067a1270 */
[----:B------:R-:W-:Y:S01]  /*60ad0*/  ISETP.LT.AND P2, PT, R24, c[0x0][0x178], !P4 ;  /* 0x00005e0018007a0c */ /* 0x000fe20006741270 */
[----:B0-----:R-:W2:Y:S01]  /*60ae0*/  LDL.LU R19, [R1+0x35c] ;  /* 0x00035c0001137983 */ /* 0x001ea20000300800 */
[C---:B------:R-:W-:Y:S01]  /*60af0*/  IMAD.WIDE R8, R0.reuse, 0x2, R6 ;  /* 0x0000000200087825 */ /* 0x040fe200078e0206 */
[----:B------:R-:W-:Y:S02]  /*60b00*/  IADD3 R17, R0, c[0x0][0x198], RZ ;  /* 0x0000660000117a10 */ /* 0x000fe40007ffe0ff */
[----:B------:R-:W-:Y:S02]  /*60b10*/  IADD3 R0, R3, 0xb4, RZ ;  /* 0x000000b403007810 */ /* 0x000fe40007ffe0ff */
[----:B------:R0:W-:Y:S01]  /*60b20*/  @P3 STG.E.U16 [R8.64], R18 ;  /* 0x0000001208003986 */ /* 0x0001e2000c101506 */
[----:B------:R-:W-:Y:S01]  /*60b30*/  IMAD.WIDE R10, R17, 0x2, R14 ;  /* 0x00000002110a7825 */ /* 0x000fe200078e020e */
[----:B------:R-:W-:-:S02]  /*60b40*/  ISETP.GE.AND P6, PT, R0, c[0x0][0x17c], PT ;  /* 0x00005f0000007a0c */ /* 0x000fc40003fc6270 */
[----:B------:R-:W-:Y:S02]  /*60b50*/  PRMT R0, R26, 0x7632, R0 ;  /* 0x000076321a007816 */ /* 0x000fe40000000000 */
[----:B------:R-:W-:Y:S01]  /*60b60*/  PRMT R16, R2, 0x7632, R16 ;  /* 0x0000763202107816 */ /* 0x000fe20000000010 */
[----:B0-----:R-:W-:-:S05]  /*60b70*/  IMAD.WIDE R8, R17, 0x2, R4 ;  /* 0x0000000211087825 */ /* 0x001fca00078e0204 */
[----:B------:R0:W-:Y:S04]  /*60b80*/  @P5 STG.E.U16 [R8.64], R26 ;  /* 0x0000001a08005986 */ /* 0x0001e8000c101506 */
[----:B------:R1:W-:Y:S04]  /*60b90*/  @P2 STG.E.U16 [R10.64], R2 ;  /* 0x000000020a002986 */ /* 0x0003e8000c101506 */
[----:B0-----:R-:W3:Y:S04]  /*60ba0*/  LDL.LU R26, [R1+0x46c] ;  /* 0x00046c00011a7983 */ /* 0x001ee80000300800 */
[----:B-1----:R-:W3:Y:S01]  /*60bb0*/  LDL.LU R2, [R1+0x42c] ;  /* 0x00042c0001027983 */ /* 0x002ee20000300800 */
[----:B------:R-:W-:-:S02]  /*60bc0*/  ISETP.LT.AND P3, PT, R22, c[0x0][0x178], !P4 ;  /* 0x00005e0016007a0c */ /* 0x000fc40006761270 */
[----:B------:R-:W-:Y:S01]  /*60bd0*/  ISETP.LT.AND P4, PT, R27, c[0x0][0x178], !P4 ;  /* 0x00005e001b007a0c */ /* 0x000fe20006781270 */
[C---:B------:R-:W-:Y:S01]  /*60be0*/  IMAD.WIDE R8, R17.reuse, 0x2, R12 ;  /* 0x0000000211087825 */ /* 0x040fe200078e020c */
[----:B------:R-:W-:Y:S01]  /*60bf0*/  ISETP.LT.AND P5, PT, R28, c[0x0][0x178], !P1 ;  /* 0x00005e001c007a0c */ /* 0x000fe20004fa1270 */
[----:B------:R-:W3:Y:S01]  /*60c00*/  LDL.LU R23, [R1+0x3bc] ;  /* 0x0003bc0001177983 */ /* 0x000ee20000300800 */
[----:B------:R-:W-:Y:S01]  /*60c10*/  ISETP.LT.AND P2, PT, R24, c[0x0][0x178], !P1 ;  /* 0x00005e0018007a0c */ /* 0x000fe20004f41270 */
[C---:B------:R-:W-:Y:S01]  /*60c20*/  IMAD.WIDE R10, R17.reuse, 0x2, R6 ;  /* 0x00000002110a7825 */ /* 0x040fe200078e0206 */
[----:B------:R-:W-:Y:S02]  /*60c30*/  IADD3 R18, R17, c[0x0][0x198], RZ ;  /* 0x0000660011127a10 */ /* 0x000fe40007ffe0ff */
[----:B------:R-:W-:-:S03]  /*60c40*/  IADD3 R17, R3, 0xb5, RZ ;  /* 0x000000b503117810 */ /* 0x000fc60007ffe0ff */
[----:B----4-:R0:W-:Y:S01]  /*60c50*/  @P3 STG.E.U16 [R8.64], R25 ;  /* 0x0000001908003986 */ /* 0x0101e2000c101506 */
[----:B------:R-:W-:Y:S02]  /*60c60*/  ISETP.LT.AND P3, PT, R22, c[0x0][0x178], !P1 ;  /* 0x00005e0016007a0c */ /* 0x000fe40004f61270 */
[----:B------:R-:W-:Y:S01]  /*60c70*/  ISETP.LT.AND P1, PT, R27, c[0x0][0x178], !P1 ;  /* 0x00005e001b007a0c */ /* 0x000fe20004f21270 */
[C---:B0-----:R-:W-:Y:S01]  /*60c80*/  IMAD.WIDE R8, R18.reuse, 0x2, R4 ;  /* 0x0000000212087825 */ /* 0x041fe200078e0204 */
[----:B--2---:R0:W-:Y:S01]  /*60c90*/  @P4 STG.E.U16 [R10.64], R19 ;  /* 0x000000130a004986 */ /* 0x0041e2000c101506 */
[----:B------:R-:W-:Y:S02]  /*60ca0*/  ISETP.GE.AND P4, PT, R17, c[0x0][0x17c], PT ;  /* 0x00005f0011007a0c */ /* 0x000fe40003f86270 */
[----:B------:R-:W-:Y:S02]  /*60cb0*/  PRMT R17, R25, 0x7632, R17 ;  /* 0x0000763219117816 */ /* 0x000fe40000000011 */
[----:B------:R-:W2:Y:S01]  /*60cc0*/  LDL.LU R25, [R1+0x33c] ;  /* 0x00033c0001197983 */ /* 0x000ea20000300800 */
[----:B0-----:R-:W-:-:S03]  /*60cd0*/  IMAD.WIDE R10, R18, 0x2, R14 ;  /* 0x00000002120a7825 */ /* 0x001fc600078e020e */
[----:B------:R0:W-:Y:S01]  /*60ce0*/  @P5 STG.E.U16 [R8.64], R0 ;  /* 0x0000000008005986 */ /* 0x0001e2000c101506 */
[----:B------:R-:W-:-:S03]  /*60cf0*/  ISETP.LT.AND P5, PT, R24, c[0x0][0x178], !P6 ;  /* 0x00005e0018007a0c */ /* 0x000fc600077a1270 */
[----:B------:R1:W-:Y:S01]  /*60d00*/  @P2 STG.E.U16 [R10.64], R16 ;  /* 0x000000100a002986 */ /* 0x0003e2000c101506 */
[----:B------:R-:W-:Y:S01]  /*60d10*/  ISETP.LT.AND P2, PT, R28, c[0x0][0x178], !P6 ;  /* 0x00005e001c007a0c */ /* 0x000fe20007741270 */
[C---:B0-----:R-:W-:Y:S01]  /*60d20*/  IMAD.WIDE R8, R18.reuse, 0x2, R12 ;  /* 0x0000000212087825 */ /* 0x041fe200078e020c */
[----:B------:R-:W-:Y:S02]  /*60d30*/  PRMT R0, R19, 0x7632, R0 ;  /* 0x0000763213007816 */ /* 0x000fe40000000000 */
[C---:B-1----:R-:W-:Y:S02]  /*60d40*/  IADD3 R16, R18.reuse, c[0x0][0x198], RZ ;  /* 0x0000660012107a10 */ /* 0x042fe40007ffe0ff */
[----:B------:R0:W-:Y:S01]  /*60d50*/  @P3 STG.E.U16 [R8.64], R17 ;  /* 0x0000001108003986 */ /* 0x0001e2000c101506 */
[----:B------:R-:W-:-:S04]  /*60d60*/  IMAD.WIDE R18, R18, 0x2, R6 ;  /* 0x0000000212127825 */ /* 0x000fc800078e0206 */
[C---:B------:R-:W-:Y:S01]  /*60d70*/  IMAD.WIDE R10, R16.reuse, 0x2, R14 ;  /* 0x00000002100a7825 */ /* 0x040fe200078e020e */
[----:B------:R1:W-:Y:S03]  /*60d80*/  @P1 STG.E.U16 [R18.64], R0 ;  /* 0x0000000012001986 */ /* 0x0003e6000c101506 */
[----:B0-----:R-:W-:Y:S01]  /*60d90*/  IMAD.WIDE R8, R16, 0x2, R4 ;  /* 0x0000000210087825 */ /* 0x001fe200078e0204 */
[----:B---3--:R-:W-:-:S04]  /*60da0*/  PRMT R21, R2, 0x7632, R21 ;  /* 0x0000763202157816 */ /* 0x008fc80000000015 */
[----:B------:R0:W-:Y:S01]  /*60db0*/  @P2 STG.E.U16 [R8.64], R26 ;  /* 0x0000001a08002986 */ /* 0x0001e2000c101506 */
[----:B-1----:R-:W-:-:S03]  /*60dc0*/  PRMT R0, R26, 0x7632, R0 ;  /* 0x000076321a007816 */ /* 0x002fc60000000000 */
[----:B------:R1:W-:Y:S04]  /*60dd0*/  @P5 STG.E.U16 [R10.64], R2 ;  /* 0x000000020a005986 */ /* 0x0003e8000c101506 */
[----:B0-----:R-:W3:Y:S04]  /*60de0*/  LDL.LU R26, [R1+0x51c] ;  /* 0x00051c00011a7983 */ /* 0x001ee80000300800 */
[----:B-1----:R-:W4:Y:S01]  /*60df0*/  LDL.LU R2, [R1+0x4fc] ;  /* 0x0004fc0001027983 */ /* 0x002f220000300800 */
[----:B------:R-:W-:Y:S02]  /*60e00*/  ISETP.LT.AND P3, PT, R22, c[0x0][0x178], !P6 ;  /* 0x00005e0016007a0c */ /* 0x000fe40007761270 */
[----:B------:R-:W-:Y:S01]  /*60e10*/  ISETP.LT.AND P6, PT, R27, c[0x0][0x178], !P6 ;  /* 0x00005e001b007a0c */ /* 0x000fe200077c1270 */
[----:B------:R-:W-:Y:S01]  /*60e20*/  IMAD.WIDE R8, R16, 0x2, R12 ;  /* 0x0000000210087825 */ /* 0x000fe200078e020c */
[----:B------:R-:W-:-:S02]  /*60e30*/  ISETP.LT.AND P2, PT, R28, c[0x0][0x178], !P4 ;  /* 0x00005e001c007a0c */ /* 0x000fc40006741270 */
[----:B------:R-:W-:Y:S02]  /*60e40*/  ISETP.LT.AND P5, PT, R24, c[0x0][0x178], !P4 ;  /* 0x00005e0018007a0c */ /* 0x000fe400067a1270 */
[----:B------:R-:W-:Y:S02]  /*60e50*/  IADD3 R19, R16, c[0x0][0x198], RZ ;  /* 0x0000660010137a10 */ /* 0x000fe40007ffe0ff */
[----:B------:R-:W-:-:S03]  /*60e60*/  IADD3 R17, R3, 0xb6, RZ ;  /* 0x000000b603117810 */ /* 0x000fc60007ffe0ff */
[----:B------:R0:W-:Y:S01]  /*60e70*/  @P3 STG.E.U16 [R8.64], R23 ;  /* 0x0000001708003986 */ /* 0x0001e2000c101506 */
[----:B------:R-:W-:Y:S01]  /*60e80*/  ISETP.LT.AND P3, PT, R22, c[0x0][0x178], !P4 ;  /* 0x00005e0016007a0c */ /* 0x000fe20006761270 */
[----:B------:R-:W-:Y:S01]  /*60e90*/  IMAD.WIDE R10, R19, 0x2, R4 ;  /* 0x00000002130a7825 */ /* 0x000fe200078e0204 */
[----:B------:R-:W-:Y:S02]  /*60ea0*/  PRMT R18, R23, 0x7632, R18 ;  /* 0x0000763217127816 */ /* 0x000fe40000000012 */
[----:B------:R-:W-:Y:S02]  /*60eb0*/  ISETP.LT.AND P4, PT, R27, c[0x0][0x178], !P4 ;  /* 0x00005e001b007a0c */ /* 0x000fe40006781270 */
[----:B------:R-:W-:Y:S01]  /*60ec0*/  ISETP.GE.AND P1, PT, R17, c[0x0][0x17c], PT ;  /* 0x00005f0011007a0c */ /* 0x000fe20003f26270 */
[----:B0-----:R-:W-:Y:S01]  /*60ed0*/  IMAD.WIDE R8, R16, 0x2, R6 ;  /* 0x0000000210087825 */ /* 0x001fe200078e0206 */
[----:B------:R-:W4:Y:S03]  /*60ee0*/  LDL.LU R23, [R1+0x47c] ;  /* 0x00047c0001177983 */ /* 0x000f260000300800 */
[----:B------:R-:W-:Y:S01]  /*60ef0*/  IMAD.WIDE R16, R19, 0x2, R14 ;  /* 0x0000000213107825 */ /* 0x000fe200078e020e */
[----:B--2---:R-:W-:Y:S01]  /*60f00*/  PRMT R20, R25, 0x7632, R20 ;  /* 0x0000763219147816 */ /* 0x004fe20000000014 */
[----:B------:R0:W-:Y:S04]  /*60f10*/  @P6 STG.E.U16 [R8.64], R25 ;  /* 0x0000001908006986 */ /* 0x0001e8000c101506 */
[----:B------:R1:W-:Y:S01]  /*60f20*/  @P2 STG.E.U16 [R10.64], R0 ;  /* 0x000000000a002986 */ /* 0x0003e2000c101506 */
[----:B------:R-:W-:-:S03]  /*60f30*/  ISETP.LT.AND P2, PT, R28, c[0x0][0x178], !P1 ;  /* 0x00005e001c007a0c */ /* 0x000fc60004f41270 */
[----:B0-----:R-:W2:Y:S01]  /*60f40*/  LDL.LU R25, [R1+0x43c] ;  /* 0x00043c0001197983 */ /* 0x001ea20000300800 */
[----:B------:R-:W-:-:S03]  /*60f50*/  IMAD.WIDE R8, R19, 0x2, R12 ;  /* 0x0000000213087825 */ /* 0x000fc600078e020c */
[----:B------:R0:W-:Y:S01]  /*60f60*/  @P5 STG.E.U16 [R16.64], R21 ;  /* 0x0000001510005986 */ /* 0x0001e2000c101506 */
[----:B------:R-:W-:Y:S01]  /*60f70*/  ISETP.LT.AND P5, PT, R24, c[0x0][0x178], !P1 ;  /* 0x00005e0018007a0c */ /* 0x000fe20004fa1270 */
[C---:B-1----:R-:W-:Y:S01]  /*60f80*/  IMAD.WIDE R10, R19.reuse, 0x2, R6 ;  /* 0x00000002130a7825 */ /* 0x042fe200078e0206 */
[----:B------:R-:W-:Y:S01]  /*60f90*/  IADD3 R0, R19, c[0x0][0x198], RZ ;  /* 0x0000660013007a10 */ /* 0x000fe20007ffe0ff */
[----:B------:R1:W-:Y:S04]  /*60fa0*/  @P3 STG.E.U16 [R8.64], R18 ;  /* 0x0000001208003986 */ /* 0x0003e8000c101506 */
[----:B------:R-:W-:Y:S01]  /*60fb0*/  @P4 STG.E.U16 [R10.64], R20 ;  /* 0x000000140a004986 */ /* 0x000fe2000c101506 */
[C---:B0-----:R-:W-:Y:S02]  /*60fc0*/  IADD3 R16, R3.reuse, 0xb7, RZ ;  /* 0x000000b703107810 */ /* 0x041fe40007ffe0ff */
[----:B------:R-:W-:-:S02]  /*60fd0*/  IADD3 R17, R3, 0xb8, RZ ;  /* 0x000000b803117810 */ /* 0x000fc40007ffe0ff */
[----:B------:R-:W-:Y:S02]  /*60fe0*/  ISETP.GE.AND P3, PT, R16, c[0x0][0x17c], PT ;  /* 0x00005f0010007a0c */ /* 0x000fe40003f66270 */
[----:B------:R-:W-:Y:S01]  /*60ff0*/  ISETP.GE.AND P4, PT, R17, c[0x0][0x17c], PT ;  /* 0x00005f0011007a0c */ /* 0x000fe20003f86270 */
[----:B------:R-:W-:-:S04]  /*61000*/  IMAD.WIDE R16, R0, 0x2, R4 ;  /* 0x0000000200107825 */ /* 0x000fc800078e0204 */
[----:B-1----:R-:W-:Y:S01]  /*61010*/  IMAD.WIDE R8, R0, 0x2, R14 ;  /* 0x0000000200087825 */ /* 0x002fe200078e020e */
[----:B---3--:R-:W-:Y:S01]  /*61020*/  @P2 STG.E.U16 [R16.64], R26 ;  /* 0x0000001a10002986 */ /* 0x008fe2000c101506 */
[----:B------:R-:W-:Y:S02]  /*61030*/  PRMT R18, R26, 0x7632, R18 ;  /* 0x000076321a127816 */ /* 0x000fe40000000012 */
[----:B----4-:R-:W-:Y:S01]  /*61040*/  PRMT R19, R2, 0x7632, R19 ;  /* 0x0000763202137816 */ /* 0x010fe20000000013 */
[----:B------:R0:W-:Y:S04]  /*61050*/  @P5 STG.E.U16 [R8.64], R2 ;  /* 0x0000000208005986 */ /* 0x0001e8000c101506 */
[----:B0-----:R-:W3:Y:S04]  /*61060*/  LDL.LU R2, [R1+0x55c] ;  /* 0x00055c0001027983 */ /* 0x001ee80000300800 */
[----:B------:R-:W4:Y:S01]  /*61070*/  LDL.LU R26, [R1+0x53c] ;  /* 0x00053c00011a7983 */ /* 0x000f220000300800 */
[----:B------:R-:W-:-:S02]  /*61080*/  ISETP.LT.AND P6, PT, R22, c[0x0][0x178], !P1 ;  /* 0x00005e0016007a0c */ /* 0x000fc40004fc1270 */
[----:B------:R-:W-:Y:S01]  /*61090*/  ISETP.LT.AND P1, PT, R27, c[0x0][0x178], !P1 ;  /* 0x00005e001b007a0c */ /* 0x000fe20004f21270 */
[----:B------:R-:W-:Y:S01]  /*610a0*/  IMAD.WIDE R10, R0, 0x2, R12 ;  /* 0x00000002000a7825 */ /* 0x000fe200078e020c */
[----:B------:R-:W-:Y:S02]  /*610b0*/  ISETP.LT.AND P2, PT, R28, c[0x0][0x178], !P3 ;  /* 0x00005e001c007a0c */ /* 0x000fe40005f41270 */
[----:B------:R-:W-:Y:S01]  /*610c0*/  ISETP.LT.AND P5, PT, R24, c[0x0][0x178], !P3 ;  /* 0x00005e0018007a0c */ /* 0x000fe20005fa1270 */
[C---:B------:R-:W-:Y:S01]  /*610d0*/  IMAD.WIDE R8, R0.reuse, 0x2, R6 ;  /* 0x0000000200087825 */ /* 0x040fe200078e0206 */
[----:B------:R-:W-:-:S05]  /*610e0*/  IADD3 R0, R0, c[0x0][0x198], RZ ;  /* 0x0000660000007a10 */ /* 0x000fca0007ffe0ff */
[----:B------:R0:W-:Y:S01]  /*610f0*/  @P6 STG.E.U16 [R10.64], R23 ;  /* 0x000000170a006986 */ /* 0x0001e2000c101506 */
[----:B------:R-:W-:Y:S02]  /*61100*/  ISETP.LT.AND P6, PT, R22, c[0x0][0x178], !P3 ;  /* 0x00005e0016007a0c */ /* 0x000fe40005fc1270 */
[----:B------:R-:W-:Y:S02]  /*61110*/  ISETP.LT.AND P3, PT, R27, c[0x0][0x178], !P3 ;  /* 0x00005e001b007a0c */ /* 0x000fe40005f61270 */
[----:B------:R-:W-:Y:S01]  /*61120*/  IADD3 R21, R3, 0xb9, RZ ;  /* 0x000000b903157810 */ /* 0x000fe20007ffe0ff */
[----:B------:R-:W-:-:S04]  /*61130*/  IMAD.WIDE R16, R0, 0x2, R12 ;  /* 0x0000000200107825 */ /* 0x000fc800078e020c */
[C---:B0-----:R-:W-:Y:S01]  /*61140*/  IMAD.WIDE R10, R0.reuse, 0x2, R14 ;  /* 0x00000002000a7825 */ /* 0x041fe200078e020e */
[----:B------:R-:W-:Y:S02]  /*61150*/  PRMT R20, R23, 0x7632, R20 ;  /* 0x0000763217147816 */ /* 0x000fe40000000014 */
        /* <DEDUP_REMOVED lines=11> */
[C---:B0-----:R-:W-:Y:S01]  /*61210*/  IMAD.WIDE R8, R0.reuse, 0x2, R6 ;  /* 0x0000000200087825 */ /* 0x041fe200078e0206 */
[----:B------:R-:W-:Y:S02]  /*61220*/  IADD3 R0, R0, c[0x0][0x198], RZ ;  /* 0x0000660000007a10 */ /* 0x000fe40007ffe0ff */
[----:B-1----:R-:W-:Y:S02]  /*61230*/  IADD3 R10, R3, 0xba, RZ ;  /* 0x000000ba030a7810 */ /* 0x002fe40007ffe0ff */
[----:B------:R-:W-:Y:S01]  /*61240*/  @P3 STG.E.U16 [R8.64], R21 ;  /* 0x0000001508003986 */ /* 0x000fe2000c101506 */
[----:B------:R-:W-:Y:S01]  /*61250*/  IMAD.WIDE R16, R0, 0x2, R4 ;  /* 0x0000000200107825 */ /* 0x000fe200078e0204 */
[----:B------:R-:W-:-:S03]  /*61260*/  ISETP.GE.AND P3, PT, R10, c[0x0][0x17c], PT ;  /* 0x00005f000a007a0c */ /* 0x000fc60003f66270 */
[----:B------:R-:W-:Y:S01]  /*61270*/  IMAD.WIDE R10, R0, 0x2, R14 ;  /* 0x00000002000a7825 */ /* 0x000fe200078e020e */
[----:B---3--:R-:W-:Y:S04]  /*61280*/  @P2 STG.E.U16 [R16.64], R2 ;  /* 0x0000000210002986 */ /* 0x008fe8000c101506 */
[----:B----4-:R0:W-:Y:S04]  /*61290*/  @P5 STG.E.U16 [R10.64], R26 ;  /* 0x0000001a0a005986 */ /* 0x0101e8000c101506 */
[----:B0-----:R-:W3:Y:S04]  /*612a0*/  LDL.LU R10, [R1+0x50c] ;  /* 0x00050c00010a7983 */ /* 0x001ee80000300800 */
[----:B------:R-:W4:Y:S01]  /*612b0*/  LDL.LU R11, [R1+0x45c] ;  /* 0x00045c00010b7983 */ /* 0x000f220000300800 */
[----:B------:R-:W-:-:S02]  /*612c0*/  ISETP.LT.AND P6, PT, R22, c[0x0][0x178], !P4 ;  /* 0x00005e0016007a0c */ /* 0x000fc400067c1270 */
[----:B------:R-:W-:Y:S01]  /*612d0*/  ISETP.LT.AND P4, PT, R27, c[0x0][0x178], !P4 ;  /* 0x00005e001b007a0c */ /* 0x000fe20006781270 */
[----:B------:R-:W-:-:S04]  /*612e0*/  IMAD.WIDE R8, R0, 0x2, R12 ;  /* 0x0000000200087825 */ /* 0x000fc800078e020c */
[----:B------:R-:W-:Y:S01]  /*612f0*/  IMAD.WIDE R16, R0, 0x2, R6 ;  /* 0x0000000200107825 */ /* 0x000fe200078e0206 */
[----:B------:R-:W-:Y:S02]  /*61300*/  ISETP.LT.AND P5, PT, R28, c[0x0][0x178], !P1 ;  /* 0x00005e001c007a0c */ /* 0x000fe40004fa1270 */
[----:B------:R-:W-:Y:S02]  /*61310*/  IADD3 R0, R0, c[0x0][0x198], RZ ;  /* 0x0000660000007a10 */ /* 0x000fe40007ffe0ff */
[----:B------:R-:W-:Y:S02]  /*61320*/  IADD3 R18, R3, 0xbb, RZ ;  /* 0x000000bb03127810 */ /* 0x000fe40007ffe0ff */
[----:B------:R-:W-:Y:S02]  /*61330*/  PRMT R20, R2, 0x7632, R20 ;  /* 0x0000763202147816 */ /* 0x000fe40000000014 */
[----:B------:R-:W-:Y:S01]  /*61340*/  ISETP.GE.AND P2, PT, R18, c[0x0][0x17c], PT ;  /* 0x00005f0012007a0c */ /* 0x000fe20003f46270 */
[----:B------:R-:W2:Y:S01]  /*61350*/  LDL.LU R2, [R1+0x1ad8] ;  /* 0x001ad80001027983 */ /* 0x000ea20000300800 */
[----:B------:R-:W-:-:S03]  /*61360*/  PRMT R21, R26, 0x7632, R21 ;  /* 0x000076321a157816 */ /* 0x000fc60000000015 */
[----:B------:R-:W2:Y:S04]  /*61370*/  LDL.LU R26, [R1+0x52c] ;  /* 0x00052c00011a7983 */ /* 0x000ea80000300800 */
[----:B---3--:R0:W-:Y:S01]  /*61380*/  @P6 STG.E.U16 [R8.64], R10 ;  /* 0x0000000a08006986 */ /* 0x0081e2000c101506 */
[----:B------:R-:W-:-:S03]  /*61390*/  ISETP.LT.AND P6, PT, R24, c[0x0][0x178], !P1 ;  /* 0x00005e0018007a0c */ /* 0x000fc60004fc1270 */
[----:B----4-:R1:W-:Y:S01]  /*613a0*/  @P4 STG.E.U16 [R16.64], R11 ;  /* 0x0000000b10004986 */ /* 0x0103e2000c101506 */
[----:B------:R-:W-:Y:S01]  /*613b0*/  ISETP.LT.AND P4, PT, R22, c[0x0][0x178], !P1 ;  /* 0x00005e0016007a0c */ /* 0x000fe20004f81270 */
[----:B0-----:R-:W-:-:S04]  /*613c0*/  IMAD.WIDE R8, R0, 0x2, R4 ;  /* 0x0000000200087825 */ /* 0x001fc800078e0204 */
[----:B-1----:R-:W-:Y:S02]  /*613d0*/  IMAD.MOV.U32 R16, RZ, RZ, R10 ;  /* 0x000000ffff107224 */ /* 0x002fe400078e000a */
[----:B------:R-:W-:Y:S02]  /*613e0*/  IMAD.MOV.U32 R17, RZ, RZ, R11 ;  /* 0x000000ffff117224 */ /* 0x000fe400078e000b */
[----:B------:R-:W-:Y:S01]  /*613f0*/  IMAD.WIDE R10, R0, 0x2, R14 ;  /* 0x00000002000a7825 */ /* 0x000fe200078e020e */
[----:B------:R-:W-:Y:S02]  /*61400*/  PRMT R19, R16, 0x7632, R19 ;  /* 0x0000763210137816 */ /* 0x000fe40000000013 */
[----:B------:R-:W-:Y:S01]  /*61410*/  PRMT R18, R17, 0x7632, R18 ;  /* 0x0000763211127816 */ /* 0x000fe20000000012 */
[C---:B------:R-:W-:Y:S01]  /*61420*/  IMAD.WIDE R16, R0.reuse, 0x2, R12 ;  /* 0x0000000200107825 */ /* 0x040fe200078e020c */
[----:B------:R-:W-:Y:S04]  /*61430*/  @P5 STG.E.U16 [R8.64], R20 ;  /* 0x0000001408005986 */ /* 0x000fe8000c101506 */
[----:B------:R-:W-:Y:S04]  /*61440*/  @P6 STG.E.U16 [R10.64], R21 ;  /* 0x000000150a006986 */ /* 0x000fe8000c101506 */
[----:B------:R0:W-:Y:S04]  /*61450*/  @P4 STG.E.U16 [R16.64], R19 ;  /* 0x0000001310004986 */ /* 0x0001e8000c101506 */
[----:B0-----:R-:W3:Y:S01]  /*61460*/  LDL.LU R19, [R1+0x44c] ;  /* 0x00044c0001137983 */ /* 0x001ee20000300800 */
[----:B------:R-:W-:Y:S01]  /*61470*/  ISETP.LT.AND P1, PT, R27, c[0x0][0x178], !P1 ;  /* 0x00005e001b007a0c */ /* 0x000fe20004f21270 */
[----:B------:R-:W-:Y:S01]  /*61480*/  IMAD.WIDE R8, R0, 0x2, R6 ;  /* 0x0000000200087825 */ /* 0x000fe200078e0206 */
[----:B------:R-:W-:-:S02]  /*61490*/  ISETP.LT.AND P5, PT, R28, c[0x0][0x178], !P3 ;  /* 0x00005e001c007a0c */ /* 0x000fc40005fa1270 */
[----:B------:R-:W-:Y:S02]  /*614a0*/  ISETP.LT.AND P4, PT, R24, c[0x0][0x178], !P3 ;  /* 0x00005e0018007a0c */ /* 0x000fe40005f81270 */
[----:B------:R-:W-:-:S07]  /*614b0*/  IADD3 R17, R0, c[0x0][0x198], RZ ;  /* 0x0000660000117a10 */ /* 0x000fce0007ffe0ff */
[----:B------:R0:W-:Y:S01]  /*614c0*/  @P1 STG.E.U16 [R8.64], R18 ;  /* 0x0000001208001986 */ /* 0x0001e2000c101506 */
[----:B------:R-:W-:Y:S01]  /*614d0*/  ISETP.LT.AND P1, PT, R22, c[0x0][0x178], !P3 ;  /* 0x00005e0016007a0c */ /* 0x000fe20005f21270 */
[----:B------:R-:W-:Y:S01]  /*614e0*/  IMAD.WIDE R10, R17, 0x2, R14 ;  /* 0x00000002110a7825 */ /* 0x000fe200078e020e */
[----:B------:R-:W-:-:S03]  /*614f0*/  ISETP.LT.AND P3, PT, R27, c[0x0][0x178], !P3 ;  /* 0x00005e001b007a0c */ /* 0x000fc60005f61270 */
[----:B0-----:R-:W-:Y:S01]  /*61500*/  IMAD.WIDE R8, R17, 0x2, R4 ;  /* 0x0000000211087825 */ /* 0x001fe200078e0204 */
[----:B------:R-:W-:-:S04]  /*61510*/  IADD3 R0, R3, 0xbc, RZ ;  /* 0x000000bc03007810 */ /* 0x000fc80007ffe0ff */
[----:B------:R0:W-:Y:S01]  /*61520*/  @P5 STG.E.U16 [R8.64], R23 ;  /* 0x0000001708005986 */ /* 0x0001e2000c101506 */
[----:B------:R-:W-:-:S03]  /*61530*/  ISETP.LT.AND P5, PT, R28, c[0x0][0x178], !P2 ;  /* 0x00005e001c007a0c */ /* 0x000fc600057a1270 */
[----:B--2---:R1:W-:Y:S01]  /*61540*/  @P4 STG.E.U16 [R10.64], R25 ;  /* 0x000000190a004986 */ /* 0x0043e2000c101506 */
[----:B------:R-:W-:Y:S02]  /*61550*/  ISETP.LT.AND P4, PT, R24, c[0x0][0x178], !P2 ;  /* 0x00005e0018007a0c */ /* 0x000fe40005781270 */
[C---:B------:R-:W-:Y:S01]  /*61560*/  IADD3 R18, R17.reuse, c[0x0][0x198], RZ ;  /* 0x0000660011127a10 */ /* 0x040fe20007ffe0ff */
[----:B0-----:R-:W-:-:S04]  /*61570*/  IMAD.WIDE R8, R17, 0x2, R12 ;  /* 0x0000000211087825 */ /* 0x001fc800078e020c */
[----:B-1----:R-:W-:Y:S01]  /*61580*/  IMAD.WIDE R10, R17, 0x2, R6 ;  /* 0x00000002110a7825 */ /* 0x002fe200078e0206 */
[----:B------:R0:W-:Y:S01]  /*61590*/  @P1 STG.E.U16 [R8.64], R26 ;  /* 0x0000001a08001986 */ /* 0x0001e2000c101506 */
[----:B------:R-:W-:Y:S02]  /*615a0*/  ISETP.GE.AND P6, PT, R0, c[0x0][0x17c], PT ;  /* 0x00005f0000007a0c */ /* 0x000fe40003fc6270 */
[----:B------:R-:W-:Y:S02]  /*615b0*/  ISETP.LT.AND P1, PT, R22, c[0x0][0x178], !P2 ;  /* 0x00005e0016007a0c */ /* 0x000fe40005721270 */
[----:B------:R-:W-:Y:S02]  /*615c0*/  PRMT R0, R23, 0x7632, R0 ;  /* 0x0000763217007816 */ /* 0x000fe40000000000 */
[----:B------:R-:W-:Y:S02]  /*615d0*/  ISETP.LT.AND P2, PT, R27, c[0x0][0x178], !P2 ;  /* 0x00005e001b007a0c */ /* 0x000fe40005741270 */
[----:B------:R-:W-:-:S02]  /*615e0*/  PRMT R16, R25, 0x7632, R16 ;  /* 0x0000763219107816 */ /* 0x000fc40000000010 */
[----:B------:R-:W-:Y:S01]  /*615f0*/  IADD3 R17, R3, 0xbd, RZ ;  /* 0x000000bd03117810 */ /* 0x000fe20007ffe0ff */
[----:B0-----:R-:W-:Y:S01]  /*61600*/  IMAD.WIDE R8, R18, 0x2, R4 ;  /* 0x0000000212087825 */ /* 0x001fe200078e0204 */
[----:B------:R-:W2:Y:S04]  /*61610*/  LDL.LU R25, [R1+0x58c] ;  /* 0x00058c0001197983 */ /* 0x000ea80000300800 */
[----:B------:R-:W4:Y:S04]  /*61620*/  LDL.LU R23, [R1+0x57c] ;  /* 0x00057c0001177983 */ /* 0x000f280000300800 */
[----:B---3--:R0:W-:Y:S01]  /*61630*/  @P3 STG.E.U16 [R10.64], R19 ;  /* 0x000000130a003986 */ /* 0x0081e2000c101506 */
[----:B------:R-:W-:-:S03]  /*61640*/  ISETP.GE.AND P3, PT, R17, c[0x0][0x17c], PT ;  /* 0x00005f0011007a0c */ /* 0x000fc60003f66270 */
[----:B------:R1:W-:Y:S01]  /*61650*/  @P5 STG.E.U16 [R8.64], R0 ;  /* 0x0000000008005986 */ /* 0x0003e2000c101506 */
[----:B------:R-:W-:-:S03]  /*61660*/  PRMT R17, R26, 0x7632, R17 ;  /* 0x000076321a117816 */ /* 0x000fc60000000011 */
[----:B------:R-:W3:Y:S01]  /*61670*/  LDL.LU R26, [R1+0x56c] ;  /* 0x00056c00011a7983 */ /* 0x000ee20000300800 */
[----:B0-----:R-:W-:-:S04]  /*61680*/  IMAD.WIDE R10, R18, 0x2, R14 ;  /* 0x00000002120a7825 */ /* 0x001fc800078e020e */
[----:B-1----:R-:W-:Y:S01]  /*61690*/  IMAD.WIDE R8, R18, 0x2, R12 ;  /* 0x0000000212087825 */ /* 0x002fe200078e020c */
[----:B------:R0:W-:Y:S01]  /*616a0*/  @P4 STG.E.U16 [R10.64], R16 ;  /* 0x000000100a004986 */ /* 0x0001e2000c101506 */
[----:B------:R-:W-:-:S03]  /*616b0*/  PRMT R0, R19, 0x7632, R0 ;  /* 0x0000763213007816 */ /* 0x000fc60000000000 */
[----:B------:R-:W-:Y:S01]  /*616c0*/  @P1 STG.E.U16 [R8.64], R17 ;  /* 0x0000001108001986 */ /* 0x000fe2000c101506 */
[C---:B0-----:R-:W-:Y:S01]  /*616d0*/  IADD3 R10, R18.reuse, c[0x0][0x198], RZ ;  /* 0x00006600120a7a10 */ /* 0x041fe20007ffe0ff */
[----:B------:R-:W-:-:S05]  /*616e0*/  IMAD.WIDE R18, R18, 0x2, R6 ;  /* 0x0000000212127825 */ /* 0x000fca00078e0206 */
[----:B------:R0:W-:Y:S04]  /*616f0*/  @P2 STG.E.U16 [R18.64], R0 ;  /* 0x0000000012002986 */ /* 0x0001e8000c101506 */
[----:B0-----:R-:W3:Y:S01]  /*61700*/  LDL.LU R18, [R1+0x5cc] ;  /* 0x0005cc0001127983 */ /* 0x001ee20000300800 */
[----:B------:R-:W-:Y:S02]  /*61710*/  ISETP.LT.AND P4, PT, R28, c[0x0][0x178], !P6 ;  /* 0x00005e001c007a0c */ /* 0x000fe40007781270 */
[----:B------:R-:W-:Y:S01]  /*61720*/  ISETP.LT.AND P5, PT, R24, c[0x0][0x178], !P6 ;  /* 0x00005e0018007a0c */ /* 0x000fe200077a1270 */
[----:B------:R-:W-:-:S04]  /*61730*/  IMAD.WIDE R8, R10, 0x2, R4 ;  /* 0x000000020a087825 */ /* 0x000fc800078e0204 */
[----:B------:R-:W-:Y:S01]  /*61740*/  IMAD.WIDE R16, R10, 0x2, R14 ;  /* 0x000000020a107825 */ /* 0x000fe200078e020e */
[----:B--2---:R-:W-:Y:S02]  /*61750*/  PRMT R21, R25, 0x7632, R21 ;  /* 0x0000763219157816 */ /* 0x004fe40000000015 */
[----:B------:R-:W-:Y:S02]  /*61760*/  ISETP.LT.AND P1, PT, R22, c[0x0][0x178], !P6 ;  /* 0x00005e0016007a0c */ /* 0x000fe40007721270 */
[----:B------:R-:W-:Y:S02]  /*61770*/  ISETP.LT.AND P6, PT, R27, c[0x0][0x178], !P6 ;  /* 0x00005e001b007a0c */ /* 0x000fe400077c1270 */
[----:B------:R-:W-:-:S04]  /*61780*/  IADD3 R11, R3, 0xbe, RZ ;  /* 0x000000be030b7810 */ /* 0x000fc80007ffe0ff */
[----:B------:R-:W-:Y:S02]  /*61790*/  ISETP.GE.AND P2, PT, R11, c[0x0][0x17c], PT ;  /* 0x00005f000b007a0c */ /* 0x000fe40003f46270 */
[----:B----4-:R-:W-:Y:S01]  /*617a0*/  PRMT R0, R23, 0x7632, R0 ;  /* 0x0000763217007816 */ /* 0x010fe20000000000 */
[----:B---3--:R-:W-:Y:S04]  /*617b0*/  @P4 STG.E.U16 [R8.64], R18 ;  /* 0x0000001208004986 */ /* 0x008fe8000c101506 */
[----:B------:R0:W-:Y:S04]  /*617c0*/  @P5 STG.E.U16 [R16.64], R25 ;  /* 0x0000001910005986 */ /* 0x0001e8000c101506 */
[----:B0-----:R-:W2:Y:S01]  /*617d0*/  LDL.LU R25, [R1+0x5ec] ;  /* 0x0005ec0001197983 */ /* 0x001ea20000300800 */
[----:B------:R-:W-:Y:S01]  /*617e0*/  ISETP.LT.AND P4, PT, R28, c[0x0][0x178], !P3 ;  /* 0x00005e001c007a0c */ /* 0x000fe20005f81270 */
[----:B------:R-:W-:Y:S01]  /*617f0*/  IMAD.WIDE R8, R10, 0x2, R12 ;  /* 0x000000020a087825 */ /* 0x000fe200078e020c */
[----:B------:R-:W-:-:S02]  /*61800*/  ISETP.LT.AND P5, PT, R24, c[0x0][0x178], !P3 ;  /* 0x00005e0018007a0c */ /* 0x000fc40005fa1270 */
[----:B------:R-:W-:Y:S02]  /*61810*/  PRMT R20, R18, 0x7632, R20 ;  /* 0x0000763212147816 */ /* 0x000fe40000000014 */
[C---:B------:R-:W-:Y:S01]  /*61820*/  IADD3 R18, R10.reuse, c[0x0][0x198], RZ ;  /* 0x000066000a127a10 */ /* 0x040fe20007ffe0ff */
[----:B------:R0:W-:Y:S01]  /*61830*/  @P1 STG.E.U16 [R8.64], R23 ;  /* 0x0000001708001986 */ /* 0x0001e2000c101506 */
[----:B------:R-:W-:Y:S01]  /*61840*/  IMAD.WIDE R16, R10, 0x2, R6 ;  /* 0x000000020a107825 */ /* 0x000fe200078e0206 */
[----:B------:R-:W-:Y:S02]  /*61850*/  ISETP.LT.AND P1, PT, R22, c[0x0][0x178], !P3 ;  /* 0x00005e0016007a0c */ /* 0x000fe40005f21270 */
[----:B------:R-:W-:Y:S01]  /*61860*/  ISETP.LT.AND P3, PT, R27, c[0x0][0x178], !P3 ;  /* 0x00005e001b007a0c */ /* 0x000fe20005f61270 */
[C---:B------:R-:W-:Y:S01]  /*61870*/  IMAD.WIDE R10, R18.reuse, 0x2, R4 ;  /* 0x00000002120a7825 */ /* 0x040fe200078e0204 */
[----:B------:R-:W-:Y:S03]  /*61880*/  @P6 STG.E.U16 [R16.64], R26 ;  /* 0x0000001a10006986 */ /* 0x000fe6000c101506 */
[----:B0-----:R-:W-:Y:S01]  /*61890*/  IMAD.WIDE R8, R18, 0x2, R14 ;  /* 0x0000000212087825 */ /* 0x001fe200078e020e */
[----:B------:R0:W-:Y:S01]  /*618a0*/  @P4 STG.E.U16 [R10.64], R20 ;  /* 0x000000140a004986 */ /* 0x0001e2000c101506 */
[----:B------:R-:W-:-:S03]  /*618b0*/  PRMT R19, R26, 0x7632, R19 ;  /* 0x000076321a137816 */ /* 0x000fc60000000013 */
[----:B------:R1:W-:Y:S04]  /*618c0*/  @P5 STG.E.U16 [R8.64], R21 ;  /* 0x0000001508005986 */ /* 0x0003e8000c101506 */
[----:B------:R-:W3:Y:S01]  /*618d0*/  LDL.LU R23, [R1+0x59c] ;  /* 0x00059c0001177983 */ /* 0x000ee20000300800 */
[----:B0-----:R-:W-:-:S04]  /*618e0*/  IMAD.WIDE R10, R18, 0x2, R6 ;  /* 0x00000002120a7825 */ /* 0x001fc800078e0206 */
[C---:B-1----:R-:W-:Y:S01]  /*618f0*/  IMAD.WIDE R8, R18.reuse, 0x2, R12 ;  /* 0x0000000212087825 */ /* 0x042fe200078e020c */
[----:B------:R-:W-:Y:S01]  /*61900*/  IADD3 R18, R18, c[0x0][0x198], RZ ;  /* 0x0000660012127a10 */ /* 0x000fe20007ffe0ff */
[----:B------:R-:W4:Y:S04]  /*61910*/  LDL.LU R21, [R1+0x5ac] ;  /* 0x0005ac0001157983 */ /* 0x000f280000300800 */
[----:B------:R0:W-:Y:S04]  /*61920*/  @P1 STG.E.U16 [R8.64], R0 ;  /* 0x0000000008001986 */ /* 0x0001e8000c101506 */
[----:B------:R1:W-:Y:S01]  /*61930*/  @P3 STG.E.U16 [R10.64], R19 ;  /* 0x000000130a003986 */ /* 0x0003e2000c101506 */
[----:B0-----:R-:W-:-:S03]  /*61940*/  IMAD.WIDE R8, R18, 0x2, R4 ;  /* 0x0000000212087825 */ /* 0x001fc600078e0204 */
[----:B-1----:R-:W3:Y:S04]  /*61950*/  LDL.LU R19, [R1+0x5dc] ;  /* 0x0005dc0001137983 */ /* 0x002ee80000300800 */
[----:B------:R-:W-:Y:S04]  /*61960*/  STL.64 [R1+0x1ad0], R6 ;  /* 0x001ad00601007387 */ /* 0x000fe80000100a00 */
[----:B------:R-:W-:Y:S04]  /*61970*/  STL.64 [R1+0x1ac8], R4 ;  /* 0x001ac80401007387 */ /* 0x000fe80000100a00 */
[----:B------:R-:W0:Y:S01]  /*61980*/  LDS.128 R4, [R2] ;  /* 0x0000000002047984 */ /* 0x000e220000000c00 */
[----:B------:R-:W-:-:S02]  /*61990*/  ISETP.LT.AND P5, PT, R28, c[0x0][0x178], !P2 ;  /* 0x00005e001c007a0c */ /* 0x000fc400057a1270 */
[----:B------:R-:W-:-:S04]  /*619a0*/  IADD3 R0, R3, 0xc0, RZ ;  /* 0x000000c003007810 */ /* 0x000fc80007ffe0ff */
[----:B------:R-:W-:Y:S01]  /*619b0*/  ISETP.GE.AND P3, PT, R0, c[0x0][0x17c], PT ;  /* 0x00005f0000007a0c */ /* 0x000fe20003f66270 */
[----:B0-----:R-:W-:Y:S04]  /*619c0*/  STL [R1+0x54], R5 ;  /* 0x0000540501007387 */ /* 0x001fe80000100800 */
[----:B------:R0:W-:Y:S04]  /*619d0*/  STL.64 [R1+0x58], R6 ;  /* 0x0000580601007387 */ /* 0x0001e80000100a00 */
[----:B0-----:R-:W3:Y:S01]  /*619e0*/  LDL.LU.64 R6, [R1+0x1ad0] ;  /* 0x001ad00001067983 */ /* 0x001ee20000300a00 */
[----:B--2---:R-:W-:-:S03]  /*619f0*/  PRMT R0, R25, 0x7632, R0 ;  /* 0x0000763219007816 */ /* 0x004fc60000000000 */
[----:B------:R0:W-:Y:S02]  /*61a00*/  @P5 STG.E.U16 [R8.64], R25 ;  /* 0x0000001908005986 */ /* 0x0001e4000c101506 */
[----:B0-----:R-:W-:Y:S02]  /*61a10*/  IMAD.MOV.U32 R25, RZ, RZ, R4 ;  /* 0x000000ffff197224 */ /* 0x001fe400078e0004 */
[----:B------:R-:W2:Y:S04]  /*61a20*/  LDL.LU.64 R4, [R1+0x1ac8] ;  /* 0x001ac80001047983 */ /* 0x000ea80000300a00 */
[----:B------:R-:W2:Y:S01]  /*61a30*/  LDL R26, [R1+0x610] ;  /* 0x00061000011a7983 */ /* 0x000ea20000100800 */
[----:B------:R-:W-:Y:S02]  /*61a40*/  ISETP.LT.AND P6, PT, R24, c[0x0][0x178], !P2 ;  /* 0x00005e0018007a0c */ /* 0x000fe400057c1270 */
[----:B------:R-:W-:-:S02]  /*61a50*/  ISETP.LT.AND P4, PT, R22, c[0x0][0x178], !P2 ;  /* 0x00005e0016007a0c */ /* 0x000fc40005781270 */
[----:B------:R-:W-:Y:S01]  /*61a60*/  IADD3 R16, R3, 0xbf, RZ ;  /* 0x000000bf03107810 */ /* 0x000fe20007ffe0ff */
[----:B------:R-:W-:Y:S01]  /*61a70*/  IMAD.WIDE R10, R18, 0x2, R14 ;  /* 0x00000002120a7825 */ /* 0x000fe200078e020e */
[----:B------:R-:W-:Y:S02]  /*61a80*/  ISETP.LT.AND P2, PT, R27, c[0x0][0x178], !P2 ;  /* 0x00005e001b007a0c */ /* 0x000fe40005741270 */
[----:B------:R-:W-:Y:S01]  /*61a90*/  ISETP.GE.AND P1, PT, R16, c[0x0][0x17c], PT ;  /* 0x00005f0010007a0c */ /* 0x000fe20003f26270 */
[----:B------:R-:W-:-:S03]  /*61aa0*/  IMAD.WIDE R16, R18, 0x2, R12 ;  /* 0x0000000212107825 */ /* 0x000fc600078e020c */
[----:B------:R-:W-:Y:S02]  /*61ab0*/  ISETP.LT.AND P5, PT, R28, c[0x0][0x178], !P1 ;  /* 0x00005e001c007a0c */ /* 0x000fe40004fa1270 */
[----:B------:R-:W-:Y:S02]  /*61ac0*/  IADD3 R8, R18, c[0x0][0x198], RZ ;  /* 0x0000660012087a10 */ /* 0x000fe40007ffe0ff */
[----:B----4-:R-:W-:Y:S01]  /*61ad0*/  PRMT R20, R21, 0x7632, R20 ;  /* 0x0000763215147816 */ /* 0x010fe20000000014 */
[----:B---3--:R0:W-:Y:S01]  /*61ae0*/  @P6 STG.E.U16 [R10.64], R19 ;  /* 0x000000130a006986 */ /* 0x0081e2000c101506 */
[----:B------:R-:W-:-:S03]  /*61af0*/  ISETP.LT.AND P6, PT, R24, c[0x0][0x178], !P1 ;  /* 0x00005e0018007a0c */ /* 0x000fc60004fc1270 */
[----:B------:R-:W-:Y:S01]  /*61b00*/  @P4 STG.E.U16 [R16.64], R21 ;  /* 0x0000001510004986 */ /* 0x000fe2000c101506 */
[----:B------:R-:W-:Y:S02]  /*61b10*/  ISETP.LT.AND P4, PT, R22, c[0x0][0x178], !P1 ;  /* 0x00005e0016007a0c */ /* 0x000fe40004f81270 */
[----:B------:R-:W-:Y:S02]  /*61b20*/  PRMT R9, R19, 0x7632, R9 ;  /* 0x0000763213097816 */ /* 0x000fe40000000009 */
[----:B------:R-:W-:Y:S01]  /*61b30*/  ISETP.LT.AND P1, PT, R27, c[0x0][0x178], !P1 ;  /* 0x00005e001b007a0c */ /* 0x000fe20004f21270 */
[----:B0-----:R-:W-:Y:S01]  /*61b40*/  IMAD.WIDE R10, R8, 0x2, R14 ;  /* 0x00000002080a7825 */ /* 0x001fe200078e020e */
[----:B------:R-:W-:Y:S04]  /*61b50*/  STL [R1+0x1ac0], R27 ;  /* 0x001ac01b01007387 */ /* 0x000fe80000100800 */
[----:B------:R-:W-:Y:S01]  /*61b60*/  STL.64 [R1+0x1ab8], R24 ;  /* 0x001ab81801007387 */ /* 0x000fe20000100a00 */
[----:B------:R-:W-:-:S05]  /*61b70*/  IMAD.WIDE R18, R18, 0x2, R6 ;  /* 0x0000000212127825 */ /* 0x000fca00078e0206 */
[----:B------:R0:W-:Y:S02]  /*61b80*/  @P2 STG.E.U16 [R18.64], R23 ;  /* 0x0000001712002986 */ /* 0x0001e4000c101506 */
[----:B0-----:R-:W-:-:S04]  /*61b90*/  IMAD.WIDE R18, R8, 0x2, R12 ;  /* 0x0000000208127825 */ /* 0x001fc800078e020c */
[----:B--2---:R-:W-:-:S05]  /*61ba0*/  IMAD.WIDE R16, R8, 0x2, R4 ;  /* 0x0000000208107825 */ /* 0x004fca00078e0204 */
[----:B------:R0:W-:Y:S04]  /*61bb0*/  @P5 STG.E.U16 [R16.64], R0 ;  /* 0x0000000010005986 */ /* 0x0001e8000c101506 */
[----:B------:R1:W-:Y:S04]  /*61bc0*/  @P6 STG.E.U16 [R10.64], R9 ;  /* 0x000000090a006986 */ /* 0x0003e8000c101506 */
[----:B------:R2:W-:Y:S01]  /*61bd0*/  @P4 STG.E.U16 [R18.64], R20 ;  /* 0x0000001412004986 */ /* 0x0005e2000c101506 */
[C---:B0-----:R-:W-:Y:S01]  /*61be0*/  IADD3 R0, R8.reuse, c[0x0][0x198], RZ ;  /* 0x0000660008007a10 */ /* 0x041fe20007ffe0ff */
[----:B-1----:R-:W-:Y:S01]  /*61bf0*/  IMAD.WIDE R8, R8, 0x2, R6 ;  /* 0x0000000208087825 */ /* 0x002fe200078e0206 */
[----:B--2---:R-:W-:-:S05]  /*61c00*/  PRMT R20, R23, 0x7632, R20 ;  /* 0x0000763217147816 */ /* 0x004fca0000000014 */
[----:B------:R0:W-:Y:S04]  /*61c10*/  @P1 STG.E.U16 [R8.64], R20 ;  /* 0x0000001408001986 */ /* 0x0001e8000c101506 */
[----:B0-----:R-:W2:Y:S01]  /*61c20*/  LDL.LU R20, [R1+0x600] ;  /* 0x0006000001147983 */ /* 0x001ea20000300800 */
[----:B------:R-:W-:Y:S01]  /*61c30*/  ISETP.LT.AND P4, PT, R28, c[0x0][0x178], !P3 ;  /* 0x00005e001c007a0c */ /* 0x000fe20005f81270 */
[----:B------:R-:W-:Y:S01]  /*61c40*/  IMAD.WIDE R10, R0, 0x2, R4 ;  /* 0x00000002000a7825 */ /* 0x000fe200078e0204 */
[----:B------:R-:W-:Y:S02]  /*61c50*/  ISETP.LT.AND P5, PT, R24, c[0x0][0x178], !P3 ;  /* 0x00005e0018007a0c */ /* 0x000fe40005fa1270 */
[----:B------:R-:W-:Y:S02]  /*61c60*/  ISETP.LT.AND P6, PT, R22, c[0x0][0x178], !P3 ;  /* 0x00005e0016007a0c */ /* 0x000fe40005fc1270 */
[----:B------:R-:W-:-:S07]  /*61c70*/  ISETP.LT.AND P3, PT, R27, c[0x0][0x178], !P3 ;  /* 0x00005e001b007a0c */ /* 0x000fce0005f61270 */
[----:B------:R0:W-:Y:S04]  /*61c80*/  @P4 STG.E.U16 [R10.64], R26 ;  /* 0x0000001a0a004986 */ /* 0x0001e8000c101506 */
[----:B------:R-:W1:Y:S01]  /*61c90*/  LDS.128 R24, [R29] ;  /* 0x000000001d187984 */ /* 0x000e620000000c00 */
[----:B------:R-:W-:-:S03]  /*61ca0*/  IMAD.WIDE R16, R0, 0x2, R14 ;  /* 0x0000000200107825 */ /* 0x000fc600078e020e */
[----:B0-----:R-:W3:Y:S04]  /*61cb0*/  LDL.LU R11, [R1+0x610] ;  /* 0x00061000010b7983 */ /* 0x001ee80000300800 */
[----:B--2---:R0:W-:Y:S04]  /*61cc0*/  @P5 STG.E.U16 [R16.64], R20 ;  /* 0x0000001410005986 */ /* 0x0041e8000c101506 */
[----:B0-----:R-:W2:Y:S04]  /*61cd0*/  LDL.LU R17, [R1+0x5f0] ;  /* 0x0005f00001117983 */ /* 0x001ea80000300800 */
[----:B-1----:R-:W-:Y:S04]  /*61ce0*/  STL [R1+0x4], R25 ;  /* 0x0000041901007387 */ /* 0x002fe80000100800 */
[----:B------:R0:W-:Y:S02]  /*61cf0*/  STL.64 [R1+0x8], R26 ;  /* 0x0000081a01007387 */ /* 0x0001e40000100a00 */
[----:B0-----:R-:W-:-:S02]  /*61d00*/  IMAD.MOV.U32 R26, RZ, RZ, R24 ;  /* 0x000000ffff1a7224 */ /* 0x001fc400078e0018 */
[----:B------:R-:W4:Y:S04]  /*61d10*/  LDL.LU R27, [R1+0x1ac0] ;  /* 0x001ac000011b7983 */ /* 0x000f280000300800 */
[----:B------:R-:W4:Y:S04]  /*61d20*/  LDL.LU.64 R24, [R1+0x1ab8] ;  /* 0x001ab80001187983 */ /* 0x000f280000300a00 */
[----:B------:R-:W4:Y:S01]  /*61d30*/  LDL R23, [R1+0x650] ;  /* 0x0006500001177983 */ /* 0x000f220000100800 */
[----:B------:R-:W-:Y:S01]  /*61d40*/  IADD3 R21, R3, 0xc1, RZ ;  /* 0x000000c103157810 */ /* 0x000fe20007ffe0ff */
[----:B------:R-:W-:-:S03]  /*61d50*/  IMAD.WIDE R18, R0, 0x2, R12 ;  /* 0x0000000200127825 */ /* 0x000fc600078e020c */
[----:B------:R-:W-:Y:S01]  /*61d60*/  ISETP.GE.AND P2, PT, R21, c[0x0][0x17c], PT ;  /* 0x00005f0015007a0c */ /* 0x000fe20003f46270 */
[----:B------:R-:W-:-:S03]  /*61d70*/  IMAD.WIDE R8, R0, 0x2, R6 ;  /* 0x0000000200087825 */ /* 0x000fc600078e0206 */
[----:B------:R-:W-:Y:S01]  /*61d80*/  ISETP.LT.AND P5, PT, R28, c[0x0][0x178], !P2 ;  /* 0x00005e001c007a0c */ /* 0x000fe200057a1270 */
[----:B------:R0:W-:Y:S04]  /*61d90*/  STL [R1+0x1a8c], R29 ;  /* 0x001a8c1d01007387 */ /* 0x0001e80000100800 */
[----:B0-----:R-:W4:Y:S04]  /*61da0*/  LDL.LU R29, [R1+0x620] ;  /* 0x00062000011d7983 */ /* 0x001f280000300800 */
[----:B------:R-:W-:Y:S04]  /*61db0*/  STL.64 [R1+0x1ab0], R6 ;  /* 0x001ab00601007387 */ /* 0x000fe80000100a00 */
[----:B------:R-:W-:Y:S01]  /*61dc0*/  STL.64 [R1+0x1aa8], R4 ;  /* 0x001aa80401007387 */ /* 0x000fe20000100a00 */
[----:B------:R-:W-:-:S02]  /*61dd0*/  ISETP.LT.AND P4, PT, R22, c[0x0][0x178], !P2 ;  /* 0x00005e0016007a0c */ /* 0x000fc40005781270 */
[----:B------:R-:W-:-:S04]  /*61de0*/  IADD3 R21, R3, 0xc2, RZ ;  /* 0x000000c203157810 */ /* 0x000fc80007ffe0ff */
[----:B------:R-:W-:Y:S01]  /*61df0*/  ISETP.GE.AND P1, PT, R21, c[0x0][0x17c], PT ;  /* 0x00005f0015007a0c */ /* 0x000fe20003f26270 */
[----:B------:R-:W-:Y:S04]  /*61e00*/  STL [R1+0x1aa0], R2 ;  /* 0x001aa00201007387 */ /* 0x000fe80000100800 */
[----:B--2---:R0:W-:Y:S02]  /*61e10*/  @P6 STG.E.U16 [R18.64], R17 ;  /* 0x0000001112006986 */ /* 0x0041e4000c101506 */
[----:B0-----:R-:W-:Y:S02]  /*61e20*/  IADD3 R18, R0, c[0x0][0x198], RZ ;  /* 0x0000660000127a10 */ /* 0x001fe40007ffe0ff */
[----:B---3--:R-:W-:Y:S02]  /*61e30*/  PRMT R0, R11, 0x7632, R0 ;  /* 0x000076320b007816 */ /* 0x008fe40000000000 */
[----:B------:R-:W-:-:S02]  /*61e40*/  PRMT R19, R20, 0x7632, R19 ;  /* 0x0000763214137816 */ /* 0x000fc40000000013 */
[----:B------:R-:W-:Y:S02]  /*61e50*/  IADD3 R20, R3, 0xc3, RZ ;  /* 0x000000c303147810 */ /* 0x000fe40007ffe0ff */
[----:B----4-:R-:W-:Y:S01]  /*61e60*/  ISETP.LT.AND P6, PT, R24, c[0x0][0x178], !P2 ;  /* 0x00005e0018007a0c */ /* 0x010fe200057c1270 */
[----:B------:R0:W-:Y:S01]  /*61e70*/  @P3 STG.E.U16 [R8.64], R25 ;  /* 0x0000001908003986 */ /* 0x0001e2000c101506 */
[----:B------:R-:W-:Y:S01]  /*61e80*/  IMAD.WIDE R10, R18, 0x2, R14 ;  /* 0x00000002120a7825 */ /* 0x000fe200078e020e */
[----:B------:R-:W-:Y:S02]  /*61e90*/  ISETP.GE.AND P3, PT, R20, c[0x0][0x17c], PT ;  /* 0x00005f0014007a0c */ /* 0x000fe40003f66270 */
[----:B------:R-:W-:Y:S01]  /*61ea0*/  PRMT R20, R25, 0x7632, R20 ;  /* 0x0000763219147816 */ /* 0x000fe20000000014 */
[----:B0-----:R-:W-:Y:S01]  /*61eb0*/  IMAD.WIDE R8, R18, 0x2, R4 ;  /* 0x0000000212087825 */ /* 0x001fe200078e0204 */
[----:B------:R-:W-:-:S04]  /*61ec0*/  LOP3.LUT R25, R2, 0x40, RZ, 0x3c, !PT ;  /* 0x0000004002197812 */ /* 0x000fc800078e3cff */
[----:B------:R0:W-:Y:S04]  /*61ed0*/  @P5 STG.E.U16 [R8.64], R0 ;  /* 0x0000000008005986 */ /* 0x0001e8000c101506 */
[----:B------:R1:W-:Y:S01]  /*61ee0*/  @P6 STG.E.U16 [R10.64], R19 ;  /* 0x000000130a006986 */ /* 0x0003e2000c101506 */
[C---:B0-----:R-:W-:Y:S01]  /*61ef0*/  IADD3 R0, R18.reuse, c[0x0][0x198], RZ ;  /* 0x0000660012007a10 */ /* 0x041fe20007ffe0ff */
[----:B------:R-:W-:-:S04]  /*61f00*/  IMAD.WIDE R8, R18, 0x2, R6 ;  /* 0x0000000212087825 */ /* 0x000fc800078e0206 */
[----:B-1----:R-:W-:Y:S02]  /*61f10*/  IMAD.WIDE R10, R0, 0x2, R4 ;  /* 0x00000002000a7825 */ /* 0x002fe400078e0204 */
[----:B------:R-:W0:Y:S01]  /*61f20*/  LDS.128 R4, [R25] ;  /* 0x0000000019047984 */ /* 0x000e220000000c00 */
[----:B------:R-:W-:Y:S01]  /*61f30*/  PRMT R21, R17, 0x7632, R21 ;  /* 0x0000763211157816 */ /* 0x000fe20000000015 */
[----:B------:R-:W-:Y:S01]  /*61f40*/  IMAD.WIDE R16, R18, 0x2, R12 ;  /* 0x0000000212107825 */ /* 0x000fe200078e020c */
[----:B------:R-:W-:-:S04]  /*61f50*/  ISETP.LT.AND P2, PT, R27, c[0x0][0x178], !P2 ;  /* 0x00005e001b007a0c */ /* 0x000fc80005741270 */
[----:B------:R-:W-:Y:S01]  /*61f60*/  @P4 STG.E.U16 [R16.64], R21 ;  /* 0x0000001510004986 */ /* 0x000fe2000c101506 */
[----:B------:R-:W-:-:S08]  /*61f70*/  ISETP.LT.AND P4, PT, R28, c[0x0][0x178], !P1 ;  /* 0x00005e001c007a0c */ /* 0x000fd00004f81270 */
[----:B------:R-:W-:Y:S05]  /*61f80*/  @P2 STG.E.U16 [R8.64], R20 ;  /* 0x0000001408002986 */ /* 0x000fea000c101506 */
[----:B------:R1:W-:Y:S04]  /*61f90*/  @P4 STG.E.U16 [R10.64], R23 ;  /* 0x000000170a004986 */ /* 0x0003e8000c101506 */
[----:B-1----:R-:W2:Y:S04]  /*61fa0*/  LDL.LU R10, [R1+0x650] ;  /* 0x00065000010a7983 */ /* 0x002ea80000300800 */
[----:B------:R-:W3:Y:S04]  /*61fb0*/  LDL.LU R11, [R1+0x630] ;  /* 0x00063000010b7983 */ /* 0x000ee80000300800 */
[----:B0-----:R-:W-:Y:S04]  /*61fc0*/  STL [R1+0x44], R5 ;  /* 0x0000440501007387 */ /* 0x001fe80000100800 */
[----:B------:R0:W-:Y:S01]  /*61fd0*/  STL.64 [R1+0x48], R6 ;  /* 0x0000480601007387 */ /* 0x0001e20000100a00 */
[----:B------:R-:W-:-:S03]  /*61fe0*/  IMAD.MOV.U32 R23, RZ, RZ, R4 ;  /* 0x000000ffff177224 */ /* 0x000fc600078e0004 */
[----:B0-----:R-:W4:Y:S04]  /*61ff0*/  LDL.LU.64 R6, [R1+0x1ab0] ;  /* 0x001ab00001067983 */ /* 0x001f280000300a00 */
[----:B------:R-:W2:Y:S04]  /*62000*/  LDL.LU.64 R4, [R1+0x1aa8] ;  /* 0x001aa80001047983 */ /* 0x000ea80000300a00 */
[----:B------:R-:W2:Y:S01]  /*62010*/  LDL.LU R2, [R1+0x680] ;  /* 0x0006800001027983 */ /* 0x000ea20000300800 */
[----:B------:R-:W-:Y:S02]  /*62020*/  ISETP.LT.AND P5, PT, R24, c[0x0][0x178], !P1 ;  /* 0x00005e0018007a0c */ /* 0x000fe40004fa1270 */
[----:B------:R-:W-:Y:S01]  /*62030*/  ISETP.LT.AND P6, PT, R22, c[0x0][0x178], !P1 ;  /* 0x00005e0016007a0c */ /* 0x000fe20004fc1270 */
[----:B------:R-:W-:Y:S01]  /*62040*/  IMAD.WIDE R16, R0, 0x2, R14 ;  /* 0x0000000200107825 */ /* 0x000fe200078e020e */
[----:B------:R-:W-:-:S03]  /*62050*/  ISETP.LT.AND P1, PT, R27, c[0x0][0x178], !P1 ;  /* 0x00005e001b007a0c */ /* 0x000fc60004f21270 */
[----:B------:R-:W-:Y:S01]  /*62060*/  IMAD.WIDE R18, R0, 0x2, R12 ;  /* 0x0000000200127825 */ /* 0x000fe200078e020c */
[----:B------:R-:W-:Y:S02]  /*62070*/  ISETP.LT.AND P4, PT, R22, c[0x0][0x178], !P3 ;  /* 0x00005e0016007a0c */ /* 0x000fe40005f81270 */
[----:B------:R-:W-:-:S04]  /*62080*/  IADD3 R21, R3, 0xc4, RZ ;  /* 0x000000c403157810 */ /* 0x000fc80007ffe0ff */
[----:B------:R-:W-:Y:S02]  /*62090*/  ISETP.GE.AND P2, PT, R21, c[0x0][0x17c], PT ;  /* 0x00005f0015007a0c */ /* 0x000fe40003f46270 */
[----:B------:R-:W-:Y:S01]  /*620a0*/  PRMT R21, R29, 0x7632, R21 ;  /* 0x000076321d157816 */ /* 0x000fe20000000015 */
[----:B------:R0:W-:Y:S04]  /*620b0*/  STL [R1+0x1a88], R25 ;  /* 0x001a881901007387 */ /* 0x0001e80000100800 */
[----:B0-----:R-:W2:Y:S04]  /*620c0*/  LDL.LU R25, [R1+0x640] ;  /* 0x0006400001197983 */ /* 0x001ea80000300800 */
[----:B---3--:R-:W-:Y:S01]  /*620d0*/  @P5 STG.E.U16 [R16.64], R11 ;  /* 0x0000000b10005986 */ /* 0x008fe2000c101506 */
[----:B------:R-:W-:-:S03]  /*620e0*/  ISETP.LT.AND P5, PT, R28, c[0x0][0x178], !P3 ;  /* 0x00005e001c007a0c */ /* 0x000fc60005fa1270 */
[----:B------:R0:W-:Y:S01]  /*620f0*/  @P6 STG.E.U16 [R18.64], R29 ;  /* 0x0000001d12006986 */ /* 0x0001e2000c101506 */
[----:B------:R-:W-:Y:S02]  /*62100*/  ISETP.LT.AND P6, PT, R24, c[0x0][0x178], !P3 ;  /* 0x00005e0018007a0c */ /* 0x000fe40005fc1270 */
[----:B------:R-:W-:Y:S02]  /*62110*/  PRMT R20, R11, 0x7632, R20 ;  /* 0x000076320b147816 */ /* 0x000fe40000000014 */
[C---:B0-----:R-:W-:Y:S01]  /*62120*/  IADD3 R18, R0.reuse, c[0x0][0x198], RZ ;  /* 0x0000660000127a10 */ /* 0x041fe20007ffe0ff */
[----:B----4-:R-:W-:Y:S01]  /*62130*/  IMAD.WIDE R8, R0, 0x2, R6 ;  /* 0x0000000200087825 */ /* 0x010fe200078e0206 */
[----:B--2---:R-:W-:-:S04]  /*62140*/  PRMT R19, R10, 0x7632, R19 ;  /* 0x000076320a137816 */ /* 0x004fc80000000013 */
[----:B------:R0:W-:Y:S01]  /*62150*/  @P1 STG.E.U16 [R8.64], R26 ;  /* 0x0000001a08001986 */ /* 0x0001e2000c101506 */
[----:B------:R-:W-:-:S04]  /*62160*/  IMAD.WIDE R10, R18, 0x2, R14 ;  /* 0x00000002120a7825 */ /* 0x000fc800078e020e */
[----:B0-----:R-:W-:-:S05]  /*62170*/  IMAD.WIDE R8, R18, 0x2, R4 ;  /* 0x0000000212087825 */ /* 0x001fca00078e0204 */
[----:B------:R-:W-:Y:S04]  /*62180*/  @P5 STG.E.U16 [R8.64], R19 ;  /* 0x0000001308005986 */ /* 0x000fe8000c101506 */
[----:B------:R0:W-:Y:S02]  /*62190*/  @P6 STG.E.U16 [R10.64], R20 ;  /* 0x000000140a006986 */ /* 0x0001e4000c101506 */
[----:B0-----:R-:W-:Y:S02]  /*621a0*/  PRMT R20, R26, 0x7632, R20 ;  /* 0x000076321a147816 */ /* 0x001fe40000000014 */
[----:B------:R-:W0:Y:S01]  /*621b0*/  S2R R26, SR_TID.X ;  /* 0x00000000001a7919 */ /* 0x000e220000002100 */
[----:B------:R-:W-:Y:S01]  /*621c0*/  IMAD.WIDE R16, R18, 0x2, R12 ;  /* 0x0000000212107825 */ /* 0x000fe200078e020c */
[----:B------:R-:W-:-:S02]  /*621d0*/  IADD3 R0, R3, 0xc5, RZ ;  /* 0x000000c503007810 */ /* 0x000fc40007ffe0ff */
[----:B------:R-:W-:Y:S02]  /*621e0*/  ISETP.LT.AND P3, PT, R27, c[0x0][0x178], !P3 ;  /* 0x00005e001b007a0c */ /* 0x000fe40005f61270 */
[----:B------:R-:W-:Y:S01]  /*621f0*/  @P4 STG.E.U16 [R16.64], R21 ;  /* 0x0000001510004986 */ /* 0x000fe2000c101506 */
[----:B------:R-:W-:Y:S02]  /*62200*/  ISETP.LT.AND P4, PT, R28, c[0x0][0x178], !P2 ;  /* 0x00005e001c007a0c */ /* 0x000fe40005781270 */
[----:B------:R-:W-:Y:S02]  /*62210*/  ISETP.GE.AND P1, PT, R0, c[0x0][0x17c], PT ;  /* 0x00005f0000007a0c */ /* 0x000fe40003f26270 */
[----:B------:R-:W-:Y:S01]  /*62220*/  IADD3 R0, R18, c[0x0][0x198], RZ ;  /* 0x0000660012007a10 */ /* 0x000fe20007ffe0ff */
[C---:B0-----:R-:W-:Y:S01]  /*62230*/  IMAD.SHL.U32 R29, R26.reuse, 0x400, RZ ;  /* 0x000004001a1d7824 */ /* 0x041fe200078e00ff */
[----:B------:R-:W-:-:S04]  /*62240*/  LOP3.LUT R26, R26, 0x3f, RZ, 0xc0, !PT ;  /* 0x0000003f1a1a7812 */ /* 0x000fc800078ec0ff */
[----:B------:R-:W-:Y:S01]  /*62250*/  LOP3.LUT R29, R29, 0x1800, RZ, 0xc0, !PT ;  /* 0x000018001d1d7812 */ /* 0x000fe200078ec0ff */
[----:B------:R-:W-:-:S04]  /*62260*/  IMAD.WIDE R8, R18, 0x2, R6 ;  /* 0x0000000212087825 */ /* 0x000fc800078e0206 */
[----:B------:R-:W-:Y:S02]  /*62270*/  IMAD R26, R26, 0x10, R29 ;  /* 0x000000101a1a7824 */ /* 0x000fe400078e021d */
[----:B------:R-:W-:-:S03]  /*62280*/  IMAD.WIDE R10, R0, 0x2, R4 ;  /* 0x00000002000a7825 */ /* 0x000fc600078e0204 */
[----:B------:R-:W-:Y:S01]  /*62290*/  LOP3.LUT R26, R26, 0x60, RZ, 0x3c, !PT ;  /* 0x000000601a1a7812 */ /* 0x000fe200078e3cff */
[----:B------:R0:W-:Y:S04]  /*622a0*/  @P3 STG.E.U16 [R8.64], R20 ;  /* 0x0000001408003986 */ /* 0x0001e8000c101506 */
[----:B------:R-:W-:Y:S04]  /*622b0*/  @P4 STG.E.U16 [R10.64], R2 ;  /* 0x000000020a004986 */ /* 0x000fe8000c101506 */
[----:B------:R-:W1:Y:S04]  /*622c0*/  LDS.128 R8, [R26] ;  /* 0x000000001a087984 */ /* 0x000e680000000c00 */
[----:B0-----:R-:W2:Y:S04]  /*622d0*/  LDL.LU R20, [R1+0x660] ;  /* 0x0006600001147983 */ /* 0x001ea80000300800 */
[----:B-1----:R0:W-:Y:S04]  /*622e0*/  STL [R1+0x34], R9 ;  /* 0x0000340901007387 */ /* 0x0021e80000100800 */
[----:B------:R-:W-:Y:S04]  /*622f0*/  STL.64 [R1+0x38], R10 ;  /* 0x0000380a01007387 */ /* 0x000fe80000100a00 */
[----:B------:R-:W3:Y:S01]  /*62300*/  LDL.LU R29, [R1+0x6b0] ;  /* 0x0006b000011d7983 */ /* 0x000ee20000300800 */
[----:B------:R-:W-:-:S02]  /*62310*/  ISETP.LT.AND P5, PT, R24, c[0x0][0x178], !P2 ;  /* 0x00005e0018007a0c */ /* 0x000fc400057a1270 */
[----:B------:R-:W-:Y:S01]  /*62320*/  ISETP.LT.AND P6, PT, R22, c[0x0][0x178], !P2 ;  /* 0x00005e0016007a0c */ /* 0x000fe200057c1270 */
[----:B------:R-:W-:-:S04]  /*62330*/  IMAD.WIDE R16, R0, 0x2, R14 ;  /* 0x0000000200107825 */ /* 0x000fc800078e020e */
[----:B------:R-:W-:-:S04]  /*62340*/  IMAD.WIDE R18, R0, 0x2, R12 ;  /* 0x0000000200127825 */ /* 0x000fc800078e020c */
[----:B------:R-:W-:Y:S02]  /*62350*/  IMAD.MOV.U32 R26, RZ, RZ, R8 ;  /* 0x000000ffff1a7224 */ /* 0x000fe400078e0008 */
[----:B0-----:R-:W-:Y:S01]  /*62360*/  IMAD.WIDE R8, R0, 0x2, R6 ;  /* 0x0000000200087825 */ /* 0x001fe200078e0206 */
[----:B------:R-:W-:Y:S02]  /*62370*/  ISETP.LT.AND P2, PT, R27, c[0x0][0x178], !P2 ;  /* 0x00005e001b007a0c */ /* 0x000fe40005741270 */
[----:B------:R-:W-:Y:S02]  /*62380*/  ISETP.LT.AND P4, PT, R22, c[0x0][0x178], !P1 ;  /* 0x00005e0016007a0c */ /* 0x000fe40004f81270 */
[----:B------:R-:W-:-:S04]  /*62390*/  IADD3 R21, R3, 0xc6, RZ ;  /* 0x000000c603157810 */ /* 0x000fc80007ffe0ff */
[----:B------:R-:W-:Y:S02]  /*623a0*/  ISETP.GE.AND P3, PT, R21, c[0x0][0x17c], PT ;  /* 0x00005f0015007a0c */ /* 0x000fe40003f66270 */
[----:B------:R-:W-:Y:S01]  /*623b0*/  PRMT R21, R25, 0x7632, R21 ;  /* 0x0000763219157816 */ /* 0x000fe20000000015 */
[----:B--2---:R-:W-:Y:S04]  /*623c0*/  @P5 STG.E.U16 [R16.64], R20 ;  /* 0x0000001410005986 */ /* 0x004fe8000c101506 */
[----:B------:R0:W-:Y:S01]  /*623d0*/  @P6 STG.E.U16 [R18.64], R25 ;  /* 0x0000001912006986 */ /* 0x0001e2000c101506 */
[----:B------:R-:W-:Y:S02]  /*623e0*/  ISETP.LT.AND P5, PT, R28, c[0x0][0x178], !P1 ;  /* 0x00005e001c007a0c */ /* 0x000fe40004fa1270 */
[----:B0-----:R-:W-:-:S02]  /*623f0*/  IADD3 R18, R0, c[0x0][0x198], RZ ;  /* 0x0000660000127a10 */ /* 0x001fc40007ffe0ff */
[----:B------:R-:W-:Y:S02]  /*62400*/  PRMT R0, R2, 0x7632, R0 ;  /* 0x0000763202007816 */ /* 0x000fe40000000000 */
[----:B------:R-:W2:Y:S01]  /*62410*/  LDL.LU R2, [R1+0x1aa0] ;  /* 0x001aa00001027983 */ /* 0x000ea20000300800 */
[----:B------:R-:W-:Y:S01]  /*62420*/  ISETP.LT.AND P6, PT, R24, c[0x0][0x178], !P1 ;  /* 0x00005e0018007a0c */ /* 0x000fe20004fc1270 */
[----:B------:R-:W-:Y:S02]  /*62430*/  IMAD.WIDE R10, R18, 0x2, R14 ;  /* 0x00000002120a7825 */ /* 0x000fe400078e020e */
[----:B------:R0:W-:Y:S01]  /*62440*/  @P2 STG.E.U16 [R8.64], R23 ;  /* 0x0000001708002986 */ /* 0x0001e2000c101506 */
[----:B------:R-:W-:Y:S01]  /*62450*/  PRMT R19, R20, 0x7632, R19 ;  /* 0x0000763214137816 */ /* 0x000fe20000000013 */
[----:B------:R-:W-:Y:S01]  /*62460*/  IMAD.WIDE R16, R18, 0x2, R12 ;  /* 0x0000000212107825 */ /* 0x000fe200078e020c */
[----:B------:R-:W-:-:S03]  /*62470*/  ISETP.LT.AND P1, PT, R27, c[0x0][0x178], !P1 ;  /* 0x00005e001b007a0c */ /* 0x000fc60004f21270 */
[----:B0-----:R-:W-:-:S05]  /*62480*/  IMAD.WIDE R8, R18, 0x2, R4 ;  /* 0x0000000212087825 */ /* 0x001fca00078e0204 */
[----:B------:R0:W-:Y:S04]  /*62490*/  @P5 STG.E.U16 [R8.64], R0 ;  /* 0x0000000008005986 */ /* 0x0001e8000c101506 */
[----:B------:R1:W-:Y:S01]  /*624a0*/  @P6 STG.E.U16 [R10.64], R19 ;  /* 0x000000130a006986 */ /* 0x0003e2000c101506 */
[----:B------:R-:W-:-:S03]  /*624b0*/  IADD3 R20, R3, 0xc7, RZ ;  /* 0x000000c703147810 */ /* 0x000fc60007ffe0ff */
[----:B------:R-:W-:Y:S01]  /*624c0*/  @P4 STG.E.U16 [R16.64], R21 ;  /* 0x0000001510004986 */ /* 0x000fe2000c101506 */
[----:B------:R-:W-:Y:S02]  /*624d0*/  ISETP.LT.AND P4, PT, R28, c[0x0][0x178], !P3 ;  /* 0x00005e001c007a0c */ /* 0x000fe40005f81270 */
[C---:B0-----:R-:W-:Y:S01]  /*624e0*/  IADD3 R0, R18.reuse, c[0x0][0x198], RZ ;  /* 0x0000660012007a10 */ /* 0x041fe20007ffe0ff */
[----:B------:R-:W-:Y:S01]  /*624f0*/  IMAD.WIDE R8, R18, 0x2, R6 ;  /* 0x0000000212087825 */ /* 0x000fe200078e0206 */
[----:B------:R-:W-:Y:S02]  /*62500*/  ISETP.GE.AND P2, PT, R20, c[0x0][0x17c], PT ;  /* 0x00005f0014007a0c */ /* 0x000fe40003f46270 */
[----:B------:R-:W-:Y:S01]  /*62510*/  PRMT R20, R23, 0x7632, R20 ;  /* 0x0000763217147816 */ /* 0x000fe20000000014 */
[----:B-1----:R-:W-:Y:S01]  /*62520*/  IMAD.WIDE R10, R0, 0x2, R4 ;  /* 0x00000002000a7825 */ /* 0x002fe200078e0204 */
[----:B------:R-:W-:Y:S04]  /*62530*/  STL.64 [R1+0x1a98], R26 ;  /* 0x001a981a01007387 */ /* 0x000fe80000100a00 */
[----:B------:R-:W-:Y:S04]  /*62540*/  @P1 STG.E.U16 [R8.64], R20 ;  /* 0x0000001408001986 */ /* 0x000fe8000c101506 */
[----:B------:R-:W-:Y:S04]  /*62550*/  STL [R1+0x1a90], R24 ;  /* 0x001a901801007387 */ /* 0x000fe80000100800 */
[----:B---3--:R0:W-:Y:S04]  /*62560*/  @P4 STG.E.U16 [R10.64], R29 ;  /* 0x0000001d0a004986 */ /* 0x0081e8000c101506 */
[----:B0-----:R-:W3:Y:S01]  /*62570*/  LDL.LU R11, [R1+0x690] ;  /* 0x00069000010b7983 */ /* 0x001ee20000300800 */
[----:B------:R-:W-:-:S02]  /*62580*/  ISETP.LT.AND P5, PT, R24, c[0x0][0x178], !P3 ;  /* 0x00005e0018007a0c */ /* 0x000fc40005fa1270 */
[----:B------:R-:W-:Y:S02]  /*62590*/  ISETP.LT.AND P6, PT, R22, c[0x0][0x178], !P3 ;  /* 0x00005e0016007a0c */ /* 0x000fe40005fc1270 */
[----:B------:R-:W-:Y:S01]  /*625a0*/  ISETP.LT.AND P3, PT, R27, c[0x0][0x178], !P3 ;  /* 0x00005e001b007a0c */ /* 0x000fe20005f61270 */
[----:B------:R-:W-:Y:S01]  /*625b0*/  IMAD.WIDE R16, R0, 0x2, R14 ;  /* 0x0000000200107825 */ /* 0x000fe200078e020e */
[----:B------:R-:W-:-:S04]  /*625c0*/  IADD3 R21, R3, 0xc8, RZ ;  /* 0x000000c803157810 */ /* 0x000fc80007ffe0ff */
[----:B------:R-:W-:Y:S01]  /*625d0*/  ISETP.GE.AND P1, PT, R21, c[0x0][0x17c], PT ;  /* 0x00005f0015007a0c */ /* 0x000fe20003f26270 */
[----:B--2---:R-:W0:Y:S02]  /*625e0*/  LDS.128 R24, [R2+0x400] ;  /* 0x0004000002187984 */ /* 0x004e240000000c00 */
[----:B0-----:R-:W-:Y:S02]  /*625f0*/  IMAD.MOV.U32 R21, RZ, RZ, R24 ;  /* 0x000000ffff157224 */ /* 0x001fe400078e0018 */
[----:B---3--:R0:W-:Y:S04]  /*62600*/  @P5 STG.E.U16 [R16.64], R11 ;  /* 0x0000000b10005986 */ /* 0x0081e8000c101506 */
[----:B0-----:R-:W2:Y:S04]  /*62610*/  LDL.LU R17, [R1+0x670] ;  /* 0x0006700001117983 */ /* 0x001ea80000300800 */
[----:B------:R-:W-:Y:S04]  /*62620*/  STL [R1+0x24], R25 ;  /* 0x0000241901007387 */ /* 0x000fe80000100800 */
[----:B------:R0:W-:Y:S04]  /*62630*/  STL.64 [R1+0x28], R26 ;  /* 0x0000281a01007387 */ /* 0x0001e80000100a00 */
[----:B0-----:R-:W3:Y:S04]  /*62640*/  LDL.LU.64 R26, [R1+0x1a98] ;  /* 0x001a9800011a7983 */ /* 0x001ee80000300a00 */
[----:B------:R-:W4:Y:S04]  /*62650*/  LDL.LU R24, [R1+0x1a90] ;  /* 0x001a900001187983 */ /* 0x000f280000300800 */
[----:B------:R-:W3:Y:S01]  /*62660*/  LDL.LU R25, [R1+0x6e0] ;  /* 0x0006e00001197983 */ /* 0x000ee20000300800 */
[----:B------:R-:W-:Y:S01]  /*62670*/  IMAD.WIDE R18, R0, 0x2, R12 ;  /* 0x0000000200127825 */ /* 0x000fe200078e020c */
[----:B------:R-:W-:-:S02]  /*62680*/  ISETP.LT.AND P5, PT, R28, c[0x0][0x178], !P2 ;  /* 0x00005e001c007a0c */ /* 0x000fc400057a1270 */
[----:B------:R-:W-:Y:S01]  /*62690*/  ISETP.LT.AND P4, PT, R22, c[0x0][0x178], !P2 ;  /* 0x00005e0016007a0c */ /* 0x000fe20005781270 */
[C---:B------:R-:W-:Y:S01]  /*626a0*/  IMAD.WIDE R8, R0.reuse, 0x2, R6 ;  /* 0x0000000200087825 */ /* 0x040fe200078e0206 */
[----:B------:R-:W-:Y:S01]  /*626b0*/  PRMT R2, R11, 0x7632, R2 ;  /* 0x000076320b027816 */ /* 0x000fe20000000002 */
[----:B------:R-:W3:Y:S04]  /*626c0*/  LDL.LU R23, [R1+0x6a0] ;  /* 0x0006a00001177983 */ /* 0x000ee80000300800 */
[----:B--2---:R0:W-:Y:S01]  /*626d0*/  @P6 STG.E.U16 [R18.64], R17 ;  /* 0x0000001112006986 */ /* 0x0041e2000c101506 */
[----:B------:R-:W-:Y:S02]  /*626e0*/  PRMT R20, R17, 0x7632, R20 ;  /* 0x0000763211147816 */ /* 0x000fe40000000014 */
[----:B0-----:R-:W-:-:S02]  /*626f0*/  IADD3 R18, R0, c[0x0][0x198], RZ ;  /* 0x0000660000127a10 */ /* 0x001fc40007ffe0ff */
[----:B------:R-:W-:Y:S02]  /*62700*/  PRMT R0, R29, 0x7632, R0 ;  /* 0x000076321d007816 */ /* 0x000fe40000000000 */
[----:B------:R-:W2:Y:S01]  /*62710*/  LDL.LU R29, [R1+0x1a8c] ;  /* 0x001a8c00011d7983 */ /* 0x000ea20000300800 */
[----:B----4-:R-:W-:-:S03]  /*62720*/  ISETP.LT.AND P6, PT, R24, c[0x0][0x178], !P2 ;  /* 0x00005e0018007a0c */ /* 0x010fc600057c1270 */
[----:B---3--:R0:W-:Y:S01]  /*62730*/  @P3 STG.E.U16 [R8.64], R26 ;  /* 0x0000001a08003986 */ /* 0x0081e2000c101506 */
[----:B------:R-:W-:-:S04]  /*62740*/  IMAD.WIDE R10, R18, 0x2, R14 ;  /* 0x00000002120a7825 */ /* 0x000fc800078e020e */
[----:B------:R-:W-:-:S04]  /*62750*/  IMAD.WIDE R16, R18, 0x2, R12 ;  /* 0x0000000212107825 */ /* 0x000fc800078e020c */
[----:B0-----:R-:W-:Y:S01]  /*62760*/  IMAD.WIDE R8, R18, 0x2, R4 ;  /* 0x0000000212087825 */ /* 0x001fe200078e0204 */
[----:B------:R-:W-:-:S04]  /*62770*/  ISETP.LT.AND P2, PT, R27, c[0x0][0x178], !P2 ;  /* 0x00005e001b007a0c */ /* 0x000fc80005741270 */
[----:B------:R0:W-:Y:S04]  /*62780*/  @P5 STG.E.U16 [R8.64], R0 ;  /* 0x0000000008005986 */ /* 0x0001e8000c101506 */
[----:B------:R1:W-:Y:S04]  /*62790*/  @P6 STG.E.U16 [R10.64], R2 ;  /* 0x000000020a006986 */ /* 0x0003e8000c101506 */
[----:B------:R-:W-:Y:S01]  /*627a0*/  @P4 STG.E.U16 [R16.64], R20 ;  /* 0x0000001410004986 */ /* 0x000fe2000c101506 */
[----:B------:R-:W-:Y:S02]  /*627b0*/  ISETP.LT.AND P4, PT, R28, c[0x0][0x178], !P1 ;  /* 0x00005e001c007a0c */ /* 0x000fe40004f81270 */
[C---:B0-----:R-:W-:Y:S01]  /*627c0*/  IADD3 R0, R18.reuse, c[0x0][0x198], RZ ;  /* 0x0000660012007a10 */ /* 0x041fe20007ffe0ff */
[----:B------:R-:W-:Y:S01]  /*627d0*/  IMAD.WIDE R8, R18, 0x2, R6 ;  /* 0x0000000212087825 */ /* 0x000fe200078e0206 */
[----:B-1----:R-:W-:-:S03]  /*627e0*/  PRMT R2, R26, 0x7632, R2 ;  /* 0x000076321a027816 */ /* 0x002fc60000000002 */
[----:B------:R-:W-:Y:S02]  /*627f0*/  IMAD.WIDE R10, R0, 0x2, R4 ;  /* 0x00000002000a7825 */ /* 0x000fe400078e0204 */
[----:B------:R-:W-:Y:S04]  /*62800*/  @P2 STG.E.U16 [R8.64], R2 ;  /* 0x0000000208002986 */ /* 0x000fe8000c101506 */
[----:B------:R0:W-:Y:S04]  /*62810*/  @P4 STG.E.U16 [R10.64], R25 ;  /* 0x000000190a004986 */ /* 0x0001e8000c101506 */
[----:B0-----:R-:W3:Y:S01]  /*62820*/  LDL.LU R11, [R1+0x6c0] ;  /* 0x0006c000010b7983 */ /* 0x001ee20000300800 */
[----:B------:R-:W-:-:S02]  /*62830*/  ISETP.LT.AND P5, PT, R24, c[0x0][0x178], !P1 ;  /* 0x00005e0018007a0c */ /* 0x000fc40004fa1270 */
[----:B------:R-:W-:Y:S02]  /*62840*/  ISETP.LT.AND P6, PT, R22, c[0x0][0x178], !P1 ;  /* 0x00005e0016007a0c */ /* 0x000fe40004fc1270 */
[----:B------:R-:W-:Y:S01]  /*62850*/  IADD3 R19, R3, 0xc9, RZ ;  /* 0x000000c903137810 */ /* 0x000fe20007ffe0ff */
[----:B------:R-:W-:-:S03]  /*62860*/  IMAD.WIDE R16, R0, 0x2, R14 ;  /* 0x0000000200107825 */ /* 0x000fc600078e020e */
[----:B------:R-:W-:Y:S01]  /*62870*/  ISETP.GE.AND P3, PT, R19, c[0x0][0x17c], PT ;  /* 0x00005f0013007a0c */ /* 0x000fe20003f66270 */
[----:B------:R-:W-:-:S04]  /*62880*/  IMAD.WIDE R18, R0, 0x2, R12 ;  /* 0x0000000200127825 */ /* 0x000fc800078e020c */
[----:B---3--:R-:W-:Y:S02]  /*62890*/  @P5 STG.E.U16 [R16.64], R11 ;  /* 0x0000000b10005986 */ /* 0x008fe4000c101506 */
[----:B------:R-:W-:Y:S02]  /*628a0*/  @P6 STG.E.U16 [R18.64], R23 ;  /* 0x0000001712006986 */ /* 0x000fe4000c101506 */
[----:B--2---:R-:W0:Y:S02]  /*628b0*/  LDS.128 R16, [R29+0x400] ;  /* 0x000400001d107984 */ /* 0x004e240000000c00 */
[----:B0-----:R0:W-:Y:S02]  /*628c0*/  STL.64 [R1+0x10], R16 ;  /* 0x0000101001007387 */ /* 0x0011e40000100a00 */
[----:B------:R-:W-:Y:S02]  /*628d0*/  STL [R1+0x1c], R19 ;  /* 0x00001c1301007387 */ /* 0x000fe40000100800 */
[----:B------:R-:W2:Y:S01]  /*628e0*/  LDL R26, [R1+0x710] ;  /* 0x00071000011a7983 */ /* 0x000ea20000100800 */
[----:B------:R-:W-:-:S02]  /*628f0*/  ISETP.LT.AND P1, PT, R27, c[0x0][0x178], !P1 ;  /* 0x00005e001b007a0c */ /* 0x000fc40004f21270 */
[----:B------:R-:W-:Y:S02]  /*62900*/  ISETP.LT.AND P5, PT, R28, c[0x0][0x178], !P3 ;  /* 0x00005e001c007a0c */ /* 0x000fe40005fa1270 */
[----:B------:R-:W-:Y:S01]  /*62910*/  ISETP.LT.AND P6, PT, R24, c[0x0][0x178], !P3 ;  /* 0x00005e0018007a0c */ /* 0x000fe20005fc1270 */
[----:B------:R-:W-:Y:S02]  /*62920*/  IMAD.MOV.U32 R29, RZ, RZ, R18 ;  /* 0x000000ffff1d7224 */ /* 0x000fe400078e0012 */
[----:B------:R-:W-:Y:S01]  /*62930*/  IMAD.WIDE R8, R0, 0x2, R6 ;  /* 0x0000000200087825 */ /* 0x000fe200078e0206 */
[----:B------:R-:W-:Y:S02]  /*62940*/  ISETP.LT.AND P4, PT, R22, c[0x0][0x178], !P3 ;  /* 0x00005e0016007a0c */ /* 0x000fe40005f81270 */
[----:B------:R-:W-:Y:S02]  /*62950*/  IADD3 R18, R0, c[0x0][0x198], RZ ;  /* 0x0000660000127a10 */ /* 0x000fe40007ffe0ff */
[----:B------:R-:W-:Y:S01]  /*62960*/  IADD3 R20, R3, 0xca, RZ ;  /* 0x000000ca03147810 */ /* 0x000fe20007ffe0ff */
[----:B------:R-:W-:Y:S01]  /*62970*/  PRMT R0, R25, 0x7632, R0 ;  /* 0x0000763219007816 */ /* 0x000fe20000000000 */
[----:B------:R-:W-:Y:S01]  /*62980*/  PRMT R2, R11, 0x7632, R2 ;  /* 0x000076320b027816 */ /* 0x000fe20000000002 */
[----:B------:R1:W-:Y:S01]  /*62990*/  @P1 STG.E.U16 [R8.64], R21 ;  /* 0x0000001508001986 */ /* 0x0003e2000c101506 */
[----:B------:R-:W-:Y:S01]  /*629a0*/  ISETP.GE.AND P2, PT, R20, c[0x0][0x17c], PT ;  /* 0x00005f0014007a0c */ /* 0x000fe20003f46270 */
[----:B------:R-:W-:Y:S01]  /*629b0*/  IMAD.WIDE R10, R18, 0x2, R14 ;  /* 0x00000002120a7825 */ /* 0x000fe200078e020e */
[----:B------:R-:W-:-:S03]  /*629c0*/  PRMT R20, R23, 0x7632, R20 ;  /* 0x0000763217147816 */ /* 0x000fc60000000014 */
[C---:B0-----:R-:W-:Y:S01]  /*629d0*/  IMAD.WIDE R16, R18.reuse, 0x2, R12 ;  /* 0x0000000212107825 */ /* 0x041fe200078e020c */
[----:B------:R-:W-:Y:S01]  /*629e0*/  ISETP.LT.AND P3, PT, R27, c[0x0][0x178], !P3 ;  /* 0x00005e001b007a0c */ /* 0x000fe20005f61270 */
[----:B------:R-:W3:Y:S02]  /*629f0*/  LDL.LU R25, [R1+0x1a88] ;  /* 0x001a880001197983 */ /* 0x000ee40000300800 */
[----:B-1----:R-:W-:-:S05]  /*62a00*/  IMAD.WIDE R8, R18, 0x2, R4 ;  /* 0x0000000212087825 */ /* 0x002fca00078e0204 */
[----:B------:R0:W-:Y:S01]  /*62a10*/  @P5 STG.E.U16 [R8.64], R0 ;  /* 0x0000000008005986 */ /* 0x0001e2000c101506 */
[----:B------:R1:W-:Y:S02]  /*62a20*/  @P6 STG.E.U16 [R10.64], R2 ;  /* 0x000000020a006986 */ /* 0x0003e4000c101506 */
[----:B------:R-:W-:Y:S01]  /*62a30*/  @P4 STG.E.U16 [R16.64], R20 ;  /* 0x0000001410004986 */ /* 0x000fe2000c101506 */
[----:B------:R-:W-:Y:S02]  /*62a40*/  ISETP.LT.AND P4, PT, R28, c[0x0][0x178], !P2 ;  /* 0x00005e001c007a0c */ /* 0x000fe40005781270 */
[C---:B0-----:R-:W-:Y:S02]  /*62a50*/  IADD3 R0, R18.reuse, c[0x0][0x198], RZ ;  /* 0x0000660012007a10 */ /* 0x041fe40007ffe0ff */
[----:B-1----:R-:W-:Y:S01]  /*62a60*/  PRMT R2, R21, 0x7632, R2 ;  /* 0x0000763215027816 */ /* 0x002fe20000000002 */
[----:B------:R-:W-:-:S04]  /*62a70*/  IMAD.WIDE R8, R18, 0x2, R6 ;  /* 0x0000000212087825 */ /* 0x000fc800078e0206 */
[----:B------:R-:W-:Y:S01]  /*62a80*/  IMAD.WIDE R10, R0, 0x2, R4 ;  /* 0x00000002000a7825 */ /* 0x000fe200078e0204 */
[----:B------:R-:W-:Y:S04]  /*62a90*/  @P3 STG.E.U16 [R8.64], R2 ;  /* 0x0000000208003986 */ /* 0x000fe8000c101506 */
[----:B--2---:R0:W-:Y:S04]  /*62aa0*/  @P4 STG.E.U16 [R10.64], R26 ;  /* 0x0000001a0a004986 */ /* 0x0041e8000c101506 */
[----:B0-----:R-:W2:Y:S01]  /*62ab0*/  LDL.LU R10, [R1+0x710] ;  /* 0x00071000010a7983 */ /* 0x001ea20000300800 */
[----:B------:R-:W4:Y:S01]  /*62ac0*/  LDL.LU R11, [R1+0x6f0] ;  /* 0x0006f000010b7983 */ /* 0x000f220000300800 */
[----:B------:R-:W-:Y:S01]  /*62ad0*/  ISETP.LT.AND P5, PT, R24, c[0x0][0x178], !P2 ;  /* 0x00005e0018007a0c */ /* 0x000fe200057a1270 */
[----:B------:R-:W-:Y:S01]  /*62ae0*/  IMAD.WIDE R16, R0, 0x2, R14 ;  /* 0x0000000200107825 */ /* 0x000fe200078e020e */
[----:B------:R-:W-:-:S03]  /*62af0*/  ISETP.LT.AND P6, PT, R22, c[0x0][0x178], !P2 ;  /* 0x00005e0016007a0c */ /* 0x000fc600057c1270 */
[----:B------:R-:W-:Y:S02]  /*62b00*/  ISETP.LT.AND P2, PT, R27, c[0x0][0x178], !P2 ;  /* 0x00005e001b007a0c */ /* 0x000fe40005741270 */
[----:B---3--:R-:W0:Y:S01]  /*62b10*/  LDS.128 R24, [R25+0x400] ;  /* 0x0004000019187984 */ /* 0x008e220000000c00 */
[----:B------:R-:W-:-:S05]  /*62b20*/  IADD3 R19, R3, 0xcb, RZ ;  /* 0x000000cb03137810 */ /* 0x000fca0007ffe0ff */
[----:B----4-:R1:W-:Y:S04]  /*62b30*/  @P5 STG.E.U16 [R16.64], R11 ;  /* 0x0000000b10005986 */ /* 0x0103e8000c101506 */
[----:B-1----:R-:W3:Y:S01]  /*62b40*/  LDL R16, [R1+0x10] ;  /* 0x0000100001107983 */ /* 0x002ee20000100800 */
[----:B------:R-:W4:Y:S01]  /*62b50*/  LDL.LU R17, [R1+0x6d0] ;  /* 0x0006d00001117983 */ /* 0x000f220000300800 */
[----:B------:R-:W-:Y:S01]  /*62b60*/  ISETP.GE.AND P1, PT, R19, c[0x0][0x17c], PT ;  /* 0x00005f0013007a0c */ /* 0x000fe20003f26270 */
[C---:B------:R-:W-:Y:S01]  /*62b70*/  IMAD.WIDE R18, R0.reuse, 0x2, R12 ;  /* 0x0000000200127825 */ /* 0x040fe200078e020c */
[----:B------:R-:W2:Y:S03]  /*62b80*/  LDL.LU R23, [R1+0x740] ;  /* 0x0007400001177983 */ /* 0x000ea60000300800 */
[----:B------:R-:W2:Y:S02]  /*62b90*/  LDL.LU R21, [R1+0x720] ;  /* 0x0007200001157983 */ /* 0x000ea40000300800 */
[----:B0-----:R0:W-:Y:S02]  /*62ba0*/  STL [R1+0x1a80], R27 ;  /* 0x001a801b01007387 */ /* 0x0011e40000100800 */
[----:B------:R-:W-:Y:S01]  /*62bb0*/  IMAD.WIDE R8, R0, 0x2, R6 ;  /* 0x0000000200087825 */ /* 0x000fe200078e0206 */
[----:B------:R-:W-:Y:S01]  /*62bc0*/  ISETP.LT.AND P5, PT, R28, c[0x0][0x178], !P1 ;  /* 0x00005e001c007a0c */ /* 0x000fe20004fa1270 */
[----:B0-----:R-:W2:Y:S04]  /*62bd0*/  LDL R27, [R1+0x10c0] ;  /* 0x0010c000011b7983 */ /* 0x001ea80000100800 */
[----:B----4-:R0:W-:Y:S01]  /*62be0*/  @P6 STG.E.U16 [R18.64], R17 ;  /* 0x0000001112006986 */ /* 0x0101e2000c101506 */
[----:B---3--:R1:W-:Y:S01]  /*62bf0*/  @P2 STG.E.U16 [R8.64], R16 ;  /* 0x0000001008002986 */ /* 0x0083e2000c101506 */
[----:B0-----:R-:W-:-:S02]  /*62c00*/  IADD3 R19, R3, 0xcd, RZ ;  /* 0x000000cd03137810 */ /* 0x001fc40007ffe0ff */
[----:B------:R-:W-:Y:S01]  /*62c10*/  IADD3 R18, R0, c[0x0][0x198], RZ ;  /* 0x0000660000127a10 */ /* 0x000fe20007ffe0ff */
[----:B--2---:R-:W-:Y:S01]  /*62c20*/  PRMT R0, R10, 0x7632, R0 ;  /* 0x000076320a007816 */ /* 0x004fe20000000000 */
[----:B------:R-:W-:Y:S02]  /*62c30*/  ISETP.GE.AND P2, PT, R19, c[0x0][0x17c], PT ;  /* 0x00005f0013007a0c */ /* 0x000fe40003f46270 */
[----:B------:R-:W2:Y:S01]  /*62c40*/  LDL R19, [R1+0x10c8] ;  /* 0x0010c80001137983 */ /* 0x000ea20000100800 */
[----:B-1----:R-:W-:-:S05]  /*62c50*/  IMAD.WIDE R8, R18, 0x2, R4 ;  /* 0x0000000212087825 */ /* 0x002fca00078e0204 */
[----:B------:R0:W-:Y:S04]  /*62c60*/  @P5 STG.E.U16 [R8.64], R0 ;  /* 0x0000000008005986 */ /* 0x0001e8000c101506 */
[----:B0-----:R-:W3:Y:S01]  /*62c70*/  LDL.LU R9, [R1+0x10] ;  /* 0x0000100001097983 */ /* 0x001ee20000300800 */
[----:B------:R-:W-:Y:S02]  /*62c80*/  ISETP.LT.AND P6, PT, R27, c[0x0][0x178], !P1 ;  /* 0x00005e001b007a0c */ /* 0x000fe40004fc1270 */
[----:B------:R-:W-:Y:S02]  /*62c90*/  ISETP.LT.AND P4, PT, R22, c[0x0][0x178], !P1 ;  /* 0x00005e0016007a0c */ /* 0x000fe40004f81270 */
[----:B------:R-:W-:Y:S02]  /*62ca0*/  IADD3 R20, R3, 0xcc, RZ ;  /* 0x000000cc03147810 */ /* 0x000fe40007ffe0ff */
[----:B------:R-:W-:Y:S01]  /*62cb0*/  PRMT R2, R11, 0x7632, R2 ;  /* 0x000076320b027816 */ /* 0x000fe20000000002 */
[----:B------:R-:W-:Y:S01]  /*62cc0*/  IMAD.WIDE R10, R18, 0x2, R14 ;  /* 0x00000002120a7825 */ /* 0x000fe200078e020e */
[----:B------:R-:W-:-:S03]  /*62cd0*/  ISETP.GE.AND P3, PT, R20, c[0x0][0x17c], PT ;  /* 0x00005f0014007a0c */ /* 0x000fc60003f66270 */
[----:B------:R-:W-:Y:S02]  /*62ce0*/  PRMT R20, R17, 0x7632, R20 ;  /* 0x0000763211147816 */ /* 0x000fe40000000014 */
[----:B------:R-:W-:Y:S01]  /*62cf0*/  IMAD.WIDE R16, R18, 0x2, R12 ;  /* 0x0000000212107825 */ /* 0x000fe200078e020c */
[----:B------:R-:W-:Y:S04]  /*62d00*/  @P6 STG.E.U16 [R10.64], R2 ;  /* 0x000000020a006986 */ /* 0x000fe8000c101506 */
[----:B------:R0:W-:Y:S02]  /*62d10*/  @P4 STG.E.U16 [R16.64], R20 ;  /* 0x0000001410004986 */ /* 0x0001e4000c101506 */
[----:B0-----:R-:W-:Y:S02]  /*62d20*/  IADD3 R20, R3, 0xce, RZ ;  /* 0x000000ce03147810 */ /* 0x001fe40007ffe0ff */
[----:B--2---:R-:W-:-:S02]  /*62d30*/  ISETP.LT.AND P1, PT, R19, c[0x0][0x178], !P1 ;  /* 0x00005e0013007a0c */ /* 0x004fc40004f21270 */
[----:B---3--:R-:W-:Y:S01]  /*62d40*/  PRMT R2, R9, 0x7632, R2 ;  /* 0x0000763209027816 */ /* 0x008fe20000000002 */
[----:B------:R-:W-:-:S10]  /*62d50*/  IMAD.WIDE R8, R18, 0x2, R6 ;  /* 0x0000000212087825 */ /* 0x000fd400078e0206 */
[----:B------:R0:W-:Y:S01]  /*62d60*/  @P1 STG.E.U16 [R8.64], R2 ;  /* 0x0000000208001986 */ /* 0x0001e2000c101506 */
[----:B------:R-:W-:Y:S02]  /*62d70*/  ISETP.GE.AND P1, PT, R20, c[0x0][0x17c], PT ;  /* 0x00005f0014007a0c */ /* 0x000fe40003f26270 */
[----:B------:R-:W2:Y:S01]  /*62d80*/  LDL.LU R20, [R1+0x750] ;  /* 0x0007500001147983 */ /* 0x000ea20000300800 */
[----:B0-----:R-:W0:Y:S01]  /*62d90*/  S2R R9, SR_TID.X ;  /* 0x0000000000097919 */ /* 0x001e220000002100 */
[----:B------:R-:W-:Y:S02]  /*62da0*/  ISETP.LT.AND P4, PT, R28, c[0x0][0x178], !P3 ;  /* 0x00005e001c007a0c */ /* 0x000fe40005f81270 */
[----:B------:R-:W-:-:S05]  /*62db0*/  IADD3 R0, R18, c[0x0][0x198], RZ ;  /* 0x0000660012007a10 */ /* 0x000fca0007ffe0ff */
[----:B------:R-:W-:-:S04]  /*62dc0*/  IMAD.WIDE R10, R0, 0x2, R4 ;  /* 0x00000002000a7825 */ /* 0x000fc800078e0204 */
[C---:B0-----:R-:W-:Y:S01]  /*62dd0*/  IMAD.SHL.U32 R8, R9.reuse, 0x400, RZ ;  /* 0x0000040009087824 */ /* 0x041fe200078e00ff */
[----:B------:R-:W-:-:S04]  /*62de0*/  LOP3.LUT R9, R9, 0x3f, RZ, 0xc0, !PT ;  /* 0x0000003f09097812 */ /* 0x000fc800078ec0ff */
[----:B------:R-:W-:-:S05]  /*62df0*/  LOP3.LUT R8, R8, 0x1800, RZ, 0xc0, !PT ;  /* 0x0000180008087812 */ /* 0x000fca00078ec0ff */
[----:B------:R-:W-:-:S05]  /*62e00*/  IMAD R9, R9, 0x10, R8 ;  /* 0x0000001009097824 */ /* 0x000fca00078e0208 */
[----:B------:R-:W-:Y:S02]  /*62e10*/  LOP3.LUT R9, R9, 0x60, RZ, 0x3c, !PT ;  /* 0x0000006009097812 */ /* 0x000fe400078e3cff */
[----:B------:R-:W-:Y:S02]  /*62e20*/  ISETP.LT.AND P5, PT, R27, c[0x0][0x178], !P3 ;  /* 0x00005e001b007a0c */ /* 0x000fe40005fa1270 */
[----:B------:R-:W-:Y:S01]  /*62e30*/  ISETP.LT.AND P6, PT, R22, c[0x0][0x178], !P3 ;  /* 0x00005e0016007a0c */ /* 0x000fe20005fc1270 */
[----:B------:R-:W-:Y:S02]  /*62e40*/  ISETP.LT.AND P3, PT, R19, c[0x0][0x178], !P3 ;  /* 0x00005e0013007a0c */ /* 0x000fe40005f61270 */
[----:B------:R-:W-:-:S04]  /*62e50*/  IMAD.WIDE R16, R0, 0x2, R14 ;  /* 0x0000000200107825 */ /* 0x000fc800078e020e */
[----:B------:R-:W-:Y:S01]  /*62e60*/  IMAD.WIDE R18, R0, 0x2, R12 ;  /* 0x0000000200127825 */ /* 0x000fe200078e020c */
[----:B------:R-:W-:Y:S01]  /*62e70*/  PRMT R2, R23, 0x7632, R2 ;  /* 0x0000763217027816 */ /* 0x000fe20000000002 */
[----:B--2---:R-:W-:Y:S02]  /*62e80*/  @P4 STG.E.U16 [R10.64], R20 ;  /* 0x000000140a004986 */ /* 0x004fe4000c101506 */
[----:B------:R-:W0:Y:S04]  /*62e90*/  LDS.128 R8, [R9+0x400] ;  /* 0x0004000009087984 */ /* 0x000e280000000c00 */
[----:B------:R1:W-:Y:S01]  /*62ea0*/  @P5 STG.E.U16 [R16.64], R23 ;  /* 0x0000001710005986 */ /* 0x0003e2000c101506 */
[----:B------:R-:W-:Y:S02]  /*62eb0*/  ISETP.LT.AND P5, PT, R28, c[0x0][0x178], !P2 ;  /* 0x00005e001c007a0c */ /* 0x000fe400057a1270 */
[----:B------:R-:W-:Y:S01]  /*62ec0*/  ISETP.LT.AND P4, PT, R22, c[0x0][0x178], !P2 ;  /* 0x00005e0016007a0c */ /* 0x000fe20005781270 */
[C---:B------:R-:W-:Y:S01]  /*62ed0*/  IADD3 R22, R0.reuse, c[0x0][0x198], RZ ;  /* 0x0000660000167a10 */ /* 0x040fe20007ffe0ff */
[----:B------:R-:W-:Y:S01]  /*62ee0*/  @P6 STG.E.U16 [R18.64], R21 ;  /* 0x0000001512006986 */ /* 0x000fe2000c101506 */
[----:B-1----:R-:W-:Y:S01]  /*62ef0*/  IMAD.WIDE R16, R0, 0x2, R6 ;  /* 0x0000000200107825 */ /* 0x002fe200078e0206 */
[----:B------:R-:W-:-:S02]  /*62f00*/  IADD3 R23, R3, 0xcf, RZ ;  /* 0x000000cf03177810 */ /* 0x000fc40007ffe0ff */
[----:B------:R-:W-:Y:S02]  /*62f10*/  PRMT R0, R20, 0x7632, R0 ;  /* 0x0000763214007816 */ /* 0x000fe40000000000 */
[----:B------:R1:W-:Y:S01]  /*62f20*/  @P3 STG.E.U16 [R16.64], R24 ;  /* 0x0000001810003986 */ /* 0x0003e2000c101506 */
[----:B------:R-:W-:Y:S01]  /*62f30*/  ISETP.GE.AND P3, PT, R23, c[0x0][0x17c], PT ;  /* 0x00005f0017007a0c */ /* 0x000fe20003f66270 */
[C---:B-1----:R-:W-:Y:S02]  /*62f40*/  IMAD.WIDE R16, R22.reuse, 0x2, R4 ;  /* 0x0000000216107825 */ /* 0x042fe400078e0204 */
[----:B0-----:R0:W-:Y:S04]  /*62f50*/  STL [R1+0x1a84], R11 ;  /* 0x001a840b01007387 */ /* 0x0011e80000100800 */
[----:B------:R1:W-:Y:S04]  /*62f60*/  @P5 STG.E.U16 [R16.64], R0 ;  /* 0x0000000010005986 */ /* 0x0003e8000c101506 */
[----:B0-----:R-:W2:Y:S01]  /*62f70*/  LDL.LU R11, [R1+0x700] ;  /* 0x00070000010b7983 */ /* 0x001ea20000300800 */
[----:B------:R-:W3:Y:S02]  /*62f80*/  LDL R23, [R1+0x10c8] ;  /* 0x0010c80001177983 */ /* 0x000ee40000100800 */
[----:B-1----:R-:W4:Y:S01]  /*62f90*/  LDL R17, [R1+0x10c4] ;  /* 0x0010c40001117983 */ /* 0x002f220000100800 */
[----:B------:R-:W-:Y:S01]  /*62fa0*/  ISETP.LT.AND P6, PT, R27, c[0x0][0x178], !P2 ;  /* 0x00005e001b007a0c */ /* 0x000fe200057c1270 */
[----:B------:R-:W-:Y:S01]  /*62fb0*/  IMAD.WIDE R18, R22, 0x2, R14 ;  /* 0x0000000216127825 */ /* 0x000fe200078e020e */
[----:B------:R-:W-:-:S03]  /*62fc0*/  PRMT R24, R21, 0x7632, R24 ;  /* 0x0000763215187816 */ /* 0x000fc60000000018 */
[----:B------:R-:W-:-:S08]  /*62fd0*/  IMAD.WIDE R20, R22, 0x2, R12 ;  /* 0x0000000216147825 */ /* 0x000fd000078e020c */
[----:B------:R0:W-:Y:S01]  /*62fe0*/  @P6 STG.E.U16 [R18.64], R2 ;  /* 0x0000000212006986 */ /* 0x0001e2000c101506 */
[----:B------:R-:W-:Y:S01]  /*62ff0*/  @P4 STG.E.U16 [R20.64], R24 ;  /* 0x0000001814004986 */ /* 0x000fe2000c101506 */
[----:B0-----:R-:W-:Y:S02]  /*63000*/  PRMT R2, R24, 0x7632, R2 ;  /* 0x0000763218027816 */ /* 0x001fe40000000002 */
[----:B---3--:R-:W-:Y:S02]  /*63010*/  ISETP.LT.AND P2, PT, R23, c[0x0][0x178], !P2 ;  /* 0x00005e0017007a0c */ /* 0x008fe40005741270 */
[----:B----4-:R-:W-:Y:S01]  /*63020*/  ISETP.LT.AND P6, PT, R17, c[0x0][0x178], !P1 ;  /* 0x00005e0011007a0c */ /* 0x010fe20004fc1270 */
[----:B------:R-:W-:-:S10]  /*63030*/  IMAD.WIDE R16, R22, 0x2, R6 ;  /* 0x0000000216107825 */ /* 0x000fd400078e0206 */
[----:B------:R0:W-:Y:S04]  /*63040*/  @P2 STG.E.U16 [R16.64], R2 ;  /* 0x0000000210002986 */ /* 0x0001e8000c101506 */
[----:B0-----:R-:W3:Y:S01]  /*63050*/  LDL R17, [R1+0x760] ;  /* 0x0007600001117983 */ /* 0x001ee20000100800 */
[----:B------:R-:W-:Y:S02]  /*63060*/  ISETP.LT.AND P4, PT, R28, c[0x0][0x178], !P1 ;  /* 0x00005e001c007a0c */ /* 0x000fe40004f81270 */
[----:B------:R-:W-:Y:S02]  /*63070*/  IADD3 R0, R22, c[0x0][0x198], RZ ;  /* 0x0000660016007a10 */ /* 0x000fe40007ffe0ff */
[----:B------:R-:W-:-:S03]  /*63080*/  IADD3 R24, R3, 0xd0, RZ ;  /* 0x000000d003187810 */ /* 0x000fc60007ffe0ff */
[----:B------:R-:W-:Y:S01]  /*63090*/  IMAD.WIDE R18, R0, 0x2, R4 ;  /* 0x0000000200127825 */ /* 0x000fe200078e0204 */
[----:B------:R-:W-:Y:S02]  /*630a0*/  ISETP.GE.AND P2, PT, R24, c[0x0][0x17c], PT ;  /* 0x00005f0018007a0c */ /* 0x000fe40003f46270 */
[----:B------:R-:W4:Y:S01]  /*630b0*/  LDL R24, [R1+0x10c8] ;  /* 0x0010c80001187983 */ /* 0x000f220000100800 */
[----:B------:R-:W-:-:S03]  /*630c0*/  ISETP.LT.AND P5, PT, R27, c[0x0][0x178], !P1 ;  /* 0x00005e001b007a0c */ /* 0x000fc60004fa1270 */
[----:B---3--:R0:W-:Y:S04]  /*630d0*/  @P4 STG.E.U16 [R18.64], R17 ;  /* 0x0000001112004986 */ /* 0x0081e8000c101506 */
[----:B0-----:R-:W3:Y:S01]  /*630e0*/  LDL.LU R18, [R1+0x760] ;  /* 0x0007600001127983 */ /* 0x001ee20000300800 */
[----:B------:R-:W2:Y:S02]  /*630f0*/  LDL.LU R19, [R1+0x730] ;  /* 0x0007300001137983 */ /* 0x000ea40000300800 */
[----:B------:R-:W-:Y:S01]  /*63100*/  IMAD.WIDE R20, R0, 0x2, R14 ;  /* 0x0000000200147825 */ /* 0x000fe200078e020e */
[----:B------:R-:W-:-:S03]  /*63110*/  ISETP.LT.AND P1, PT, R23, c[0x0][0x178], !P1 ;  /* 0x00005e0017007a0c */ /* 0x000fc60004f21270 */
[----:B------:R-:W-:Y:S01]  /*63120*/  IMAD.WIDE R22, R0, 0x2, R12 ;  /* 0x0000000200167825 */ /* 0x000fe200078e020c */
[----:B--2---:R0:W-:Y:S04]  /*63130*/  @P5 STG.E.U16 [R20.64], R19 ;  /* 0x0000001314005986 */ /* 0x0041e8000c101506 */
[----:B0-----:R-:W2:Y:S01]  /*63140*/  LDL R21, [R1+0x10c4] ;  /* 0x0010c40001157983 */ /* 0x001ea20000100800 */
[----:B------:R0:W-:Y:S01]  /*63150*/  @P6 STG.E.U16 [R22.64], R11 ;  /* 0x0000000b16006986 */ /* 0x0001e2000c101506 */
[----:B------:R-:W-:Y:S02]  /*63160*/  ISETP.LT.AND P5, PT, R28, c[0x0][0x178], !P3 ;  /* 0x00005e001c007a0c */ /* 0x000fe40005fa1270 */
[----:B------:R-:W-:Y:S01]  /*63170*/  ISETP.LT.AND P6, PT, R27, c[0x0][0x178], !P3 ;  /* 0x00005e001b007a0c */ /* 0x000fe20005fc1270 */
[----:B------:R-:W-:Y:S01]  /*63180*/  IMAD.WIDE R16, R0, 0x2, R6 ;  /* 0x0000000200107825 */ /* 0x000fe200078e0206 */
[----:B---3--:R-:W-:-:S04]  /*63190*/  PRMT R2, R18, 0x7632, R2 ;  /* 0x0000763212027816 */ /* 0x008fc80000000002 */
[----:B------:R1:W-:Y:S01]  /*631a0*/  @P1 STG.E.U16 [R16.64], R8 ;  /* 0x0000000810001986 */ /* 0x0003e2000c101506 */
[----:B0-----:R-:W-:Y:S01]  /*631b0*/  IADD3 R22, R0, c[0x0][0x198], RZ ;  /* 0x0000660000167a10 */ /* 0x001fe20007ffe0ff */
[----:B------:R-:W-:Y:S01]  /*631c0*/  IADD3 R0, R3, 0xd1, RZ ;  /* 0x000000d103007810 */ /* 0x000fe20007ffe0ff */
[----:B------:R-:W-:Y:S02]  /*631d0*/  PRMT R23, R11, 0x7632, R23 ;  /* 0x000076320b177816 */ /* 0x000fe40000000017 */
[----:B------:R-:W3:Y:S01]  /*631e0*/  LDL.LU R11, [R1+0x634] ;  /* 0x00063400010b7983 */ /* 0x000ee20000300800 */
[----:B------:R-:W-:Y:S02]  /*631f0*/  ISETP.GE.AND P1, PT, R0, c[0x0][0x17c], PT ;  /* 0x00005f0000007a0c */ /* 0x000fe40003f26270 */
[----:B------:R-:W3:Y:S01]  /*63200*/  LDL R0, [R1+0x10c4] ;  /* 0x0010c40001007983 */ /* 0x000ee20000100800 */
[----:B-1----:R-:W-:Y:S01]  /*63210*/  PRMT R8, R19, 0x7632, R8 ;  /* 0x0000763213087816 */ /* 0x002fe20000000008 */
[----:B------:R-:W-:-:S04]  /*63220*/  IMAD.WIDE R16, R22, 0x2, R4 ;  /* 0x0000000216107825 */ /* 0x000fc800078e0204 */
[C---:B------:R-:W-:Y:S01]  /*63230*/  IMAD.WIDE R18, R22.reuse, 0x2, R14 ;  /* 0x0000000216127825 */ /* 0x040fe200078e020e */
[----:B------:R0:W-:Y:S04]  /*63240*/  @P5 STG.E.U16 [R16.64], R2 ;  /* 0x0000000210005986 */ /* 0x0001e8000c101506 */
[----:B------:R1:W-:Y:S02]  /*63250*/  @P6 STG.E.U16 [R18.64], R8 ;  /* 0x0000000812006986 */ /* 0x0003e4000c101506 */
[----:B0-----:R-:W-:Y:S01]  /*63260*/  IMAD.WIDE R16, R22, 0x2, R6 ;  /* 0x0000000216107825 */ /* 0x001fe200078e0206 */
[----:B-1----:R-:W-:Y:S02]  /*63270*/  PRMT R8, R8, 0x7632, R8 ;  /* 0x0000763208087816 */ /* 0x002fe40000000008 */
[----:B--2---:R-:W-:Y:S01]  /*63280*/  ISETP.LT.AND P4, PT, R21, c[0x0][0x178], !P3 ;  /* 0x00005e0015007a0c */ /* 0x004fe20005f81270 */
[----:B----4-:R-:W-:-:S02]  /*63290*/  ISETP.LT.AND P3, PT, R24, c[0x0][0x178], !P3 ;  /* 0x00005e0018007a0c */ /* 0x010fc40005f61270 */
[----:B------:R-:W-:-:S10]  /*632a0*/  IMAD.WIDE R20, R22, 0x2, R12 ;  /* 0x0000000216147825 */ /* 0x000fd400078e020c */
[----:B------:R-:W-:Y:S01]  /*632b0*/  @P4 STG.E.U16 [R20.64], R23 ;  /* 0x0000001714004986 */ /* 0x000fe2000c101506 */
[----:B------:R0:W-:Y:S03]  /*632c0*/  @P3 STG.E.U16 [R16.64], R8 ;  /* 0x0000000810003986 */ /* 0x0001e6000c101506 */
[----:B0-----:R-:W2:Y:S01]  /*632d0*/  LDL R17, [R1+0x614] ;  /* 0x0006140001117983 */ /* 0x001ea20000100800 */
[----:B------:R-:W4:Y:S01]  /*632e0*/  LDL.LU R8, [R1+0x604] ;  /* 0x0006040001087983 */ /* 0x000f220000300800 */
[----:B------:R-:W-:Y:S02]  /*632f0*/  ISETP.LT.AND P4, PT, R28, c[0x0][0x178], !P2 ;  /* 0x00005e001c007a0c */ /* 0x000fe40005781270 */
[----:B------:R-:W-:Y:S02]  /*63300*/  ISETP.LT.AND P5, PT, R27, c[0x0][0x178], !P2 ;  /* 0x00005e001b007a0c */ /* 0x000fe400057a1270 */
[----:B---3--:R-:W-:Y:S01]  /*63310*/  ISETP.LT.AND P6, PT, R0, c[0x0][0x178], !P2 ;  /* 0x00005e0000007a0c */ /* 0x008fe200057c1270 */
[----:B------:R-:W-:-:S05]  /*63320*/  IADD3 R0, R22, c[0x0][0x198], RZ ;  /* 0x0000660016007a10 */ /* 0x000fca0007ffe0ff */
[----:B------:R-:W-:-:S04]  /*63330*/  IMAD.WIDE R18, R0, 0x2, R4 ;  /* 0x0000000200127825 */ /* 0x000fc800078e0204 */
[----:B------:R-:W-:Y:S01]  /*63340*/  IMAD.WIDE R20, R0, 0x2, R14 ;  /* 0x0000000200147825 */ /* 0x000fe200078e020e */
[----:B--2---:R0:W-:Y:S04]  /*63350*/  @P4 STG.E.U16 [R18.64], R17 ;  /* 0x0000001112004986 */ /* 0x0041e8000c101506 */
[----:B----4-:R1:W-:Y:S01]  /*63360*/  @P5 STG.E.U16 [R20.64], R8 ;  /* 0x0000000814005986 */ /* 0x0103e2000c101506 */
[----:B0-----:R-:W2:Y:S01]  /*63370*/  LDL R18, [R1+0x54] ;  /* 0x0000540001127983 */ /* 0x001ea20000100800 */
[----:B------:R-:W3:Y:S02]  /*63380*/  LDL.LU R19, [R1+0x614] ;  /* 0x0006140001137983 */ /* 0x000ee40000300800 */
[----:B-1----:R-:W4:Y:S02]  /*63390*/  LDL R20, [R1+0x10c4] ;  /* 0x0010c40001147983 */ /* 0x002f240000100800 */
[----:B------:R-:W2:Y:S01]  /*633a0*/  LDL.LU R21, [R1+0x5f4] ;  /* 0x0005f40001157983 */ /* 0x000ea20000300800 */
[----:B------:R-:W-:Y:S01]  /*633b0*/  ISETP.LT.AND P2, PT, R24, c[0x0][0x178], !P2 ;  /* 0x00005e0018007a0c */ /* 0x000fe20005741270 */
[----:B------:R-:W-:Y:S01]  /*633c0*/  IMAD.WIDE R22, R0, 0x2, R12 ;  /* 0x0000000200167825 */ /* 0x000fe200078e020c */
[----:B------:R-:W-:-:S02]  /*633d0*/  ISETP.LT.AND P5, PT, R28, c[0x0][0x178], !P1 ;  /* 0x00005e001c007a0c */ /* 0x000fc40004fa1270 */
[----:B------:R-:W-:Y:S01]  /*633e0*/  IADD3 R2, R3, 0xd2, RZ ;  /* 0x000000d203027810 */ /* 0x000fe20007ffe0ff */
[----:B------:R-:W-:-:S03]  /*633f0*/  IMAD.WIDE R16, R0, 0x2, R6 ;  /* 0x0000000200107825 */ /* 0x000fc600078e0206 */
[----:B------:R-:W-:Y:S01]  /*63400*/  ISETP.GE.AND P3, PT, R2, c[0x0][0x17c], PT ;  /* 0x00005f0002007a0c */ /* 0x000fe20003f66270 */
[----:B------:R-:W-:Y:S01]  /*63410*/  PRMT R2, R8, 0x7632, R2 ;  /* 0x0000763208027816 */ /* 0x000fe20000000002 */
[----:B------:R-:W-:Y:S01]  /*63420*/  IADD3 R8, R3, 0xd3, RZ ;  /* 0x000000d303087810 */ /* 0x000fe20007ffe0ff */
[----:B--2---:R0:W-:Y:S02]  /*63430*/  @P6 STG.E.U16 [R22.64], R21 ;  /* 0x0000001516006986 */ /* 0x0041e4000c101506 */
[----:B------:R1:W-:Y:S01]  /*63440*/  @P2 STG.E.U16 [R16.64], R18 ;  /* 0x0000001210002986 */ /* 0x0003e2000c101506 */
[----:B------:R-:W-:Y:S02]  /*63450*/  ISETP.GE.AND P2, PT, R8, c[0x0][0x17c], PT ;  /* 0x00005f0008007a0c */ /* 0x000fe40003f46270 */
[----:B------:R-:W2:Y:S01]  /*63460*/  LDL.LU R8, [R1+0x54] ;  /* 0x0000540001087983 */ /* 0x000ea20000300800 */
[----:B0-----:R-:W-:Y:S01]  /*63470*/  IADD3 R22, R0, c[0x0][0x198], RZ ;  /* 0x0000660000167a10 */ /* 0x001fe20007ffe0ff */
[----:B---3--:R-:W-:-:S04]  /*63480*/  PRMT R0, R19, 0x7632, R0 ;  /* 0x0000763213007816 */ /* 0x008fc80000000000 */
[----:B-1----:R-:W-:-:S05]  /*63490*/  IMAD.WIDE R16, R22, 0x2, R4 ;  /* 0x0000000216107825 */ /* 0x002fca00078e0204 */
[----:B------:R0:W-:Y:S04]  /*634a0*/  @P5 STG.E.U16 [R16.64], R0 ;  /* 0x0000000010005986 */ /* 0x0001e8000c101506 */
[----:B0-----:R-:W3:Y:S01]  /*634b0*/  LDL R17, [R1+0x10c4] ;  /* 0x0010c40001117983 */ /* 0x001ee20000100800 */
[----:B------:R-:W-:Y:S02]  /*634c0*/  ISETP.LT.AND P6, PT, R27, c[0x0][0x178], !P1 ;  /* 0x00005e001b007a0c */ /* 0x000fe40004fc1270 */
[----:B----4-:R-:W-:Y:S01]  /*634d0*/  ISETP.LT.AND P4, PT, R20, c[0x0][0x178], !P1 ;  /* 0x00005e0014007a0c */ /* 0x010fe20004f81270 */
[----:B------:R-:W-:Y:S02]  /*634e0*/  ISETP.LT.AND P1, PT, R24, c[0x0][0x178], !P1 ;  /* 0x00005e0018007a0c */ /* 0x000fe40004f21270 */
[----:B------:R-:W-:Y:S01]  /*634f0*/  IMAD.WIDE R18, R22, 0x2, R14 ;  /* 0x0000000216127825 */ /* 0x000fe200078e020e */
[----:B------:R-:W-:-:S03]  /*63500*/  PRMT R23, R21, 0x7632, R23 ;  /* 0x0000763215177816 */ /* 0x000fc60000000017 */
[----:B------:R-:W-:-:S04]  /*63510*/  IMAD.WIDE R20, R22, 0x2, R12 ;  /* 0x0000000216147825 */ /* 0x000fc800078e020c */
[----:B------:R2:W-:Y:S02]  /*63520*/  @P6 STG.E.U16 [R18.64], R2 ;  /* 0x0000000212006986 */ /* 0x0005e4000c101506 */
[----:B------:R0:W-:Y:S01]  /*63530*/  @P4 STG.E.U16 [R20.64], R23 ;  /* 0x0000001714004986 */ /* 0x0001e2000c101506 */
[----:B--2---:R-:W-:Y:S01]  /*63540*/  PRMT R2, R8, 0x7632, R2 ;  /* 0x0000763208027816 */ /* 0x004fe20000000002 */
[----:B------:R-:W-:Y:S01]  /*63550*/  IADD3 R8, R3, 0xd4, RZ ;  /* 0x000000d403087810 */ /* 0x000fe20007ffe0ff */
[----:B---3--:R-:W-:Y:S01]  /*63560*/  ISETP.LT.AND P6, PT, R17, c[0x0][0x178], !P3 ;  /* 0x00005e0011007a0c */ /* 0x008fe20005fc1270 */
[----:B------:R-:W-:-:S05]  /*63570*/  IMAD.WIDE R16, R22, 0x2, R6 ;  /* 0x0000000216107825 */ /* 0x000fca00078e0206 */
[----:B------:R-:W-:Y:S01]  /*63580*/  @P1 STG.E.U16 [R16.64], R2 ;  /* 0x0000000210001986 */ /* 0x000fe2000c101506 */
[----:B------:R-:W-:Y:S02]  /*63590*/  ISETP.GE.AND P1, PT, R8, c[0x0][0x17c], PT ;  /* 0x00005f0008007a0c */ /* 0x000fe40003f26270 */
[----:B------:R-:W2:Y:S01]  /*635a0*/  LDL.LU R8, [R1+0x654] ;  /* 0x0006540001087983 */ /* 0x000ea20000300800 */
[----:B------:R-:W-:Y:S02]  /*635b0*/  ISETP.LT.AND P4, PT, R28, c[0x0][0x178], !P3 ;  /* 0x00005e001c007a0c */ /* 0x000fe40005f81270 */
[----:B------:R-:W-:Y:S02]  /*635c0*/  ISETP.LT.AND P5, PT, R27, c[0x0][0x178], !P3 ;  /* 0x00005e001b007a0c */ /* 0x000fe40005fa1270 */
[----:B------:R-:W-:-:S05]  /*635d0*/  IADD3 R0, R22, c[0x0][0x198], RZ ;  /* 0x0000660016007a10 */ /* 0x000fca0007ffe0ff */
[----:B------:R-:W-:-:S04]  /*635e0*/  IMAD.WIDE R18, R0, 0x2, R4 ;  /* 0x0000000200127825 */ /* 0x000fc800078e0204 */
[----:B0-----:R-:W-:Y:S01]  /*635f0*/  IMAD.WIDE R20, R0, 0x2, R14 ;  /* 0x0000000200147825 */ /* 0x001fe200078e020e */
[----:B--2---:R0:W-:Y:S04]  /*63600*/  @P4 STG.E.U16 [R18.64], R8 ;  /* 0x0000000812004986 */ /* 0x0041e8000c101506 */
[----:B------:R1:W-:Y:S01]  /*63610*/  @P5 STG.E.U16 [R20.64], R11 ;  /* 0x0000000b14005986 */ /* 0x0003e2000c101506 */
[----:B0-----:R-:W2:Y:S04]  /*63620*/  LDL R18, [R1+0x10c4] ;  /* 0x0010c40001127983 */ /* 0x001ea80000100800 */
[----:B------:R-:W3:Y:S01]  /*63630*/  LDL R19, [R1+0x4] ;  /* 0x0000040001137983 */ /* 0x000ee20000100800 */
[----:B-1----:R-:W4:Y:S01]  /*63640*/  LDL.LU R21, [R1+0x624] ;  /* 0x0006240001157983 */ /* 0x002f220000300800 */
[----:B------:R-:W-:Y:S01]  /*63650*/  ISETP.LT.AND P3, PT, R24, c[0x0][0x178], !P3 ;  /* 0x00005e0018007a0c */ /* 0x000fe20005f61270 */
[----:B------:R-:W-:Y:S01]  /*63660*/  IMAD.WIDE R22, R0, 0x2, R12 ;  /* 0x0000000200167825 */ /* 0x000fe200078e020c */
[----:B------:R-:W-:-:S03]  /*63670*/  ISETP.LT.AND P5, PT, R28, c[0x0][0x178], !P2 ;  /* 0x00005e001c007a0c */ /* 0x000fc600057a1270 */
[C---:B------:R-:W-:Y:S01]  /*63680*/  IMAD.WIDE R16, R0.reuse, 0x2, R6 ;  /* 0x0000000200107825 */ /* 0x040fe200078e0206 */
[----:B------:R-:W-:Y:S02]  /*63690*/  PRMT R2, R11, 0x7632, R2 ;  /* 0x000076320b027816 */ /* 0x000fe40000000002 */
[----:B------:R-:W2:Y:S04]  /*636a0*/  LDL.LU R11, [R1+0x44] ;  /* 0x00004400010b7983 */ /* 0x000ea80000300800 */
[----:B----4-:R0:W-:Y:S01]  /*636b0*/  @P6 STG.E.U16 [R22.64], R21 ;  /* 0x0000001516006986 */ /* 0x0101e2000c101506 */
[----:B---3--:R1:W-:Y:S01]  /*636c0*/  @P3 STG.E.U16 [R16.64], R19 ;  /* 0x0000001310003986 */ /* 0x0083e2000c101506 */
[----:B0-----:R-:W-:Y:S01]  /*636d0*/  IADD3 R22, R0, c[0x0][0x198], RZ ;  /* 0x0000660000167a10 */ /* 0x001fe20007ffe0ff */
[----:B------:R-:W-:Y:S01]  /*636e0*/  PRMT R0, R8, 0x7632, R0 ;  /* 0x0000763208007816 */ /* 0x000fe20000000000 */
[----:B------:R-:W-:-:S03]  /*636f0*/  IADD3 R8, R3, 0xd5, RZ ;  /* 0x000000d503087810 */ /* 0x000fc60007ffe0ff */
[----:B-1----:R-:W-:Y:S01]  /*63700*/  IMAD.WIDE R16, R22, 0x2, R4 ;  /* 0x0000000216107825 */ /* 0x002fe200078e0204 */
[----:B------:R-:W-:Y:S02]  /*63710*/  ISETP.GE.AND P3, PT, R8, c[0x0][0x17c], PT ;  /* 0x00005f0008007a0c */ /* 0x000fe40003f66270 */
[----:B------:R-:W3:Y:S04]  /*63720*/  LDL.LU R8, [R1+0x4] ;  /* 0x0000040001087983 */ /* 0x000ee80000300800 */
[----:B------:R0:W-:Y:S04]  /*63730*/  @P5 STG.E.U16 [R16.64], R0 ;  /* 0x0000000010005986 */ /* 0x0001e8000c101506 */
[----:B0-----:R-:W4:Y:S01]  /*63740*/  LDL R17, [R1+0x10c4] ;  /* 0x0010c40001117983 */ /* 0x001f220000100800 */
[----:B------:R-:W-:-:S02]  /*63750*/  ISETP.LT.AND P6, PT, R27, c[0x0][0x178], !P2 ;  /* 0x00005e001b007a0c */ /* 0x000fc400057c1270 */
[----:B--2---:R-:W-:Y:S01]  /*63760*/  ISETP.LT.AND P4, PT, R18, c[0x0][0x178], !P2 ;  /* 0x00005e0012007a0c */ /* 0x004fe20005781270 */
[----:B------:R-:W-:Y:S02]  /*63770*/  ISETP.LT.AND P2, PT, R24, c[0x0][0x178], !P2 ;  /* 0x00005e0018007a0c */ /* 0x000fe40005741270 */
[----:B------:R-:W-:Y:S01]  /*63780*/  IMAD.WIDE R18, R22, 0x2, R14 ;  /* 0x0000000216127825 */ /* 0x000fe200078e020e */
[----:B------:R-:W-:-:S03]  /*63790*/  PRMT R23, R21, 0x7632, R23 ;  /* 0x0000763215177816 */ /* 0x000fc60000000017 */
[----:B------:R-:W-:-:S04]  /*637a0*/  IMAD.WIDE R20, R22, 0x2, R12 ;  /* 0x0000000216147825 */ /* 0x000fc800078e020c */
[----:B------:R3:W-:Y:S02]  /*637b0*/  @P6 STG.E.U16 [R18.64], R2 ;  /* 0x0000000212006986 */ /* 0x0007e4000c101506 */
[----:B------:R-:W-:Y:S01]  /*637c0*/  @P4 STG.E.U16 [R20.64], R23 ;  /* 0x0000001714004986 */ /* 0x000fe2000c101506 */
[----:B---3--:R-:W-:Y:S01]  /*637d0*/  PRMT R2, R8, 0x7632, R2 ;  /* 0x0000763208027816 */ /* 0x008fe20000000002 */
[----:B------:R-:W-:Y:S01]  /*637e0*/  IADD3 R8, R3, 0xd6, RZ ;  /* 0x000000d603087810 */ /* 0x000fe20007ffe0ff */
[----:B----4-:R-:W-:Y:S01]  /*637f0*/  ISETP.LT.AND P6, PT, R17, c[0x0][0x178], !P1 ;  /* 0x00005e0011007a0c */ /* 0x010fe20004fc1270 */
[----:B------:R-:W-:-:S05]  /*63800*/  IMAD.WIDE R16, R22, 0x2, R6 ;  /* 0x0000000216107825 */ /* 0x000fca00078e0206 */
[----:B------:R0:W-:Y:S01]  /*63810*/  @P2 STG.E.U16 [R16.64], R2 ;  /* 0x0000000210002986 */ /* 0x0001e2000c101506 */
[----:B------:R-:W-:-:S03]  /*63820*/  ISETP.GE.AND P2, PT, R8, c[0x0][0x17c], PT ;  /* 0x00005f0008007a0c */ /* 0x000fc60003f46270 */
[----:B0-----:R-:W2:Y:S01]  /*63830*/  LDL R17, [R1+0x684] ;  /* 0x0006840001117983 */ /* 0x001ea20000100800 */
[----:B------:R-:W3:Y:S01]  /*63840*/  LDL.LU R8, [R1+0x664] ;  /* 0x0006640001087983 */ /* 0x000ee20000300800 */
[----:B------:R-:W-:Y:S02]  /*63850*/  ISETP.LT.AND P4, PT, R28, c[0x0][0x178], !P1 ;  /* 0x00005e001c007a0c */ /* 0x000fe40004f81270 */
[----:B------:R-:W-:Y:S02]  /*63860*/  ISETP.LT.AND P5, PT, R27, c[0x0][0x178], !P1 ;  /* 0x00005e001b007a0c */ /* 0x000fe40004fa1270 */
[----:B------:R-:W-:-:S05]  /*63870*/  IADD3 R0, R22, c[0x0][0x198], RZ ;  /* 0x0000660016007a10 */ /* 0x000fca0007ffe0ff */
[----:B------:R-:W-:-:S04]  /*63880*/  IMAD.WIDE R18, R0, 0x2, R4 ;  /* 0x0000000200127825 */ /* 0x000fc800078e0204 */
[----:B------:R-:W-:Y:S01]  /*63890*/  IMAD.WIDE R20, R0, 0x2, R14 ;  /* 0x0000000200147825 */ /* 0x000fe200078e020e */
[----:B--2---:R0:W-:Y:S04]  /*638a0*/  @P4 STG.E.U16 [R18.64], R17 ;  /* 0x0000001112004986 */ /* 0x0041e8000c101506 */
[----:B---3--:R1:W-:Y:S01]  /*638b0*/  @P5 STG.E.U16 [R20.64], R8 ;  /* 0x0000000814005986 */ /* 0x0083e2000c101506 */
[----:B0-----:R-:W2:Y:S01]  /*638c0*/  LDL R18, [R1+0x10c4] ;  /* 0x0010c40001127983 */ /* 0x001ea20000100800 */
[----:B------:R-:W3:Y:S02]  /*638d0*/  LDL.LU R19, [R1+0x684] ;  /* 0x0006840001137983 */ /* 0x000ee40000300800 */
[----:B-1----:R-:W4:Y:S01]  /*638e0*/  LDL.LU R21, [R1+0x644] ;  /* 0x0006440001157983 */ /* 0x002f220000300800 */
[----:B------:R-:W-:Y:S01]  /*638f0*/  ISETP.LT.AND P1, PT, R24, c[0x0][0x178], !P1 ;  /* 0x00005e0018007a0c */ /* 0x000fe20004f21270 */
[----:B------:R-:W-:-:S04]  /*63900*/  IMAD.WIDE R22, R0, 0x2, R12 ;  /* 0x0000000200167825 */ /* 0x000fc800078e020c */
[----:B------:R-:W-:Y:S01]  /*63910*/  IMAD.WIDE R16, R0, 0x2, R6 ;  /* 0x0000000200107825 */ /* 0x000fe200078e0206 */
[----:B------:R-:W-:-:S03]  /*63920*/  PRMT R2, R8, 0x7632, R2 ;  /* 0x0000763208027816 */ /* 0x000fc60000000002 */
[----:B------:R-:W-:Y:S01]  /*63930*/  IADD3 R8, R3, 0xd7, RZ ;  /* 0x000000d703087810 */ /* 0x000fe20007ffe0ff */
[----:B------:R-:W-:Y:S01]  /*63940*/  ISETP.LT.AND P5, PT, R28, c[0x0][0x178], !P3 ;  /* 0x00005e001c007a0c */ /* 0x000fe20005fa1270 */
[----:B----4-:R0:W-:Y:S02]  /*63950*/  @P6 STG.E.U16 [R22.64], R21 ;  /* 0x0000001516006986 */ /* 0x0101e4000c101506 */
[----:B------:R1:W-:Y:S01]  /*63960*/  @P1 STG.E.U16 [R16.64], R11 ;  /* 0x0000000b10001986 */ /* 0x0003e2000c101506 */
[----:B------:R-:W-:Y:S02]  /*63970*/  ISETP.GE.AND P1, PT, R8, c[0x0][0x17c], PT ;  /* 0x00005f0008007a0c */ /* 0x000fe40003f26270 */
[----:B------:R-:W4:Y:S01]  /*63980*/  LDL R8, [R1+0x10c4] ;  /* 0x0010c40001087983 */ /* 0x000f220000100800 */
[----:B------:R-:W-:Y:S02]  /*63990*/  ISETP.LT.AND P6, PT, R27, c[0x0][0x178], !P3 ;  /* 0x00005e001b007a0c */ /* 0x000fe40005fc1270 */
[----:B--2---:R-:W-:Y:S01]  /*639a0*/  ISETP.LT.AND P4, PT, R18, c[0x0][0x178], !P3 ;  /* 0x00005e0012007a0c */ /* 0x004fe20005f81270 */
[----:B------:R-:W-:Y:S01]  /*639b0*/  ISETP.LT.AND P3, PT, R24, c[0x0][0x178], !P3 ;  /* 0x00005e0018007a0c */ /* 0x000fe20005f61270 */
[----:B0-----:R-:W-:Y:S01]  /*639c0*/  IADD3 R22, R0, c[0x0][0x198], RZ ;  /* 0x0000660000167a10 */ /* 0x001fe20007ffe0ff */
[----:B---3--:R-:W-:-:S04]  /*639d0*/  PRMT R0, R19, 0x7632, R0 ;  /* 0x0000763213007816 */ /* 0x008fc80000000000 */
[----:B-1----:R-:W-:-:S04]  /*639e0*/  IMAD.WIDE R16, R22, 0x2, R4 ;  /* 0x0000000216107825 */ /* 0x002fc800078e0204 */
[----:B------:R-:W-:Y:S01]  /*639f0*/  IMAD.WIDE R18, R22, 0x2, R14 ;  /* 0x0000000216127825 */ /* 0x000fe200078e020e */
[----:B------:R-:W-:-:S03]  /*63a00*/  PRMT R23, R21, 0x7632, R23 ;  /* 0x0000763215177816 */ /* 0x000fc60000000017 */
[C---:B------:R-:W-:Y:S01]  /*63a10*/  IMAD.WIDE R20, R22.reuse, 0x2, R12 ;  /* 0x0000000216147825 */ /* 0x040fe200078e020c */
[----:B------:R0:W-:Y:S03]  /*63a20*/  @P5 STG.E.U16 [R16.64], R0 ;  /* 0x0000000010005986 */ /* 0x0001e6000c101506 */
[----:B------:R1:W-:Y:S02]  /*63a30*/  @P6 STG.E.U16 [R18.64], R2 ;  /* 0x0000000212006986 */ /* 0x0003e4000c101506 */
[----:B------:R-:W-:Y:S02]  /*63a40*/  @P4 STG.E.U16 [R20.64], R23 ;  /* 0x0000001714004986 */ /* 0x000fe4000c101506 */
[----:B0-----:R-:W-:Y:S01]  /*63a50*/  IMAD.WIDE R16, R22, 0x2, R6 ;  /* 0x0000000216107825 */ /* 0x001fe200078e0206 */
[----:B-1----:R-:W-:Y:S02]  /*63a60*/  PRMT R2, R11, 0x7632, R2 ;  /* 0x000076320b027816 */ /* 0x002fe40000000002 */
[----:B------:R-:W2:Y:S04]  /*63a70*/  LDL.LU R11, [R1+0x6c4] ;  /* 0x0006c400010b7983 */ /* 0x000ea80000300800 */
[----:B------:R0:W-:Y:S04]  /*63a80*/  @P3 STG.E.U16 [R16.64], R2 ;  /* 0x0000000210003986 */ /* 0x0001e8000c101506 */
[----:B0-----:R-:W3:Y:S01]  /*63a90*/  LDL R17, [R1+0x6b4] ;  /* 0x0006b40001117983 */ /* 0x001ee20000100800 */
[----:B----4-:R-:W-:Y:S01]  /*63aa0*/  ISETP.LT.AND P6, PT, R8, c[0x0][0x178], !P2 ;  /* 0x00005e0008007a0c */ /* 0x010fe200057c1270 */
[----:B------:R-:W-:-:S04]  /*63ab0*/  IADD3 R8, R3, 0xd8, RZ ;  /* 0x000000d803087810 */ /* 0x000fc80007ffe0ff */
[----:B------:R-:W-:Y:S02]  /*63ac0*/  ISETP.GE.AND P3, PT, R8, c[0x0][0x17c], PT ;  /* 0x00005f0008007a0c */ /* 0x000fe40003f66270 */
[----:B------:R-:W4:Y:S01]  /*63ad0*/  LDL.LU R8, [R1+0x694] ;  /* 0x0006940001087983 */ /* 0x000f220000300800 */
[----:B------:R-:W-:Y:S02]  /*63ae0*/  ISETP.LT.AND P4, PT, R28, c[0x0][0x178], !P2 ;  /* 0x00005e001c007a0c */ /* 0x000fe40005781270 */
[----:B------:R-:W-:Y:S02]  /*63af0*/  ISETP.LT.AND P5, PT, R27, c[0x0][0x178], !P2 ;  /* 0x00005e001b007a0c */ /* 0x000fe400057a1270 */
[----:B------:R-:W-:-:S05]  /*63b00*/  IADD3 R0, R22, c[0x0][0x198], RZ ;  /* 0x0000660016007a10 */ /* 0x000fca0007ffe0ff */
[----:B------:R-:W-:-:S04]  /*63b10*/  IMAD.WIDE R18, R0, 0x2, R4 ;  /* 0x0000000200127825 */ /* 0x000fc800078e0204 */
[----:B------:R-:W-:Y:S01]  /*63b20*/  IMAD.WIDE R20, R0, 0x2, R14 ;  /* 0x0000000200147825 */ /* 0x000fe200078e020e */
[----:B---3--:R0:W-:Y:S04]  /*63b30*/  @P4 STG.E.U16 [R18.64], R17 ;  /* 0x0000001112004986 */ /* 0x0081e8000c101506 */
[----:B0-----:R-:W3:Y:S01]  /*63b40*/  LDL R18, [R1+0x34] ;  /* 0x0000340001127983 */ /* 0x001ee20000100800 */
[----:B------:R-:W2:Y:S03]  /*63b50*/  LDL.LU R19, [R1+0x6b4] ;  /* 0x0006b40001137983 */ /* 0x000ea60000300800 */
[----:B----4-:R0:W-:Y:S04]  /*63b60*/  @P5 STG.E.U16 [R20.64], R8 ;  /* 0x0000000814005986 */ /* 0x0101e8000c101506 */
[----:B0-----:R-:W4:Y:S01]  /*63b70*/  LDL R20, [R1+0x10c4] ;  /* 0x0010c40001147983 */ /* 0x001f220000100800 */
[----:B------:R-:W2:Y:S01]  /*63b80*/  LDL.LU R21, [R1+0x674] ;  /* 0x0006740001157983 */ /* 0x000ea20000300800 */
[----:B------:R-:W-:Y:S01]  /*63b90*/  ISETP.LT.AND P2, PT, R24, c[0x0][0x178], !P2 ;  /* 0x00005e0018007a0c */ /* 0x000fe20005741270 */
[----:B------:R-:W-:-:S04]  /*63ba0*/  IMAD.WIDE R22, R0, 0x2, R12 ;  /* 0x0000000200167825 */ /* 0x000fc800078e020c */
[----:B------:R-:W-:Y:S01]  /*63bb0*/  IMAD.WIDE R16, R0, 0x2, R6 ;  /* 0x0000000200107825 */ /* 0x000fe200078e0206 */
[----:B------:R-:W-:-:S03]  /*63bc0*/  PRMT R2, R8, 0x7632, R2 ;  /* 0x0000763208027816 */ /* 0x000fc60000000002 */
[----:B------:R-:W-:Y:S01]  /*63bd0*/  IADD3 R8, R3, 0xd9, RZ ;  /* 0x000000d903087810 */ /* 0x000fe20007ffe0ff */
[----:B--2---:R0:W-:Y:S01]  /*63be0*/  @P6 STG.E.U16 [R22.64], R21 ;  /* 0x0000001516006986 */ /* 0x0041e2000c101506 */
[----:B------:R-:W-:Y:S02]  /*63bf0*/  ISETP.LT.AND P6, PT, R28, c[0x0][0x178], !P1 ;  /* 0x00005e001c007a0c */ /* 0x000fe40004fc1270 */
[----:B---3--:R1:W-:Y:S01]  /*63c00*/  @P2 STG.E.U16 [R16.64], R18 ;  /* 0x0000001210002986 */ /* 0x0083e2000c101506 */
[----:B------:R-:W-:Y:S02]  /*63c10*/  ISETP.GE.AND P2, PT, R8, c[0x0][0x17c], PT ;  /* 0x00005f0008007a0c */ /* 0x000fe40003f46270 */
[----:B------:R-:W2:Y:S01]  /*63c20*/  LDL.LU R8, [R1+0x34] ;  /* 0x0000340001087983 */ /* 0x000ea20000300800 */
[----:B0-----:R-:W-:Y:S01]  /*63c30*/  IADD3 R22, R0, c[0x0][0x198], RZ ;  /* 0x0000660000167a10 */ /* 0x001fe20007ffe0ff */
[----:B------:R-:W-:-:S04]  /*63c40*/  PRMT R0, R19, 0x7632, R0 ;  /* 0x0000763213007816 */ /* 0x000fc80000000000 */
        /* <DEDUP_REMOVED lines=71> */
[----:B------:R-:W-:Y:S01]  /*640c0*/  IMAD.WIDE R22, R0, 0x2, R12 ;  /* 0x0000000200167825 */ /* 0x000fe200078e020c */
[----:B------:R-:W-:-:S03]  /*640d0*/  ISETP.LT.AND P6, PT, R28, c[0x0][0x178], !P3 ;  /* 0x00005e001c007a0c */ /* 0x000fc60005fc1270 */
[----:B------:R-:W-:Y:S01]  /*640e0*/  IMAD.WIDE R16, R0, 0x2, R6 ;  /* 0x0000000200107825 */ /* 0x000fe200078e0206 */
[----:B------:R-:W-:-:S03]  /*640f0*/  PRMT R2, R8, 0x7632, R2 ;  /* 0x0000763208027816 */ /* 0x000fc60000000002 */
[----:B------:R-:W-:Y:S01]  /*64100*/  IADD3 R8, R3, 0xdd, RZ ;  /* 0x000000dd03087810 */ /* 0x000fe20007ffe0ff */
[----:B----4-:R0:W-:Y:S01]  /*64110*/  @P5 STG.E.U16 [R22.64], R21 ;  /* 0x0000001516005986 */ /* 0x0101e2000c101506 */
[----:B------:R-:W-:Y:S02]  /*64120*/  ISETP.LT.AND P5, PT, R27, c[0x0][0x178], !P3 ;  /* 0x00005e001b007a0c */ /* 0x000fe40005fa1270 */
[----:B--2---:R-:W-:Y:S01]  /*64130*/  ISETP.LT.AND P4, PT, R18, c[0x0][0x178], !P3 ;  /* 0x00005e0012007a0c */ /* 0x004fe20005f81270 */
[----:B------:R1:W-:Y:S01]  /*64140*/  @P1 STG.E.U16 [R16.64], R11 ;  /* 0x0000000b10001986 */ /* 0x0003e2000c101506 */
[----:B------:R-:W-:Y:S02]  /*64150*/  ISETP.LT.AND P3, PT, R24, c[0x0][0x178], !P3 ;  /* 0x00005e0018007a0c */ /* 0x000fe40005f61270 */
[----:B0-----:R-:W-:Y:S01]  /*64160*/  IADD3 R22, R0, c[0x0][0x198], RZ ;  /* 0x0000660000167a10 */ /* 0x001fe20007ffe0ff */
[----:B---3--:R-:W-:-:S04]  /*64170*/  PRMT R0, R19, 0x7632, R0 ;  /* 0x0000763213007816 */ /* 0x008fc80000000000 */
[----:B-1----:R-:W-:-:S04]  /*64180*/  IMAD.WIDE R16, R22, 0x2, R4 ;  /* 0x0000000216107825 */ /* 0x002fc800078e0204 */
[----:B------:R-:W-:Y:S01]  /*64190*/  IMAD.WIDE R18, R22, 0x2, R14 ;  /* 0x0000000216127825 */ /* 0x000fe200078e020e */
[----:B------:R-:W-:-:S03]  /*641a0*/  PRMT R23, R21, 0x7632, R23 ;  /* 0x0000763215177816 */ /* 0x000fc60000000017 */
[----:B------:R-:W-:Y:S01]  /*641b0*/  IMAD.WIDE R20, R22, 0x2, R12 ;  /* 0x0000000216147825 */ /* 0x000fe200078e020c */
[----:B------:R0:W-:Y:S03]  /*641c0*/  @P6 STG.E.U16 [R16.64], R0 ;  /* 0x0000000010006986 */ /* 0x0001e6000c101506 */
[----:B------:R1:W-:Y:S01]  /*641d0*/  @P5 STG.E.U16 [R18.64], R2 ;  /* 0x0000000212005986 */ /* 0x0003e2000c101506 */
[----:B------:R-:W-:Y:S01]  /*641e0*/  ISETP.GE.AND P1, PT, R8, c[0x0][0x17c], PT ;  /* 0x00005f0008007a0c */ /* 0x000fe20003f26270 */
[----:B------:R-:W-:Y:S01]  /*641f0*/  @P4 STG.E.U16 [R20.64], R23 ;  /* 0x0000001714004986 */ /* 0x000fe2000c101506 */
[----:B------:R-:W2:Y:S01]  /*64200*/  LDL R8, [R1+0x10c4] ;  /* 0x0010c40001087983 */ /* 0x000ea20000100800 */
[----:B0-----:R-:W-:Y:S01]  /*64210*/  IMAD.WIDE R16, R22, 0x2, R6 ;  /* 0x0000000216107825 */ /* 0x001fe200078e0206 */
[----:B-1----:R-:W-:Y:S02]  /*64220*/  PRMT R2, R11, 0x7632, R2 ;  /* 0x000076320b027816 */ /* 0x002fe40000000002 */
[----:B------:R-:W3:Y:S04]  /*64230*/  LDL.LU R11, [R1+0x734] ;  /* 0x00073400010b7983 */ /* 0x000ee80000300800 */
[----:B------:R0:W-:Y:S04]  /*64240*/  @P3 STG.E.U16 [R16.64], R2 ;  /* 0x0000000210003986 */ /* 0x0001e8000c101506 */
[----:B0-----:R-:W4:Y:S01]  /*64250*/  LDL R17, [R1+0x754] ;  /* 0x0007540001117983 */ /* 0x001f220000100800 */
[----:B------:R-:W-:-:S02]  /*64260*/  ISETP.LT.AND P4, PT, R28, c[0x0][0x178], !P2 ;  /* 0x00005e001c007a0c */ /* 0x000fc40005781270 */
[----:B------:R-:W-:-:S05]  /*64270*/  IADD3 R0, R22, c[0x0][0x198], RZ ;  /* 0x0000660016007a10 */ /* 0x000fca0007ffe0ff */
[----:B------:R-:W-:Y:S01]  /*64280*/  IMAD.WIDE R18, R0, 0x2, R4 ;  /* 0x0000000200127825 */ /* 0x000fe200078e0204 */
[----:B------:R-:W-:-:S05]  /*64290*/  ISETP.LT.AND P6, PT, R27, c[0x0][0x178], !P2 ;  /* 0x00005e001b007a0c */ /* 0x000fca00057c1270 */
[----:B----4-:R0:W-:Y:S04]  /*642a0*/  @P4 STG.E.U16 [R18.64], R17 ;  /* 0x0000001112004986 */ /* 0x0101e8000c101506 */
[----:B0-----:R-:W4:Y:S01]  /*642b0*/  LDL.LU R18, [R1+0x754] ;  /* 0x0007540001127983 */ /* 0x001f220000300800 */
[----:B------:R-:W3:Y:S02]  /*642c0*/  LDL.LU R19, [R1+0x744] ;  /* 0x0007440001137983 */ /* 0x000ee40000300800 */
[----:B------:R-:W-:Y:S01]  /*642d0*/  IMAD.WIDE R20, R0, 0x2, R14 ;  /* 0x0000000200147825 */ /* 0x000fe200078e020e */
[----:B--2---:R-:W-:-:S03]  /*642e0*/  ISETP.LT.AND P5, PT, R8, c[0x0][0x178], !P2 ;  /* 0x00005e0008007a0c */ /* 0x004fc600057a1270 */
[----:B------:R-:W-:Y:S01]  /*642f0*/  ISETP.LT.AND P2, PT, R24, c[0x0][0x178], !P2 ;  /* 0x00005e0018007a0c */ /* 0x000fe20005741270 */
[----:B---3--:R0:W-:Y:S04]  /*64300*/  @P6 STG.E.U16 [R20.64], R19 ;  /* 0x0000001314006986 */ /* 0x0081e8000c101506 */
[----:B0-----:R-:W2:Y:S01]  /*64310*/  LDL R20, [R1+0x10c4] ;  /* 0x0010c40001147983 */ /* 0x001ea20000100800 */
[----:B------:R-:W3:Y:S02]  /*64320*/  LDL.LU R21, [R1+0x724] ;  /* 0x0007240001157983 */ /* 0x000ee40000300800 */
[----:B------:R-:W-:Y:S01]  /*64330*/  IMAD.WIDE R22, R0, 0x2, R12 ;  /* 0x0000000200167825 */ /* 0x000fe200078e020c */
[----:B------:R-:W-:-:S03]  /*64340*/  ISETP.LT.AND P6, PT, R28, c[0x0][0x178], !P1 ;  /* 0x00005e001c007a0c */ /* 0x000fc60004fc1270 */
[----:B------:R-:W-:Y:S01]  /*64350*/  IMAD.WIDE R16, R0, 0x2, R6 ;  /* 0x0000000200107825 */ /* 0x000fe200078e0206 */
[----:B------:R-:W-:Y:S02]  /*64360*/  IADD3 R8, R3, 0xde, RZ ;  /* 0x000000de03087810 */ /* 0x000fe40007ffe0ff */
[----:B----4-:R-:W-:Y:S02]  /*64370*/  PRMT R2, R18, 0x7632, R2 ;  /* 0x0000763212027816 */ /* 0x010fe40000000002 */
[----:B------:R-:W-:Y:S01]  /*64380*/  ISETP.GE.AND P3, PT, R8, c[0x0][0x17c], PT ;  /* 0x00005f0008007a0c */ /* 0x000fe20003f66270 */
[----:B------:R-:W-:Y:S01]  /*64390*/  PRMT R8, R19, 0x7632, R8 ;  /* 0x0000763213087816 */ /* 0x000fe20000000008 */
[----:B---3--:R0:W-:Y:S01]  /*643a0*/  @P5 STG.E.U16 [R22.64], R21 ;  /* 0x0000001516005986 */ /* 0x0081e2000c101506 */
[----:B------:R-:W-:Y:S02]  /*643b0*/  ISETP.LT.AND P5, PT, R27, c[0x0][0x178], !P1 ;  /* 0x00005e001b007a0c */ /* 0x000fe40004fa1270 */
[----:B--2---:R-:W-:Y:S01]  /*643c0*/  ISETP.LT.AND P4, PT, R20, c[0x0][0x178], !P1 ;  /* 0x00005e0014007a0c */ /* 0x004fe20004f81270 */
[----:B------:R-:W-:Y:S01]  /*643d0*/  ISETP.LT.AND P1, PT, R24, c[0x0][0x178], !P1 ;  /* 0x00005e0018007a0c */ /* 0x000fe20004f21270 */
[----:B------:R1:W-:Y:S01]  /*643e0*/  @P2 STG.E.U16 [R16.64], R25 ;  /* 0x0000001910002986 */ /* 0x0003e2000c101506 */
[----:B0-----:R-:W-:Y:S01]  /*643f0*/  IADD3 R22, R0, c[0x0][0x198], RZ ;  /* 0x0000660000167a10 */ /* 0x001fe20007ffe0ff */
[----:B------:R-:W-:-:S04]  /*64400*/  IADD3 R0, R3, 0xdf, RZ ;  /* 0x000000df03007810 */ /* 0x000fc80007ffe0ff */
[----:B-1----:R-:W-:Y:S01]  /*64410*/  IMAD.WIDE R16, R22, 0x2, R4 ;  /* 0x0000000216107825 */ /* 0x002fe200078e0204 */
[----:B------:R-:W-:Y:S02]  /*64420*/  ISETP.GE.AND P2, PT, R0, c[0x0][0x17c], PT ;  /* 0x00005f0000007a0c */ /* 0x000fe40003f46270 */
[----:B------:R-:W2:Y:S01]  /*64430*/  LDL R0, [R1+0x10c4] ;  /* 0x0010c40001007983 */ /* 0x000ea20000100800 */
[----:B------:R-:W-:Y:S01]  /*64440*/  IMAD.WIDE R18, R22, 0x2, R14 ;  /* 0x0000000216127825 */ /* 0x000fe200078e020e */
[----:B------:R-:W-:-:S03]  /*64450*/  PRMT R23, R21, 0x7632, R23 ;  /* 0x0000763215177816 */ /* 0x000fc60000000017 */
[C---:B------:R-:W-:Y:S01]  /*64460*/  IMAD.WIDE R20, R22.reuse, 0x2, R12 ;  /* 0x0000000216147825 */ /* 0x040fe200078e020c */
[----:B------:R0:W-:Y:S03]  /*64470*/  @P6 STG.E.U16 [R16.64], R2 ;  /* 0x0000000210006986 */ /* 0x0001e6000c101506 */
[----:B------:R-:W-:Y:S01]  /*64480*/  @P5 STG.E.U16 [R18.64], R8 ;  /* 0x0000000812005986 */ /* 0x000fe2000c101506 */
[----:B------:R-:W-:Y:S01]  /*64490*/  @P4 STG.E.U16 [R20.64], R23 ;  /* 0x0000001714004986 */ /* 0x000fe2000c101506 */
[----:B0-----:R-:W-:Y:S01]  /*644a0*/  PRMT R2, R25, 0x7632, R2 ;  /* 0x0000763219027816 */ /* 0x001fe20000000002 */
[----:B------:R-:W-:Y:S02]  /*644b0*/  IMAD.WIDE R16, R22, 0x2, R6 ;  /* 0x0000000216107825 */ /* 0x000fe400078e0206 */
[----:B------:R-:W3:Y:S04]  /*644c0*/  LDL.LU R25, [R1+0x10c4] ;  /* 0x0010c40001197983 */ /* 0x000ee80000300800 */
[----:B------:R0:W-:Y:S04]  /*644d0*/  @P1 STG.E.U16 [R16.64], R2 ;  /* 0x0000000210001986 */ /* 0x0001e8000c101506 */
[----:B0-----:R-:W4:Y:S01]  /*644e0*/  LDL R17, [R1+0x764] ;  /* 0x0007640001117983 */ /* 0x001f220000100800 */
[----:B------:R-:W-:-:S02]  /*644f0*/  ISETP.LT.AND P4, PT, R28, c[0x0][0x178], !P3 ;  /* 0x00005e001c007a0c */ /* 0x000fc40005f81270 */
[----:B------:R-:W-:Y:S02]  /*64500*/  ISETP.LT.AND P6, PT, R27, c[0x0][0x178], !P3 ;  /* 0x00005e001b007a0c */ /* 0x000fe40005fc1270 */
[----:B--2---:R-:W-:Y:S01]  /*64510*/  ISETP.LT.AND P5, PT, R0, c[0x0][0x178], !P3 ;  /* 0x00005e0000007a0c */ /* 0x004fe20005fa1270 */
[----:B------:R-:W-:-:S05]  /*64520*/  IADD3 R0, R22, c[0x0][0x198], RZ ;  /* 0x0000660016007a10 */ /* 0x000fca0007ffe0ff */
[----:B------:R-:W-:-:S04]  /*64530*/  IMAD.WIDE R18, R0, 0x2, R4 ;  /* 0x0000000200127825 */ /* 0x000fc800078e0204 */
[----:B------:R-:W-:Y:S01]  /*64540*/  IMAD.WIDE R20, R0, 0x2, R14 ;  /* 0x0000000200147825 */ /* 0x000fe200078e020e */
[----:B----4-:R0:W-:Y:S04]  /*64550*/  @P4 STG.E.U16 [R18.64], R17 ;  /* 0x0000001112004986 */ /* 0x0101e8000c101506 */
[----:B------:R1:W-:Y:S01]  /*64560*/  @P6 STG.E.U16 [R20.64], R11 ;  /* 0x0000000b14006986 */ /* 0x0003e2000c101506 */
[----:B0-----:R-:W2:Y:S01]  /*64570*/  LDL.LU R19, [R1+0x764] ;  /* 0x0007640001137983 */ /* 0x001ea20000300800 */
[----:B-1----:R-:W4:Y:S01]  /*64580*/  LDL.LU R21, [R1+0x704] ;  /* 0x0007040001157983 */ /* 0x002f220000300800 */
[----:B------:R-:W-:Y:S01]  /*64590*/  ISETP.LT.AND P3, PT, R24, c[0x0][0x178], !P3 ;  /* 0x00005e0018007a0c */ /* 0x000fe20005f61270 */
[----:B------:R-:W-:Y:S01]  /*645a0*/  IMAD.WIDE R22, R0, 0x2, R12 ;  /* 0x0000000200167825 */ /* 0x000fe200078e020c */
[----:B------:R-:W-:-:S02]  /*645b0*/  IADD3 R8, R3, 0xe0, RZ ;  /* 0x000000e003087810 */ /* 0x000fc40007ffe0ff */
[----:B------:R-:W-:Y:S01]  /*645c0*/  ISETP.LT.AND P6, PT, R28, c[0x0][0x178], !P2 ;  /* 0x00005e001c007a0c */ /* 0x000fe200057c1270 */
[----:B------:R-:W-:Y:S01]  /*645d0*/  IMAD.WIDE R16, R0, 0x2, R6 ;  /* 0x0000000200107825 */ /* 0x000fe200078e0206 */
[----:B------:R-:W-:-:S03]  /*645e0*/  ISETP.GE.AND P1, PT, R8, c[0x0][0x17c], PT ;  /* 0x00005f0008007a0c */ /* 0x000fc60003f26270 */
[----:B------:R-:W-:Y:S01]  /*645f0*/  IADD3 R8, R0, c[0x0][0x198], RZ ;  /* 0x0000660000087a10 */ /* 0x000fe20007ffe0ff */
[----:B---3--:R-:W-:Y:S02]  /*64600*/  ISETP.LT.AND P4, PT, R25, c[0x0][0x178], !P2 ;  /* 0x00005e0019007a0c */ /* 0x008fe40005781270 */
[----:B------:R-:W-:Y:S01]  /*64610*/  IADD3 R0, R3, 0xe1, RZ ;  /* 0x000000e103007810 */ /* 0x000fe20007ffe0ff */
[----:B----4-:R-:W-:Y:S01]  /*64620*/  @P5 STG.E.U16 [R22.64], R21 ;  /* 0x0000001516005986 */ /* 0x010fe2000c101506 */
[----:B------:R-:W-:Y:S01]  /*64630*/  ISETP.LT.AND P5, PT, R27, c[0x0][0x178], !P2 ;  /* 0x00005e001b007a0c */ /* 0x000fe200057a1270 */
[----:B------:R0:W-:Y:S01]  /*64640*/  @P3 STG.E.U16 [R16.64], R9 ;  /* 0x0000000910003986 */ /* 0x0001e2000c101506 */
[----:B------:R-:W-:Y:S02]  /*64650*/  ISETP.LT.AND P2, PT, R24, c[0x0][0x178], !P2 ;  /* 0x00005e0018007a0c */ /* 0x000fe40005741270 */
[----:B--2---:R-:W-:Y:S01]  /*64660*/  PRMT R2, R19, 0x7632, R2 ;  /* 0x0000763213027816 */ /* 0x004fe20000000002 */
[----:B------:R-:W-:Y:S01]  /*64670*/  IMAD.WIDE R18, R8, 0x2, R14 ;  /* 0x0000000208127825 */ /* 0x000fe200078e020e */
[----:B------:R-:W-:-:S03]  /*64680*/  ISETP.GE.AND P3, PT, R0, c[0x0][0x17c], PT ;  /* 0x00005f0000007a0c */ /* 0x000fc60003f66270 */
[C---:B------:R-:W-:Y:S02]  /*64690*/  IADD3 R0, R8.reuse, c[0x0][0x198], RZ ;  /* 0x0000660008007a10 */ /* 0x040fe40007ffe0ff */
[C---:B0-----:R-:W-:Y:S01]  /*646a0*/  IMAD.WIDE R16, R8.reuse, 0x2, R4 ;  /* 0x0000000208107825 */ /* 0x041fe200078e0204 */
[----:B------:R-:W-:Y:S02]  /*646b0*/  PRMT R9, R11, 0x7632, R9 ;  /* 0x000076320b097816 */ /* 0x000fe40000000009 */
[----:B------:R-:W-:Y:S01]  /*646c0*/  PRMT R22, R21, 0x7632, R22 ;  /* 0x0000763215167816 */ /* 0x000fe20000000016 */
[C---:B------:R-:W-:Y:S01]  /*646d0*/  IMAD.WIDE R20, R8.reuse, 0x2, R12 ;  /* 0x0000000208147825 */ /* 0x040fe200078e020c */
[----:B------:R-:W2:Y:S04]  /*646e0*/  LDL.LU R11, [R1+0x58] ;  /* 0x00005800010b7983 */ /* 0x000ea80000300800 */
[----:B------:R0:W-:Y:S01]  /*646f0*/  @P6 STG.E.U16 [R16.64], R2 ;  /* 0x0000000210006986 */ /* 0x0001e2000c101506 */
[----:B------:R1:W-:Y:S02]  /*64700*/  @P5 STG.E.U16 [R18.64], R9 ;  /* 0x0000000912005986 */ /* 0x0003e4000c101506 */
[----:B------:R-:W-:Y:S01]  /*64710*/  @P4 STG.E.U16 [R20.64], R22 ;  /* 0x0000001614004986 */ /* 0x000fe2000c101506 */
[----:B0-----:R-:W-:Y:S01]  /*64720*/  PRMT R2, R9, 0x7632, R2 ;  /* 0x0000763209027816 */ /* 0x001fe20000000002 */
[----:B-1----:R-:W-:-:S05]  /*64730*/  IMAD.WIDE R8, R8, 0x2, R6 ;  /* 0x0000000208087825 */ /* 0x002fca00078e0206 */
[----:B------:R0:W-:Y:S04]  /*64740*/  @P2 STG.E.U16 [R8.64], R2 ;  /* 0x0000000208002986 */ /* 0x0001e8000c101506 */
[----:B0-----:R-:W3:Y:S01]  /*64750*/  LDL R9, [R1+0x618] ;  /* 0x0006180001097983 */ /* 0x001ee20000100800 */
[----:B------:R-:W-:Y:S01]  /*64760*/  ISETP.LT.AND P4, PT, R28, c[0x0][0x178], !P1 ;  /* 0x00005e001c007a0c */ /* 0x000fe20004f81270 */
[----:B------:R-:W-:Y:S01]  /*64770*/  IMAD.WIDE R16, R0, 0x2, R4 ;  /* 0x0000000200107825 */ /* 0x000fe200078e0204 */
[----:B------:R-:W-:-:S11]  /*64780*/  ISETP.LT.AND P6, PT, R27, c[0x0][0x178], !P1 ;  /* 0x00005e001b007a0c */ /* 0x000fd60004fc1270 */
[----:B---3--:R0:W-:Y:S04]  /*64790*/  @P4 STG.E.U16 [R16.64], R9 ;  /* 0x0000000910004986 */ /* 0x0081e8000c101506 */
[----:B0-----:R-:W3:Y:S01]  /*647a0*/  LDL.LU R16, [R1+0x618] ;  /* 0x0006180001107983 */ /* 0x001ee20000300800 */
[----:B------:R-:W4:Y:S02]  /*647b0*/  LDL.LU R17, [R1+0x608] ;  /* 0x0006080001117983 */ /* 0x000f240000300800 */
[----:B------:R-:W-:Y:S01]  /*647c0*/  IMAD.WIDE R18, R0, 0x2, R14 ;  /* 0x0000000200127825 */ /* 0x000fe200078e020e */
[----:B------:R-:W-:-:S03]  /*647d0*/  ISETP.LT.AND P5, PT, R25, c[0x0][0x178], !P1 ;  /* 0x00005e0019007a0c */ /* 0x000fc60004fa1270 */
[----:B------:R-:W-:Y:S02]  /*647e0*/  ISETP.LT.AND P1, PT, R24, c[0x0][0x178], !P1 ;  /* 0x00005e0018007a0c */ /* 0x000fe40004f21270 */
[----:B------:R-:W-:Y:S01]  /*647f0*/  IMAD.WIDE R20, R0, 0x2, R12 ;  /* 0x0000000200147825 */ /* 0x000fe200078e020c */
[----:B----4-:R0:W-:Y:S04]  /*64800*/  @P6 STG.E.U16 [R18.64], R17 ;  /* 0x0000001112006986 */ /* 0x0101e8000c101506 */
[----:B0-----:R-:W4:Y:S01]  /*64810*/  LDL.LU R19, [R1+0x5f8] ;  /* 0x0005f80001137983 */ /* 0x001f220000300800 */
[----:B------:R-:W-:Y:S01]  /*64820*/  ISETP.LT.AND P6, PT, R28, c[0x0][0x178], !P3 ;  /* 0x00005e001c007a0c */ /* 0x000fe20005fc1270 */
[----:B------:R-:W-:Y:S01]  /*64830*/  IMAD.WIDE R8, R0, 0x2, R6 ;  /* 0x0000000200087825 */ /* 0x000fe200078e0206 */
[----:B------:R-:W-:-:S02]  /*64840*/  ISETP.LT.AND P4, PT, R25, c[0x0][0x178], !P3 ;  /* 0x00005e0019007a0c */ /* 0x000fc40005f81270 */
[----:B------:R-:W-:Y:S02]  /*64850*/  IADD3 R22, R3, 0xe2, RZ ;  /* 0x000000e203167810 */ /* 0x000fe40007ffe0ff */
[----:B------:R-:W-:Y:S02]  /*64860*/  PRMT R2, R17, 0x7632, R2 ;  /* 0x0000763211027816 */ /* 0x000fe40000000002 */
[----:B------:R-:W-:Y:S01]  /*64870*/  ISETP.GE.AND P2, PT, R22, c[0x0][0x17c], PT ;  /* 0x00005f0016007a0c */ /* 0x000fe20003f46270 */
[----:B----4-:R0:W-:Y:S01]  /*64880*/  @P5 STG.E.U16 [R20.64], R19 ;  /* 0x0000001314005986 */ /* 0x0101e2000c101506 */
[----:B------:R-:W-:Y:S01]  /*64890*/  ISETP.LT.AND P5, PT, R27, c[0x0][0x178], !P3 ;  /* 0x00005e001b007a0c */ /* 0x000fe20005fa1270 */
[----:B--2---:R1:W-:Y:S01]  /*648a0*/  @P1 STG.E.U16 [R8.64], R11 ;  /* 0x0000000b08001986 */ /* 0x0043e2000c101506 */
[----:B------:R-:W-:Y:S02]  /*648b0*/  ISETP.LT.AND P3, PT, R24, c[0x0][0x178], !P3 ;  /* 0x00005e0018007a0c */ /* 0x000fe40005f61270 */
        /* <DEDUP_REMOVED lines=14> */
[----:B------:R-:W-:-:S02]  /*649a0*/  ISETP.LT.AND P4, PT, R28, c[0x0][0x178], !P2 ;  /* 0x00005e001c007a0c */ /* 0x000fc40005781270 */
[----:B------:R-:W-:-:S05]  /*649b0*/  IADD3 R0, R20, c[0x0][0x198], RZ ;  /* 0x0000660014007a10 */ /* 0x000fca0007ffe0ff */
[----:B------:R-:W-:Y:S01]  /*649c0*/  IMAD.WIDE R16, R0, 0x2, R4 ;  /* 0x0000000200107825 */ /* 0x000fe200078e0204 */
[----:B------:R-:W-:-:S05]  /*649d0*/  ISETP.LT.AND P6, PT, R27, c[0x0][0x178], !P2 ;  /* 0x00005e001b007a0c */ /* 0x000fca00057c1270 */
[----:B---3--:R0:W-:Y:S04]  /*649e0*/  @P4 STG.E.U16 [R16.64], R9 ;  /* 0x0000000910004986 */ /* 0x0081e8000c101506 */
[----:B0-----:R-:W3:Y:S01]  /*649f0*/  LDL.LU R16, [R1+0x658] ;  /* 0x0006580001107983 */ /* 0x001ee20000300800 */
[----:B------:R-:W4:Y:S02]  /*64a00*/  LDL.LU R17, [R1+0x638] ;  /* 0x0006380001117983 */ /* 0x000f240000300800 */
[----:B------:R-:W-:Y:S01]  /*64a10*/  IMAD.WIDE R18, R0, 0x2, R14 ;  /* 0x0000000200127825 */ /* 0x000fe200078e020e */
[----:B------:R-:W-:Y:S02]  /*64a20*/  ISETP.LT.AND P5, PT, R25, c[0x0][0x178], !P2 ;  /* 0x00005e0019007a0c */ /* 0x000fe400057a1270 */
[----:B------:R-:W-:Y:S01]  /*64a30*/  IADD3 R21, R3, 0xe3, RZ ;  /* 0x000000e303157810 */ /* 0x000fe20007ffe0ff */
[----:B------:R-:W-:Y:S01]  /*64a40*/  ISETP.LT.AND P2, PT, R24, c[0x0][0x178], !P2 ;  /* 0x00005e0018007a0c */ /* 0x000fe20005741270 */
[----:B----4-:R0:W-:Y:S04]  /*64a50*/  @P6 STG.E.U16 [R18.64], R17 ;  /* 0x0000001112006986 */ /* 0x0101e8000c101506 */
[----:B0-----:R-:W4:Y:S01]  /*64a60*/  LDL R18, [R1+0x8] ;  /* 0x0000080001127983 */ /* 0x001f220000100800 */
[----:B------:R-:W2:Y:S01]  /*64a70*/  LDL.LU R19, [R1+0x628] ;  /* 0x0006280001137983 */ /* 0x000ea20000300800 */
[----:B------:R-:W-:Y:S01]  /*64a80*/  ISETP.GE.AND P1, PT, R21, c[0x0][0x17c], PT ;  /* 0x00005f0015007a0c */ /* 0x000fe20003f26270 */
[----:B------:R-:W-:-:S04]  /*64a90*/  IMAD.WIDE R20, R0, 0x2, R12 ;  /* 0x0000000200147825 */ /* 0x000fc800078e020c */
[----:B------:R-:W-:Y:S01]  /*64aa0*/  IMAD.WIDE R8, R0, 0x2, R6 ;  /* 0x0000000200087825 */ /* 0x000fe200078e0206 */
[----:B------:R-:W-:Y:S02]  /*64ab0*/  ISETP.LT.AND P6, PT, R28, c[0x0][0x178], !P1 ;  /* 0x00005e001c007a0c */ /* 0x000fe40004fc1270 */
[----:B---3--:R-:W-:Y:S01]  /*64ac0*/  PRMT R2, R16, 0x7632, R2 ;  /* 0x0000763210027816 */ /* 0x008fe20000000002 */
[----:B--2---:R0:W-:Y:S01]  /*64ad0*/  @P5 STG.E.U16 [R20.64], R19 ;  /* 0x0000001314005986 */ /* 0x0041e2000c101506 */
[----:B----4-:R1:W-:Y:S01]  /*64ae0*/  @P2 STG.E.U16 [R8.64], R18 ;  /* 0x0000001208002986 */ /* 0x0103e2000c101506 */
[----:B0-----:R-:W-:-:S05]  /*64af0*/  IADD3 R20, R0, c[0x0][0x198], RZ ;  /* 0x0000660000147a10 */ /* 0x001fca0007ffe0ff */
[----:B-1----:R-:W-:-:S05]  /*64b00*/  IMAD.WIDE R8, R20, 0x2, R4 ;  /* 0x0000000214087825 */ /* 0x002fca00078e0204 */
[----:B------:R0:W-:Y:S04]  /*64b10*/  @P6 STG.E.U16 [R8.64], R2 ;  /* 0x0000000208006986 */ /* 0x0001e8000c101506 */
[----:B0-----:R-:W2:Y:S01]  /*64b20*/  LDL.LU R9, [R1+0x8] ;  /* 0x0000080001097983 */ /* 0x001ea20000300800 */
[----:B------:R-:W-:Y:S02]  /*64b30*/  ISETP.LT.AND P5, PT, R27, c[0x0][0x178], !P1 ;  /* 0x00005e001b007a0c */ /* 0x000fe40004fa1270 */
[----:B------:R-:W-:Y:S01]  /*64b40*/  ISETP.LT.AND P4, PT, R25, c[0x0][0x178], !P1 ;  /* 0x00005e0019007a0c */ /* 0x000fe20004f81270 */
[----:B------:R-:W-:Y:S01]  /*64b50*/  ISETP.LT.AND P1, PT, R24, c[0x0][0x178], !P1 ;  /* 0x00005e0018007a0c */ /* 0x000fe20004f21270 */
[----:B------:R-:W-:Y:S02]  /*64b60*/  IADD3 R22, R3, 0xe4, RZ ;  /* 0x000000e403167810 */ /* 0x000fe40007ffe0ff */
[----:B------:R-:W-:Y:S01]  /*64b70*/  PRMT R21, R17, 0x7632, R21 ;  /* 0x0000763211157816 */ /* 0x000fe20000000015 */
[----:B------:R-:W-:Y:S01]  /*64b80*/  IMAD.WIDE R16, R20, 0x2, R14 ;  /* 0x0000000214107825 */ /* 0x000fe200078e020e */
[----:B------:R-:W-:-:S03]  /*64b90*/  ISETP.GE.AND P3, PT, R22, c[0x0][0x17c], PT ;  /* 0x00005f0016007a0c */ /* 0x000fc60003f66270 */
[----:B------:R-:W-:Y:S02]  /*64ba0*/  PRMT R22, R19, 0x7632, R22 ;  /* 0x0000763213167816 */ /* 0x000fe40000000016 */
[C---:B------:R-:W-:Y:S01]  /*64bb0*/  IMAD.WIDE R18, R20.reuse, 0x2, R12 ;  /* 0x0000000214127825 */ /* 0x040fe200078e020c */
[----:B------:R-:W-:Y:S04]  /*64bc0*/  @P5 STG.E.U16 [R16.64], R21 ;  /* 0x0000001510005986 */ /* 0x000fe8000c101506 */
[----:B------:R-:W-:Y:S01]  /*64bd0*/  @P4 STG.E.U16 [R18.64], R22 ;  /* 0x0000001612004986 */ /* 0x000fe2000c101506 */
[----:B--2---:R-:W-:Y:S01]  /*64be0*/  PRMT R2, R9, 0x7632, R2 ;  /* 0x0000763209027816 */ /* 0x004fe20000000002 */
[----:B------:R-:W-:-:S05]  /*64bf0*/  IMAD.WIDE R8, R20, 0x2, R6 ;  /* 0x0000000214087825 */ /* 0x000fca00078e0206 */
[----:B------:R0:W-:Y:S04]  /*64c00*/  @P1 STG.E.U16 [R8.64], R2 ;  /* 0x0000000208001986 */ /* 0x0001e8000c101506 */
[----:B0-----:R-:W2:Y:S01]  /*64c10*/  LDL R9, [R1+0x688] ;  /* 0x0006880001097983 */ /* 0x001ea20000100800 */
[----:B------:R-:W-:Y:S02]  /*64c20*/  IADD3 R0, R3, 0xe5, RZ ;  /* 0x000000e503007810 */ /* 0x000fe40007ffe0ff */
[----:B------:R-:W-:Y:S02]  /*64c30*/  ISETP.LT.AND P4, PT, R28, c[0x0][0x178], !P3 ;  /* 0x00005e001c007a0c */ /* 0x000fe40005f81270 */
[----:B------:R-:W-:Y:S02]  /*64c40*/  ISETP.LT.AND P6, PT, R27, c[0x0][0x178], !P3 ;  /* 0x00005e001b007a0c */ /* 0x000fe40005fc1270 */
[----:B------:R-:W-:Y:S01]  /*64c50*/  ISETP.GE.AND P2, PT, R0, c[0x0][0x17c], PT ;  /* 0x00005f0000007a0c */ /* 0x000fe20003f46270 */
[----:B------:R-:W-:-:S05]  /*64c60*/  IADD3 R0, R20, c[0x0][0x198], RZ ;  /* 0x0000660014007a10 */ /* 0x000fca0007ffe0ff */
[----:B------:R-:W-:-:S04]  /*64c70*/  IMAD.WIDE R16, R0, 0x2, R4 ;  /* 0x0000000200107825 */ /* 0x000fc800078e0204 */
[----:B------:R-:W-:Y:S01]  /*64c80*/  IMAD.WIDE R18, R0, 0x2, R14 ;  /* 0x0000000200127825 */ /* 0x000fe200078e020e */
[----:B--2---:R0:W-:Y:S04]  /*64c90*/  @P4 STG.E.U16 [R16.64], R9 ;  /* 0x0000000910004986 */ /* 0x0041e8000c101506 */
[----:B------:R1:W-:Y:S01]  /*64ca0*/  @P6 STG.E.U16 [R18.64], R11 ;  /* 0x0000000b12006986 */ /* 0x0003e2000c101506 */
[----:B0-----:R-:W2:Y:S01]  /*64cb0*/  LDL R16, [R1+0x48] ;  /* 0x0000480001107983 */ /* 0x001ea20000100800 */
[----:B------:R-:W3:Y:S02]  /*64cc0*/  LDL.LU R17, [R1+0x688] ;  /* 0x0006880001117983 */ /* 0x000ee40000300800 */
[----:B-1----:R-:W4:Y:S01]  /*64cd0*/  LDL.LU R19, [R1+0x648] ;  /* 0x0006480001137983 */ /* 0x002f220000300800 */
[----:B------:R-:W-:Y:S01]  /*64ce0*/  ISETP.LT.AND P5, PT, R25, c[0x0][0x178], !P3 ;  /* 0x00005e0019007a0c */ /* 0x000fe20005fa1270 */
[----:B------:R-:W-:-:S02]  /*64cf0*/  ISETP.LT.AND P3, PT, R24, c[0x0][0x178], !P3 ;  /* 0x00005e0018007a0c */ /* 0x000fc40005f61270 */
[----:B------:R-:W-:-:S04]  /*64d00*/  IMAD.WIDE R20, R0, 0x2, R12 ;  /* 0x0000000200147825 */ /* 0x000fc800078e020c */
[----:B------:R-:W-:Y:S01]  /*64d10*/  IMAD.WIDE R8, R0, 0x2, R6 ;  /* 0x0000000200087825 */ /* 0x000fe200078e0206 */
[----:B------:R-:W-:Y:S02]  /*64d20*/  PRMT R2, R11, 0x7632, R2 ;  /* 0x000076320b027816 */ /* 0x000fe40000000002 */
[----:B------:R-:W3:Y:S01]  /*64d30*/  LDL.LU R11, [R1+0x38] ;  /* 0x00003800010b7983 */ /* 0x000ee20000300800 */
[----:B------:R-:W-:-:S03]  /*64d40*/  ISETP.LT.AND P6, PT, R28, c[0x0][0x178], !P2 ;  /* 0x00005e001c007a0c */ /* 0x000fc600057c1270 */
[----:B----4-:R0:W-:Y:S01]  /*64d50*/  @P5 STG.E.U16 [R20.64], R19 ;  /* 0x0000001314005986 */ /* 0x0101e2000c101506 */
[----:B--2---:R1:W-:Y:S01]  /*64d60*/  @P3 STG.E.U16 [R8.64], R16 ;  /* 0x0000001008003986 */ /* 0x0043e2000c101506 */
[----:B0-----:R-:W-:-:S04]  /*64d70*/  IADD3 R21, R3, 0xe7, RZ ;  /* 0x000000e703157810 */ /* 0x001fc80007ffe0ff */
[----:B------:R-:W-:Y:S02]  /*64d80*/  ISETP.GE.AND P3, PT, R21, c[0x0][0x17c], PT ;  /* 0x00005f0015007a0c */ /* 0x000fe40003f66270 */
[----:B------:R-:W2:Y:S01]  /*64d90*/  LDL.LU R21, [R1+0x48] ;  /* 0x0000480001157983 */ /* 0x000ea20000300800 */
[----:B------:R-:W-:Y:S02]  /*64da0*/  ISETP.LT.AND P5, PT, R27, c[0x0][0x178], !P2 ;  /* 0x00005e001b007a0c */ /* 0x000fe400057a1270 */
[----:B------:R-:W-:Y:S02]  /*64db0*/  IADD3 R20, R0, c[0x0][0x198], RZ ;  /* 0x0000660000147a10 */ /* 0x000fe40007ffe0ff */
[----:B------:R-:W-:Y:S01]  /*64dc0*/  ISETP.LT.AND P4, PT, R25, c[0x0][0x178], !P2 ;  /* 0x00005e0019007a0c */ /* 0x000fe20005781270 */
[----:B------:R-:W-:Y:S01]  /*64dd0*/  ISETP.LT.AND P2, PT, R24, c[0x0][0x178], !P2 ;  /* 0x00005e0018007a0c */ /* 0x000fe20005741270 */
[----:B------:R-:W-:Y:S02]  /*64de0*/  IADD3 R22, R3, 0xe6, RZ ;  /* 0x000000e603167810 */ /* 0x000fe40007ffe0ff */
[----:B---3--:R-:W-:Y:S01]  /*64df0*/  PRMT R0, R17, 0x7632, R0 ;  /* 0x0000763211007816 */ /* 0x008fe20000000000 */
[----:B-1----:R-:W-:-:S04]  /*64e00*/  IMAD.WIDE R8, R20, 0x2, R4 ;  /* 0x0000000214087825 */ /* 0x002fc800078e0204 */
[----:B------:R-:W-:Y:S01]  /*64e10*/  IMAD.WIDE R16, R20, 0x2, R14 ;  /* 0x0000000214107825 */ /* 0x000fe200078e020e */
[----:B------:R-:W-:-:S03]  /*64e20*/  ISETP.GE.AND P1, PT, R22, c[0x0][0x17c], PT ;  /* 0x00005f0016007a0c */ /* 0x000fc60003f26270 */
[----:B------:R-:W-:Y:S02]  /*64e30*/  PRMT R22, R19, 0x7632, R22 ;  /* 0x0000763213167816 */ /* 0x000fe40000000016 */
[C---:B------:R-:W-:Y:S01]  /*64e40*/  IMAD.WIDE R18, R20.reuse, 0x2, R12 ;  /* 0x0000000214127825 */ /* 0x040fe200078e020c */
[----:B------:R0:W-:Y:S03]  /*64e50*/  @P6 STG.E.U16 [R8.64], R0 ;  /* 0x0000000008006986 */ /* 0x0001e6000c101506 */
[----:B------:R2:W-:Y:S01]  /*64e60*/  @P5 STG.E.U16 [R16.64], R2 ;  /* 0x0000000210005986 */ /* 0x0005e2000c101506 */
[----:B------:R-:W-:Y:S01]  /*64e70*/  @P4 STG.E.U16 [R18.64], R22 ;  /* 0x0000001612004986 */ /* 0x000fe2000c101506 */
[----:B0-----:R-:W-:Y:S01]  /*64e80*/  IMAD.WIDE R8, R20, 0x2, R6 ;  /* 0x0000000214087825 */ /* 0x001fe200078e0206 */
[----:B--2---:R-:W-:-:S05]  /*64e90*/  PRMT R2, R21, 0x7632, R2 ;  /* 0x0000763215027816 */ /* 0x004fca0000000002 */
[----:B------:R0:W-:Y:S04]  /*64ea0*/  @P2 STG.E.U16 [R8.64], R2 ;  /* 0x0000000208002986 */ /* 0x0001e8000c101506 */
[----:B0-----:R-:W2:Y:S01]  /*64eb0*/  LDL R9, [R1+0x6b8] ;  /* 0x0006b80001097983 */ /* 0x001ea20000100800 */
[----:B------:R-:W-:Y:S02]  /*64ec0*/  ISETP.LT.AND P4, PT, R28, c[0x0][0x178], !P1 ;  /* 0x00005e001c007a0c */ /* 0x000fe40004f81270 */
[----:B------:R-:W-:-:S05]  /*64ed0*/  IADD3 R0, R20, c[0x0][0x198], RZ ;  /* 0x0000660014007a10 */ /* 0x000fca0007ffe0ff */
[----:B------:R-:W-:Y:S01]  /*64ee0*/  IMAD.WIDE R16, R0, 0x2, R4 ;  /* 0x0000000200107825 */ /* 0x000fe200078e0204 */
[----:B------:R-:W-:-:S05]  /*64ef0*/  ISETP.LT.AND P6, PT, R27, c[0x0][0x178], !P1 ;  /* 0x00005e001b007a0c */ /* 0x000fca0004fc1270 */
[----:B--2---:R0:W-:Y:S04]  /*64f00*/  @P4 STG.E.U16 [R16.64], R9 ;  /* 0x0000000910004986 */ /* 0x0041e8000c101506 */
[----:B0-----:R-:W2:Y:S01]  /*64f10*/  LDL.LU R16, [R1+0x6b8] ;  /* 0x0006b80001107983 */ /* 0x001ea20000300800 */
[----:B------:R-:W3:Y:S02]  /*64f20*/  LDL.LU R17, [R1+0x698] ;  /* 0x0006980001117983 */ /* 0x000ee40000300800 */
[----:B------:R-:W-:Y:S01]  /*64f30*/  IMAD.WIDE R18, R0, 0x2, R14 ;  /* 0x0000000200127825 */ /* 0x000fe200078e020e */
[----:B------:R-:W-:-:S03]  /*64f40*/  ISETP.LT.AND P5, PT, R25, c[0x0][0x178], !P1 ;  /* 0x00005e0019007a0c */ /* 0x000fc60004fa1270 */
[----:B------:R-:W-:Y:S02]  /*64f50*/  ISETP.LT.AND P1, PT, R24, c[0x0][0x178], !P1 ;  /* 0x00005e0018007a0c */ /* 0x000fe40004f21270 */
[----:B------:R-:W-:Y:S01]  /*64f60*/  IMAD.WIDE R20, R0, 0x2, R12 ;  /* 0x0000000200147825 */ /* 0x000fe200078e020c */
[----:B---3--:R0:W-:Y:S04]  /*64f70*/  @P6 STG.E.U16 [R18.64], R17 ;  /* 0x0000001112006986 */ /* 0x0081e8000c101506 */
[----:B0-----:R-:W3:Y:S01]  /*64f80*/  LDL.LU R19, [R1+0x678] ;  /* 0x0006780001137983 */ /* 0x001ee20000300800 */
[----:B------:R-:W-:Y:S01]  /*64f90*/  ISETP.LT.AND P6, PT, R28, c[0x0][0x178], !P3 ;  /* 0x00005e001c007a0c */ /* 0x000fe20005fc1270 */
[----:B------:R-:W-:Y:S01]  /*64fa0*/  IMAD.WIDE R8, R0, 0x2, R6 ;  /* 0x0000000200087825 */ /* 0x000fe200078e0206 */
[----:B------:R-:W-:-:S02]  /*64fb0*/  ISETP.LT.AND P4, PT, R25, c[0x0][0x178], !P3 ;  /* 0x00005e0019007a0c */ /* 0x000fc40005f81270 */
[----:B------:R-:W-:Y:S02]  /*64fc0*/  IADD3 R22, R3, 0xe8, RZ ;  /* 0x000000e803167810 */ /* 0x000fe40007ffe0ff */
[----:B------:R-:W-:Y:S02]  /*64fd0*/  PRMT R2, R17, 0x7632, R2 ;  /* 0x0000763211027816 */ /* 0x000fe40000000002 */
[----:B------:R-:W-:Y:S01]  /*64fe0*/  ISETP.GE.AND P2, PT, R22, c[0x0][0x17c], PT ;  /* 0x00005f0016007a0c */ /* 0x000fe20003f46270 */
[----:B---3--:R0:W-:Y:S01]  /*64ff0*/  @P5 STG.E.U16 [R20.64], R19 ;  /* 0x0000001314005986 */ /* 0x0081e2000c101506 */
[----:B------:R-:W-:Y:S01]  /*65000*/  ISETP.LT.AND P5, PT, R27, c[0x0][0x178], !P3 ;  /* 0x00005e001b007a0c */ /* 0x000fe20005fa1270 */
[----:B------:R1:W-:Y:S01]  /*65010*/  @P1 STG.E.U16 [R8.64], R11 ;  /* 0x0000000b08001986 */ /* 0x0003e2000c101506 */
[----:B------:R-:W-:Y:S02]  /*65020*/  ISETP.LT.AND P3, PT, R24, c[0x0][0x178], !P3 ;  /* 0x00005e0018007a0c */ /* 0x000fe40005f61270 */
[----:B0-----:R-:W-:Y:S01]  /*65030*/  IADD3 R20, R0, c[0x0][0x198], RZ ;  /* 0x0000660000147a10 */ /* 0x001fe20007ffe0ff */
[----:B--2---:R-:W-:-:S04]  /*65040*/  PRMT R0, R16, 0x7632, R0 ;  /* 0x0000763210007816 */ /* 0x004fc80000000000 */
        /* <DEDUP_REMOVED lines=29> */
[----:B------:R-:W-:Y:S01]  /*65220*/  ISETP.LT.AND P6, PT, R28, c[0x0][0x178], !P1 ;  /* 0x00005e001c007a0c */ /* 0x000fe20004fc1270 */
[----:B--2---:R0:W-:Y:S03]  /*65230*/  @P5 STG.E.U16 [R20.64], R19 ;  /* 0x0000001314005986 */ /* 0x0041e6000c101506 */
[----:B----4-:R1:W-:Y:S01]  /*65240*/  @P2 STG.E.U16 [R8.64], R18 ;  /* 0x0000001208002986 */ /* 0x0103e2000c101506 */
        /* <DEDUP_REMOVED lines=8> */
[----:B---3--:R-:W-:-:S02]  /*652d0*/  PRMT R0, R16, 0x7632, R0 ;  /* 0x0000763210007816 */ /* 0x008fc40000000000 */
[----:B------:R-:W-:Y:S01]  /*652e0*/  PRMT R2, R17, 0x7632, R2 ;  /* 0x0000763211027816 */ /* 0x000fe20000000002 */
        /* <DEDUP_REMOVED lines=15> */
[----:B------:R-:W-:Y:S02]  /*653e0*/  ISETP.LT.AND P6, PT, R27, c[0x0][0x178], !P3 ;  /* 0x00005e001b007a0c */ /* 0x000fe40005fc1270 */
[----:B------:R-:W-:-:S03]  /*653f0*/  ISETP.LT.AND P5, PT, R25, c[0x0][0x178], !P3 ;  /* 0x00005e0019007a0c */ /* 0x000fc60005fa1270 */
[----:B--2---:R0:W-:Y:S04]  /*65400*/  @P4 STG.E.U16 [R16.64], R9 ;  /* 0x0000000910004986 */ /* 0x0041e8000c101506 */
[----:B0-----:R-:W2:Y:S01]  /*65410*/  LDL.LU R16, [R1+0x718] ;  /* 0x0007180001107983 */ /* 0x001ea20000300800 */
[----:B------:R-:W3:Y:S01]  /*65420*/  LDL.LU R17, [R1+0x6f8] ;  /* 0x0006f80001117983 */ /* 0x000ee20000300800 */
[----:B------:R-:W-:Y:S01]  /*65430*/  ISETP.LT.AND P3, PT, R24, c[0x0][0x178], !P3 ;  /* 0x00005e0018007a0c */ /* 0x000fe20005f61270 */
[----:B------:R-:W-:-:S04]  /*65440*/  IMAD.WIDE R18, R0, 0x2, R14 ;  /* 0x0000000200127825 */ /* 0x000fc800078e020e */
[----:B------:R-:W-:-:S04]  /*65450*/  IMAD.WIDE R20, R0, 0x2, R12 ;  /* 0x0000000200147825 */ /* 0x000fc800078e020c */
[----:B------:R-:W-:Y:S01]  /*65460*/  IMAD.WIDE R8, R0, 0x2, R6 ;  /* 0x0000000200087825 */ /* 0x000fe200078e0206 */
[----:B------:R-:W-:Y:S02]  /*65470*/  ISETP.LT.AND P4, PT, R25, c[0x0][0x178], !P2 ;  /* 0x00005e0019007a0c */ /* 0x000fe40005781270 */
[----:B------:R-:W-:-:S04]  /*65480*/  IADD3 R22, R3, 0xec, RZ ;  /* 0x000000ec03167810 */ /* 0x000fc80007ffe0ff */
[----:B------:R-:W-:Y:S01]  /*65490*/  ISETP.GE.AND P1, PT, R22, c[0x0][0x17c], PT ;  /* 0x00005f0016007a0c */ /* 0x000fe20003f26270 */
[----:B------:R-:W-:Y:S01]  /*654a0*/  PRMT R22, R11, 0x7632, R22 ;  /* 0x000076320b167816 */ /* 0x000fe20000000016 */
[----:B---3--:R-:W-:Y:S01]  /*654b0*/  @P6 STG.E.U16 [R18.64], R17 ;  /* 0x0000001112006986 */ /* 0x008fe2000c101506 */
[----:B------:R0:W-:Y:S01]  /*654c0*/  @P5 STG.E.U16 [R20.64], R11 ;  /* 0x0000000b14005986 */ /* 0x0001e2000c101506 */
[----:B------:R-:W-:Y:S02]  /*654d0*/  ISETP.LT.AND P6, PT, R28, c[0x0][0x178], !P2 ;  /* 0x00005e001c007a0c */ /* 0x000fe400057c1270 */
[----:B------:R-:W-:Y:S01]  /*654e0*/  ISETP.LT.AND P5, PT, R27, c[0x0][0x178], !P2 ;  /* 0x00005e001b007a0c */ /* 0x000fe200057a1270 */
[----:B------:R1:W-:Y:S01]  /*654f0*/  @P3 STG.E.U16 [R8.64], R29 ;  /* 0x0000001d08003986 */ /* 0x0003e2000c101506 */
[----:B------:R-:W-:Y:S02]  /*65500*/  ISETP.LT.AND P2, PT, R24, c[0x0][0x178], !P2 ;  /* 0x00005e0018007a0c */ /* 0x000fe40005741270 */
[----:B------:R-:W-:-:S02]  /*65510*/  PRMT R2, R17, 0x7632, R2 ;  /* 0x0000763211027816 */ /* 0x000fc40000000002 */
[----:B0-----:R-:W-:Y:S01]  /*65520*/  IADD3 R20, R0, c[0x0][0x198], RZ ;  /* 0x0000660000147a10 */ /* 0x001fe20007ffe0ff */
[----:B--2---:R-:W-:Y:S01]  /*65530*/  PRMT R0, R16, 0x7632, R0 ;  /* 0x0000763210007816 */ /* 0x004fe20000000000 */
[----:B------:R-:W2:Y:S03]  /*65540*/  LDL.LU R11, [R1+0x768] ;  /* 0x00076800010b7983 */ /* 0x000ea60000300800 */
[----:B-1----:R-:W-:-:S04]  /*65550*/  IMAD.WIDE R8, R20, 0x2, R4 ;  /* 0x0000000214087825 */ /* 0x002fc800078e0204 */
[----:B------:R-:W-:-:S04]  /*65560*/  IMAD.WIDE R16, R20, 0x2, R14 ;  /* 0x0000000214107825 */ /* 0x000fc800078e020e */
[C---:B------:R-:W-:Y:S01]  /*65570*/  IMAD.WIDE R18, R20.reuse, 0x2, R12 ;  /* 0x0000000214127825 */ /* 0x040fe200078e020c */
[----:B------:R0:W-:Y:S03]  /*65580*/  @P6 STG.E.U16 [R8.64], R0 ;  /* 0x0000000008006986 */ /* 0x0001e6000c101506 */
[----:B------:R1:W-:Y:S02]  /*65590*/  @P5 STG.E.U16 [R16.64], R2 ;  /* 0x0000000210005986 */ /* 0x0003e4000c101506 */
[----:B------:R-:W-:Y:S02]  /*655a0*/  @P4 STG.E.U16 [R18.64], R22 ;  /* 0x0000001612004986 */ /* 0x000fe4000c101506 */
        /* <DEDUP_REMOVED lines=11> */
[----:B------:R-:W2:Y:S02]  /*65660*/  LDL.LU R17, [R1+0x728] ;  /* 0x0007280001117983 */ /* 0x000ea40000300800 */
[----:B------:R-:W-:Y:S01]  /*65670*/  IMAD.WIDE R18, R0, 0x2, R14 ;  /* 0x0000000200127825 */ /* 0x000fe200078e020e */
[----:B------:R-:W-:Y:S02]  /*65680*/  ISETP.LT.AND P5, PT, R25, c[0x0][0x178], !P1 ;  /* 0x00005e0019007a0c */ /* 0x000fe40004fa1270 */
[----:B------:R-:W-:Y:S01]  /*65690*/  IADD3 R21, R3, 0xed, RZ ;  /* 0x000000ed03157810 */ /* 0x000fe20007ffe0ff */
[----:B------:R-:W-:-:S03]  /*656a0*/  ISETP.LT.AND P1, PT, R24, c[0x0][0x178], !P1 ;  /* 0x00005e0018007a0c */ /* 0x000fc60004f21270 */
[----:B------:R-:W-:Y:S01]  /*656b0*/  ISETP.GE.AND P3, PT, R21, c[0x0][0x17c], PT ;  /* 0x00005f0015007a0c */ /* 0x000fe20003f66270 */
[----:B------:R-:W-:Y:S01]  /*656c0*/  IMAD.WIDE R20, R0, 0x2, R12 ;  /* 0x0000000200147825 */ /* 0x000fe200078e020c */
[----:B----4-:R0:W-:Y:S04]  /*656d0*/  @P6 STG.E.U16 [R18.64], R16 ;  /* 0x0000001012006986 */ /* 0x0101e8000c101506 */
[----:B0-----:R-:W4:Y:S01]  /*656e0*/  LDL.LU R19, [R1+0x758] ;  /* 0x0007580001137983 */ /* 0x001f220000300800 */
[----:B------:R-:W-:Y:S01]  /*656f0*/  ISETP.LT.AND P6, PT, R28, c[0x0][0x178], !P3 ;  /* 0x00005e001c007a0c */ /* 0x000fe20005fc1270 */
[----:B--2---:R0:W-:Y:S01]  /*65700*/  @P5 STG.E.U16 [R20.64], R17 ;  /* 0x0000001114005986 */ /* 0x0041e2000c101506 */
[----:B------:R-:W-:Y:S01]  /*65710*/  ISETP.LT.AND P4, PT, R27, c[0x0][0x178], !P3 ;  /* 0x00005e001b007a0c */ /* 0x000fe20005f81270 */
[----:B------:R-:W-:Y:S01]  /*65720*/  IMAD.WIDE R8, R0, 0x2, R6 ;  /* 0x0000000200087825 */ /* 0x000fe200078e0206 */
[----:B------:R-:W-:-:S02]  /*65730*/  ISETP.LT.AND P5, PT, R25, c[0x0][0x178], !P3 ;  /* 0x00005e0019007a0c */ /* 0x000fc40005fa1270 */
[----:B------:R-:W-:Y:S02]  /*65740*/  IADD3 R22, R3, 0xee, RZ ;  /* 0x000000ee03167810 */ /* 0x000fe40007ffe0ff */
[----:B------:R-:W-:Y:S01]  /*65750*/  IADD3 R2, R0, c[0x0][0x198], RZ ;  /* 0x0000660000027a10 */ /* 0x000fe20007ffe0ff */
[----:B------:R1:W-:Y:S01]  /*65760*/  @P1 STG.E.U16 [R8.64], R26 ;  /* 0x0000001a08001986 */ /* 0x0003e2000c101506 */
[----:B------:R-:W-:Y:S01]  /*65770*/  ISETP.GE.AND P2, PT, R22, c[0x0][0x17c], PT ;  /* 0x00005f0016007a0c */ /* 0x000fe20003f46270 */
[----:B------:R-:W-:Y:S01]  /*65780*/  PRMT R22, R17, 0x7632, R22 ;  /* 0x0000763211167816 */ /* 0x000fe20000000016 */
[----:B0-----:R-:W-:Y:S01]  /*65790*/  PRMT R21, R16, 0x7632, R21 ;  /* 0x0000763210157816 */ /* 0x001fe20000000015 */
[----:B------:R-:W-:-:S04]  /*657a0*/  IMAD.WIDE R16, R2, 0x2, R14 ;  /* 0x0000000202107825 */ /* 0x000fc800078e020e */
[----:B-1----:R-:W-:Y:S01]  /*657b0*/  IMAD.WIDE R8, R2, 0x2, R4 ;  /* 0x0000000202087825 */ /* 0x002fe200078e0204 */
[----:B------:R-:W-:Y:S02]  /*657c0*/  IADD3 R0, R3, 0xef, RZ ;  /* 0x000000ef03007810 */ /* 0x000fe40007ffe0ff */
[----:B------:R-:W-:Y:S02]  /*657d0*/  ISETP.LT.AND P3, PT, R24, c[0x0][0x178], !P3 ;  /* 0x00005e0018007a0c */ /* 0x000fe40005f61270 */
[----:B------:R-:W-:Y:S01]  /*657e0*/  ISETP.GE.AND P1, PT, R0, c[0x0][0x17c], PT ;  /* 0x00005f0000007a0c */ /* 0x000fe20003f26270 */
[----:B------:R-:W-:Y:S01]  /*657f0*/  IADD3 R0, R2, c[0x0][0x198], RZ ;  /* 0x0000660002007a10 */ /* 0x000fe20007ffe0ff */
[----:B------:R-:W-:Y:S02]  /*65800*/  PRMT R26, R26, 0x7632, R26 ;  /* 0x000076321a1a7816 */ /* 0x000fe4000000001a */
[----:B----4-:R-:W-:Y:S01]  /*65810*/  PRMT R20, R19, 0x7632, R20 ;  /* 0x0000763213147816 */ /* 0x010fe20000000014 */
[----:B------:R-:W-:-:S04]  /*65820*/  IMAD.WIDE R18, R2, 0x2, R12 ;  /* 0x0000000202127825 */ /* 0x000fc800078e020c */
[----:B------:R-:W-:Y:S01]  /*65830*/  @P6 STG.E.U16 [R8.64], R20 ;  /* 0x0000001408006986 */ /* 0x000fe2000c101506 */
[----:B------:R0:W-:Y:S02]  /*65840*/  @P4 STG.E.U16 [R16.64], R21 ;  /* 0x0000001510004986 */ /* 0x0001e4000c101506 */
[----:B------:R1:W-:Y:S01]  /*65850*/  @P5 STG.E.U16 [R18.64], R22 ;  /* 0x0000001612005986 */ /* 0x0003e2000c101506 */
[----:B------:R-:W-:Y:S01]  /*65860*/  ISETP.LT.AND P5, PT, R28, c[0x0][0x178], !P2 ;  /* 0x00005e001c007a0c */ /* 0x000fe200057a1270 */
[----:B0-----:R-:W-:-:S04]  /*65870*/  IMAD.WIDE R16, R0, 0x2, R4 ;  /* 0x0000000200107825 */ /* 0x001fc800078e0204 */
[----:B-1----:R-:W-:-:S05]  /*65880*/  IMAD.WIDE R18, R2, 0x2, R6 ;  /* 0x0000000202127825 */ /* 0x002fca00078e0206 */
[----:B------:R0:W-:Y:S03]  /*65890*/  @P3 STG.E.U16 [R18.64], R26 ;  /* 0x0000001a12003986 */ /* 0x0001e6000c101506 */
[----:B------:R1:W-:Y:S01]  /*658a0*/  @P5 STG.E.U16 [R16.64], R11 ;  /* 0x0000000b10005986 */ /* 0x0003e2000c101506 */
[----:B0-----:R-:W2:Y:S01]  /*658b0*/  LDL.LU R26, [R1+0x60c] ;  /* 0x00060c00011a7983 */ /* 0x001ea20000300800 */
[----:B-1----:R-:W4:Y:S01]  /*658c0*/  LDL R17, [R1+0x708] ;  /* 0x0007080001117983 */ /* 0x002f220000100800 */
[----:B------:R-:W-:Y:S02]  /*658d0*/  ISETP.LT.AND P6, PT, R27, c[0x0][0x178], !P2 ;  /* 0x00005e001b007a0c */ /* 0x000fe400057c1270 */
[----:B------:R-:W-:Y:S01]  /*658e0*/  ISETP.LT.AND P4, PT, R25, c[0x0][0x178], !P2 ;  /* 0x00005e0019007a0c */ /* 0x000fe20005781270 */
[----:B------:R-:W-:Y:S02]  /*658f0*/  ISETP.LT.AND P2, PT, R24, c[0x0][0x178], !P2 ;  /* 0x00005e0018007a0c */ /* 0x000fe40005741270 */
[----:B------:R-:W-:Y:S01]  /*65900*/  IMAD.WIDE R8, R0, 0x2, R14 ;  /* 0x0000000200087825 */ /* 0x000fe200078e020e */
[----:B------:R-:W-:-:S03]  /*65910*/  ISETP.LT.AND P5, PT, R28, c[0x0][0x178], !P1 ;  /* 0x00005e001c007a0c */ /* 0x000fc60004fa1270 */
[----:B------:R-:W-:Y:S01]  /*65920*/  IMAD.WIDE R18, R0, 0x2, R12 ;  /* 0x0000000200127825 */ /* 0x000fe200078e020c */
[----:B------:R-:W-:-:S03]  /*65930*/  IADD3 R2, R3, 0xf0, RZ ;  /* 0x000000f003027810 */ /* 0x000fc60007ffe0ff */
[----:B---3--:R0:W-:Y:S01]  /*65940*/  @P6 STG.E.U16 [R8.64], R29 ;  /* 0x0000001d08006986 */ /* 0x0081e2000c101506 */
[----:B------:R-:W-:Y:S01]  /*65950*/  ISETP.GE.AND P3, PT, R2, c[0x0][0x17c], PT ;  /* 0x00005f0002007a0c */ /* 0x000fe20003f66270 */
[----:B------:R-:W-:Y:S01]  /*65960*/  PRMT R2, R29, 0x7632, R2 ;  /* 0x000076321d027816 */ /* 0x000fe20000000002 */
[----:B------:R-:W-:Y:S01]  /*65970*/  ISETP.LT.AND P6, PT, R24, c[0x0][0x178], !P1 ;  /* 0x00005e0018007a0c */ /* 0x000fe20004fc1270 */
[C---:B0-----:R-:W-:Y:S01]  /*65980*/  IMAD.WIDE R8, R0.reuse, 0x2, R6 ;  /* 0x0000000200087825 */ /* 0x041fe200078e0206 */
[----:B------:R-:W-:Y:S01]  /*65990*/  IADD3 R0, R0, c[0x0][0x198], RZ ;  /* 0x0000660000007a10 */ /* 0x000fe20007ffe0ff */
[----:B----4-:R0:W-:Y:S03]  /*659a0*/  @P4 STG.E.U16 [R18.64], R17 ;  /* 0x0000001112004986 */ /* 0x0101e6000c101506 */
[----:B------:R1:W-:Y:S01]  /*659b0*/  @P2 STG.E.U16 [R8.64], R10 ;  /* 0x0000000a08002986 */ /* 0x0003e2000c101506 */
[----:B------:R-:W-:-:S02]  /*659c0*/  ISETP.LT.AND P4, PT, R27, c[0x0][0x178], !P1 ;  /* 0x00005e001b007a0c */ /* 0x000fc40004f81270 */
[----:B------:R-:W-:Y:S02]  /*659d0*/  ISETP.LT.AND P2, PT, R25, c[0x0][0x178], !P1 ;  /* 0x00005e0019007a0c */ /* 0x000fe40004f41270 */
[----:B0-----:R-:W-:Y:S02]  /*659e0*/  IADD3 R18, R3, 0xf1, RZ ;  /* 0x000000f103127810 */ /* 0x001fe40007ffe0ff */
[----:B-1----:R-:W-:Y:S01]  /*659f0*/  PRMT R10, R11, 0x7632, R10 ;  /* 0x000076320b0a7816 */ /* 0x002fe2000000000a */
[----:B------:R-:W-:Y:S01]  /*65a00*/  IMAD.WIDE R16, R0, 0x2, R4 ;  /* 0x0000000200107825 */ /* 0x000fe200078e0204 */
[----:B------:R-:W3:Y:S03]  /*65a10*/  LDL R11, [R1+0x5c] ;  /* 0x00005c00010b7983 */ /* 0x000ee60000100800 */
[----:B------:R-:W4:Y:S01]  /*65a20*/  LDL.LU R29, [R1+0x5fc] ;  /* 0x0005fc00011d7983 */ /* 0x000f220000300800 */
[----:B------:R-:W-:-:S02]  /*65a30*/  ISETP.GE.AND P1, PT, R18, c[0x0][0x17c], PT ;  /* 0x00005f0012007a0c */ /* 0x000fc40003f26270 */
[----:B------:R-:W2:Y:S04]  /*65a40*/  LDL.LU R18, [R1+0x61c] ;  /* 0x00061c0001127983 */ /* 0x000ea80000300800 */
[----:B------:R0:W-:Y:S04]  /*65a50*/  @P5 STG.E.U16 [R16.64], R10 ;  /* 0x0000000a10005986 */ /* 0x0001e8000c101506 */
[----:B0-----:R-:W2:Y:S01]  /*65a60*/  LDL.LU R17, [R1+0x708] ;  /* 0x0007080001117983 */ /* 0x001ea20000300800 */
[----:B------:R-:W-:Y:S01]  /*65a70*/  IMAD.WIDE R8, R0, 0x2, R14 ;  /* 0x0000000200087825 */ /* 0x000fe200078e020e */
[----:B------:R-:W-:-:S04]  /*65a80*/  ISETP.LT.AND P5, PT, R27, c[0x0][0x178], !P3 ;  /* 0x00005e001b007a0c */ /* 0x000fc80005fa1270 */
[----:B------:R0:W-:Y:S01]  /*65a90*/  @P4 STG.E.U16 [R8.64], R2 ;  /* 0x0000000208004986 */ /* 0x0001e2000c101506 */
[----:B------:R-:W-:Y:S01]  /*65aa0*/  ISETP.LT.AND P4, PT, R28, c[0x0][0x178], !P3 ;  /* 0x00005e001c007a0c */ /* 0x000fe20005f81270 */
[----:B0-----:R-:W-:Y:S01]  /*65ab0*/  IMAD.WIDE R8, R0, 0x2, R6 ;  /* 0x0000000200087825 */ /* 0x001fe200078e0206 */
[----:B--2---:R-:W-:-:S03]  /*65ac0*/  PRMT R10, R17, 0x7632, R10 ;  /* 0x00007632110a7816 */ /* 0x004fc6000000000a */
[----:B------:R-:W-:Y:S01]  /*65ad0*/  IMAD.WIDE R16, R0, 0x2, R12 ;  /* 0x0000000200107825 */ /* 0x000fe200078e020c */
[----:B------:R-:W-:-:S04]  /*65ae0*/  PRMT R2, R10, 0x7632, R2 ;  /* 0x000076320a027816 */ /* 0x000fc80000000002 */
[----:B------:R0:W-:Y:S01]  /*65af0*/  @P2 STG.E.U16 [R16.64], R10 ;  /* 0x0000000a10002986 */ /* 0x0001e2000c101506 */
[----:B------:R1:W-:Y:S01]  /*65b00*/  @P6 STG.E.U16 [R8.64], R2 ;  /* 0x0000000208006986 */ /* 0x0003e2000c101506 */
[----:B------:R-:W-:Y:S01]  /*65b10*/  ISETP.LT.AND P6, PT, R25, c[0x0][0x178], !P3 ;  /* 0x00005e0019007a0c */ /* 0x000fe20005fc1270 */
[----:B------:R-:W-:Y:S01]  /*65b20*/  ISETP.LT.AND P3, PT, R24, c[0x0][0x178], !P3 ;  /* 0x00005e0018007a0c */ /* 0x000fe20005f61270 */
[----:B0-----:R-:W-:Y:S01]  /*65b30*/  IADD3 R10, R0, c[0x0][0x198], RZ ;  /* 0x00006600000a7a10 */ /* 0x001fe20007ffe0ff */
[----:B------:R-:W-:-:S04]  /*65b40*/  IADD3 R0, R3, 0xf2, RZ ;  /* 0x000000f203007810 */ /* 0x000fc80007ffe0ff */
[----:B-1----:R-:W-:-:S04]  /*65b50*/  IMAD.WIDE R8, R10, 0x2, R4 ;  /* 0x000000020a087825 */ /* 0x002fc800078e0204 */
[----:B------:R-:W-:Y:S01]  /*65b60*/  IMAD.WIDE R16, R10, 0x2, R14 ;  /* 0x000000020a107825 */ /* 0x000fe200078e020e */
[----:B------:R-:W-:-:S03]  /*65b70*/  ISETP.GE.AND P2, PT, R0, c[0x0][0x17c], PT ;  /* 0x00005f0000007a0c */ /* 0x000fc60003f46270 */
[----:B------:R-:W-:Y:S01]  /*65b80*/  PRMT R0, R18, 0x7632, R0 ;  /* 0x0000763212007816 */ /* 0x000fe20000000000 */
[----:B------:R0:W-:Y:S01]  /*65b90*/  @P4 STG.E.U16 [R8.64], R18 ;  /* 0x0000001208004986 */ /* 0x0001e2000c101506 */
[----:B------:R1:W-:Y:S01]  /*65ba0*/  @P5 STG.E.U16 [R16.64], R26 ;  /* 0x0000001a10005986 */ /* 0x0003e2000c101506 */
[----:B------:R-:W-:Y:S01]  /*65bb0*/  PRMT R2, R26, 0x7632, R2 ;  /* 0x000076321a027816 */ /* 0x000fe20000000002 */
[C---:B0-----:R-:W-:Y:S01]  /*65bc0*/  IMAD.WIDE R8, R10.reuse, 0x2, R12 ;  /* 0x000000020a087825 */ /* 0x041fe200078e020c */
[----:B------:R-:W-:-:S03]  /*65bd0*/  IADD3 R18, R10, c[0x0][0x198], RZ ;  /* 0x000066000a127a10 */ /* 0x000fc60007ffe0ff */
[----:B-1----:R-:W-:Y:S01]  /*65be0*/  IMAD.WIDE R16, R10, 0x2, R6 ;  /* 0x000000020a107825 */ /* 0x002fe200078e0206 */
[----:B------:R-:W-:Y:S01]  /*65bf0*/  IADD3 R10, R3, 0xf3, RZ ;  /* 0x000000f3030a7810 */ /* 0x000fe20007ffe0ff */
[----:B------:R-:W2:Y:S04]  /*65c00*/  LDL.LU R26, [R1+0x63c] ;  /* 0x00063c00011a7983 */ /* 0x000ea80000300800 */
[----:B----4-:R-:W-:Y:S01]  /*65c10*/  @P6 STG.E.U16 [R8.64], R29 ;  /* 0x0000001d08006986 */ /* 0x010fe2000c101506 */
[----:B---3--:R0:W-:Y:S01]  /*65c20*/  @P3 STG.E.U16 [R16.64], R11 ;  /* 0x0000000b10003986 */ /* 0x0081e2000c101506 */
[----:B------:R-:W-:Y:S02]  /*65c30*/  ISETP.GE.AND P3, PT, R10, c[0x0][0x17c], PT ;  /* 0x00005f000a007a0c */ /* 0x000fe40003f66270 */
[----:B0-----:R-:W3:Y:S01]  /*65c40*/  LDL.LU R11, [R1+0x1a84] ;  /* 0x001a8400010b7983 */ /* 0x001ee20000300800 */
[----:B------:R-:W4:Y:S01]  /*65c50*/  LDL.LU R10, [R1+0x5c] ;  /* 0x00005c00010a7983 */ /* 0x000f220000300800 */
[----:B------:R-:W-:-:S02]  /*65c60*/  ISETP.LT.AND P4, PT, R28, c[0x0][0x178], !P1 ;  /* 0x00005e001c007a0c */ /* 0x000fc40004f81270 */
[----:B------:R-:W-:Y:S02]  /*65c70*/  ISETP.LT.AND P5, PT, R27, c[0x0][0x178], !P1 ;  /* 0x00005e001b007a0c */ /* 0x000fe40004fa1270 */
[----:B------:R-:W-:Y:S01]  /*65c80*/  ISETP.LT.AND P6, PT, R25, c[0x0][0x178], !P1 ;  /* 0x00005e0019007a0c */ /* 0x000fe20004fc1270 */
[----:B------:R-:W-:Y:S01]  /*65c90*/  IMAD.WIDE R8, R18, 0x2, R4 ;  /* 0x0000000212087825 */ /* 0x000fe200078e0204 */
[----:B------:R-:W-:-:S03]  /*65ca0*/  ISETP.LT.AND P1, PT, R24, c[0x0][0x178], !P1 ;  /* 0x00005e0018007a0c */ /* 0x000fc60004f21270 */
[C---:B------:R-:W-:Y:S01]  /*65cb0*/  IMAD.WIDE R16, R18.reuse, 0x2, R14 ;  /* 0x0000000212107825 */ /* 0x040fe200078e020e */
[----:B------:R-:W-:Y:S02]  /*65cc0*/  PRMT R19, R29, 0x7632, R19 ;  /* 0x000076321d137816 */ /* 0x000fe40000000013 */
[----:B------:R-:W2:Y:S04]  /*65cd0*/  LDL.LU R29, [R1+0xc] ;  /* 0x00000c00011d7983 */ /* 0x000ea80000300800 */
[----:B------:R0:W-:Y:S01]  /*65ce0*/  @P4 STG.E.U16 [R8.64], R0 ;  /* 0x0000000008004986 */ /* 0x0001e2000c101506 */
[----:B------:R-:W-:Y:S02]  /*65cf0*/  @P5 STG.E.U16 [R16.64], R2 ;  /* 0x0000000210005986 */ /* 0x000fe4000c101506 */
[----:B0-----:R-:W-:-:S05]  /*65d00*/  IMAD.WIDE R8, R18, 0x2, R12 ;  /* 0x0000000212087825 */ /* 0x001fca00078e020c */
[----:B------:R0:W-:Y:S01]  /*65d10*/  @P6 STG.E.U16 [R8.64], R19 ;  /* 0x0000001308006986 */ /* 0x0001e2000c101506 */
[----:B----4-:R-:W-:Y:S01]  /*65d20*/  PRMT R0, R10, 0x7632, R0 ;  /* 0x000076320a007816 */ /* 0x010fe20000000000 */
[C---:B------:R-:W-:Y:S02]  /*65d30*/  IADD3 R10, R18.reuse, c[0x0][0x198], RZ ;  /* 0x00006600120a7a10 */ /* 0x040fe40007ffe0ff */
[----:B0-----:R-:W-:-:S05]  /*65d40*/  IMAD.WIDE R18, R18, 0x2, R6 ;  /* 0x0000000212127825 */ /* 0x001fca00078e0206 */
[----:B------:R0:W-:Y:S04]  /*65d50*/  @P1 STG.E.U16 [R18.64], R0 ;  /* 0x0000000012001986 */ /* 0x0001e8000c101506 */
[----:B0-----:R-:W4:Y:S01]  /*65d60*/  LDL.LU R18, [R1+0x65c] ;  /* 0x00065c0001127983 */ /* 0x001f220000300800 */
[----:B------:R-:W3:Y:S01]  /*65d70*/  LDL.LU R19, [R1+0x62c] ;  /* 0x00062c0001137983 */ /* 0x000ee20000300800 */
[----:B------:R-:W-:Y:S02]  /*65d80*/  ISETP.LT.AND P4, PT, R28, c[0x0][0x178], !P2 ;  /* 0x00005e001c007a0c */ /* 0x000fe40005781270 */
[----:B------:R-:W-:Y:S02]  /*65d90*/  ISETP.LT.AND P5, PT, R27, c[0x0][0x178], !P2 ;  /* 0x00005e001b007a0c */ /* 0x000fe400057a1270 */
[----:B------:R-:W-:Y:S01]  /*65da0*/  ISETP.LT.AND P6, PT, R25, c[0x0][0x178], !P2 ;  /* 0x00005e0019007a0c */ /* 0x000fe200057c1270 */
[----:B------:R-:W-:-:S04]  /*65db0*/  IMAD.WIDE R8, R10, 0x2, R4 ;  /* 0x000000020a087825 */ /* 0x000fc800078e0204 */
[----:B------:R-:W-:Y:S01]  /*65dc0*/  IMAD.WIDE R16, R10, 0x2, R14 ;  /* 0x000000020a107825 */ /* 0x000fe200078e020e */
[----:B------:R-:W-:Y:S02]  /*65dd0*/  ISETP.LT.AND P2, PT, R24, c[0x0][0x178], !P2 ;  /* 0x00005e0018007a0c */ /* 0x000fe40005741270 */
[----:B------:R-:W-:Y:S02]  /*65de0*/  IADD3 R2, R3, 0xf4, RZ ;  /* 0x000000f403027810 */ /* 0x000fe40007ffe0ff */
[----:B------:R-:W-:Y:S02]  /*65df0*/  IADD3 R0, R10, c[0x0][0x198], RZ ;  /* 0x000066000a007a10 */ /* 0x000fe40007ffe0ff */
[----:B--2---:R-:W-:Y:S02]  /*65e00*/  PRMT R21, R26, 0x7632, R21 ;  /* 0x000076321a157816 */ /* 0x004fe40000000015 */
[----:B------:R-:W-:Y:S01]  /*65e10*/  ISETP.GE.AND P1, PT, R2, c[0x0][0x17c], PT ;  /* 0x00005f0002007a0c */ /* 0x000fe20003f26270 */
[----:B----4-:R0:W-:Y:S01]  /*65e20*/  @P4 STG.E.U16 [R8.64], R18 ;  /* 0x0000001208004986 */ /* 0x0101e2000c101506 */
[----:B------:R1:W-:Y:S01]  /*65e30*/  @P5 STG.E.U16 [R16.64], R26 ;  /* 0x0000001a10005986 */ /* 0x0003e2000c101506 */
[----:B------:R-:W-:-:S02]  /*65e40*/  ISETP.LT.AND P5, PT, R28, c[0x0][0x178], !P3 ;  /* 0x00005e001c007a0c */ /* 0x000fc40005fa1270 */
[----:B------:R-:W-:Y:S01]  /*65e50*/  ISETP.LT.AND P4, PT, R27, c[0x0][0x178], !P3 ;  /* 0x00005e001b007a0c */ /* 0x000fe20005f81270 */
[----:B0-----:R-:W-:Y:S01]  /*65e60*/  IMAD.WIDE R8, R10, 0x2, R12 ;  /* 0x000000020a087825 */ /* 0x001fe200078e020c */
[----:B------:R-:W-:Y:S02]  /*65e70*/  PRMT R20, R18, 0x7632, R20 ;  /* 0x0000763212147816 */ /* 0x000fe40000000014 */
[----:B---3--:R-:W-:Y:S01]  /*65e80*/  PRMT R2, R19, 0x7632, R2 ;  /* 0x0000763213027816 */ /* 0x008fe20000000002 */
[----:B-1----:R-:W2:Y:S04]  /*65e90*/  LDL.LU R26, [R1+0x64c] ;  /* 0x00064c00011a7983 */ /* 0x002ea80000300800 */
[----:B------:R0:W-:Y:S01]  /*65ea0*/  @P6 STG.E.U16 [R8.64], R19 ;  /* 0x0000001308006986 */ /* 0x0001e2000c101506 */
[----:B------:R-:W-:Y:S01]  /*65eb0*/  ISETP.LT.AND P6, PT, R25, c[0x0][0x178], !P3 ;  /* 0x00005e0019007a0c */ /* 0x000fe20005fc1270 */
[----:B------:R-:W-:-:S04]  /*65ec0*/  IMAD.WIDE R16, R0, 0x2, R4 ;  /* 0x0000000200107825 */ /* 0x000fc800078e0204 */
[----:B0-----:R-:W-:-:S04]  /*65ed0*/  IMAD.WIDE R8, R10, 0x2, R6 ;  /* 0x000000020a087825 */ /* 0x001fc800078e0206 */
[C---:B------:R-:W-:Y:S01]  /*65ee0*/  IMAD.WIDE R18, R0.reuse, 0x2, R14 ;  /* 0x0000000200127825 */ /* 0x040fe200078e020e */
[----:B------:R0:W-:Y:S01]  /*65ef0*/  @P2 STG.E.U16 [R8.64], R29 ;  /* 0x0000001d08002986 */ /* 0x0001e2000c101506 */
[----:B------:R-:W-:Y:S02]  /*65f00*/  PRMT R10, R29, 0x7632, R10 ;  /* 0x000076321d0a7816 */ /* 0x000fe4000000000a */
[----:B------:R-:W-:Y:S02]  /*65f10*/  @P5 STG.E.U16 [R16.64], R20 ;  /* 0x0000001410005986 */ /* 0x000fe4000c101506 */
[----:B------:R1:W-:Y:S02]  /*65f20*/  @P4 STG.E.U16 [R18.64], R21 ;  /* 0x0000001512004986 */ /* 0x0003e4000c101506 */
[----:B0-----:R-:W-:Y:S01]  /*65f30*/  IMAD.WIDE R8, R0, 0x2, R12 ;  /* 0x0000000200087825 */ /* 0x001fe200078e020c */
[----:B------:R-:W3:Y:S03]  /*65f40*/  LDL.LU R29, [R1+0x4c] ;  /* 0x00004c00011d7983 */ /* 0x000ee60000300800 */
[----:B-1----:R-:W4:Y:S01]  /*65f50*/  LDL.LU R21, [R1+0x66c] ;  /* 0x00066c0001157983 */ /* 0x002f220000300800 */
[----:B------:R0:W-:Y:S04]  /*65f60*/  @P6 STG.E.U16 [R8.64], R2 ;  /* 0x0000000208006986 */ /* 0x0001e8000c101506 */
[----:B0-----:R-:W3:Y:S01]  /*65f70*/  LDL.LU R2, [R1+0x68c] ;  /* 0x00068c0001027983 */ /* 0x001ee20000300800 */
[----:B------:R-:W-:-:S02]  /*65f80*/  ISETP.LT.AND P3, PT, R24, c[0x0][0x178], !P3 ;  /* 0x00005e0018007a0c */ /* 0x000fc40005f61270 */
[----:B------:R-:W-:Y:S02]  /*65f90*/  ISETP.LT.AND P2, PT, R28, c[0x0][0x178], !P1 ;  /* 0x00005e001c007a0c */ /* 0x000fe40004f41270 */
[----:B------:R-:W-:Y:S02]  /*65fa0*/  ISETP.LT.AND P5, PT, R27, c[0x0][0x178], !P1 ;  /* 0x00005e001b007a0c */ /* 0x000fe40004fa1270 */
[----:B------:R-:W-:Y:S01]  /*65fb0*/  ISETP.LT.AND P4, PT, R25, c[0x0][0x178], !P1 ;  /* 0x00005e0019007a0c */ /* 0x000fe20004f81270 */
[C---:B------:R-:W-:Y:S01]  /*65fc0*/  IMAD.WIDE R16, R0.reuse, 0x2, R6 ;  /* 0x0000000200107825 */ /* 0x040fe200078e0206 */
[----:B------:R-:W-:Y:S02]  /*65fd0*/  IADD3 R20, R0, c[0x0][0x198], RZ ;  /* 0x0000660000147a10 */ /* 0x000fe40007ffe0ff */
[----:B------:R-:W-:-:S03]  /*65fe0*/  IADD3 R18, R3, 0xf5, RZ ;  /* 0x000000f503127810 */ /* 0x000fc60007ffe0ff */
[----:B------:R-:W-:Y:S01]  /*65ff0*/  IMAD.WIDE R8, R20, 0x2, R4 ;  /* 0x0000000214087825 */ /* 0x000fe200078e0204 */
[----:B------:R-:W-:Y:S01]  /*66000*/  ISETP.GE.AND P6, PT, R18, c[0x0][0x17c], PT ;  /* 0x00005f0012007a0c */ /* 0x000fe20003fc6270 */
[----:B------:R0:W-:Y:S02]  /*66010*/  @P3 STG.E.U16 [R16.64], R10 ;  /* 0x0000000a10003986 */ /* 0x0001e4000c101506 */
[----:B------:R-:W-:Y:S01]  /*66020*/  IMAD.WIDE R18, R20, 0x2, R12 ;  /* 0x0000000214127825 */ /* 0x000fe200078e020c */
[----:B------:R-:W-:Y:S02]  /*66030*/  IADD3 R0, R3, 0xf6, RZ ;  /* 0x000000f603007810 */ /* 0x000fe40007ffe0ff */
[----:B------:R-:W-:Y:S01]  /*66040*/  ISETP.LT.AND P1, PT, R24, c[0x0][0x178], !P1 ;  /* 0x00005e0018007a0c */ /* 0x000fe20004f21270 */
[----:B0-----:R-:W-:Y:S01]  /*66050*/  IMAD.WIDE R16, R20, 0x2, R14 ;  /* 0x0000000214107825 */ /* 0x001fe200078e020e */
[----:B------:R-:W-:Y:S02]  /*66060*/  ISETP.GE.AND P3, PT, R0, c[0x0][0x17c], PT ;  /* 0x00005f0000007a0c */ /* 0x000fe40003f66270 */
[----:B--2---:R-:W-:-:S02]  /*66070*/  PRMT R22, R26, 0x7632, R22 ;  /* 0x000076321a167816 */ /* 0x004fc40000000016 */
[----:B----4-:R-:W-:Y:S01]  /*66080*/  PRMT R10, R21, 0x7632, R10 ;  /* 0x00007632150a7816 */ /* 0x010fe2000000000a */
[----:B---3--:R0:W-:Y:S01]  /*66090*/  @P2 STG.E.U16 [R8.64], R2 ;  /* 0x0000000208002986 */ /* 0x0081e2000c101506 */
[----:B------:R1:W-:Y:S02]  /*660a0*/  @P5 STG.E.U16 [R16.64], R21 ;  /* 0x0000001510005986 */ /* 0x0003e4000c101506 */
[----:B------:R2:W-:Y:S01]  /*660b0*/  @P4 STG.E.U16 [R18.64], R26 ;  /* 0x0000001a12004986 */ /* 0x0005e2000c101506 */
[----:B------:R-:W-:Y:S02]  /*660c0*/  ISETP.LT.AND P5, PT, R28, c[0x0][0x178], !P6 ;  /* 0x00005e001c007a0c */ /* 0x000fe400077a1270 */
[----:B------:R-:W-:Y:S02]  /*660d0*/  ISETP.LT.AND P4, PT, R27, c[0x0][0x178], !P6 ;  /* 0x00005e001b007a0c */ /* 0x000fe40007781270 */
[----:B------:R-:W-:Y:S02]  /*660e0*/  PRMT R0, R2, 0x7632, R0 ;  /* 0x0000763202007816 */ /* 0x000fe40000000000 */
[----:B------:R-:W-:-:S02]  /*660f0*/  ISETP.LT.AND P2, PT, R25, c[0x0][0x178], !P6 ;  /* 0x00005e0019007a0c */ /* 0x000fc40007741270 */
[C---:B0-----:R-:W-:Y:S01]  /*66100*/  IADD3 R2, R20.reuse, c[0x0][0x198], RZ ;  /* 0x0000660014027a10 */ /* 0x041fe20007ffe0ff */
[----:B------:R-:W-:-:S04]  /*66110*/  IMAD.WIDE R8, R20, 0x2, R6 ;  /* 0x0000000214087825 */ /* 0x000fc800078e0206 */
[----:B-1----:R-:W-:-:S04]  /*66120*/  IMAD.WIDE R16, R2, 0x2, R4 ;  /* 0x0000000202107825 */ /* 0x002fc800078e0204 */
[----:B--2---:R-:W-:-:S04]  /*66130*/  IMAD.WIDE R18, R2, 0x2, R14 ;  /* 0x0000000202127825 */ /* 0x004fc800078e020e */
[----:B------:R-:W-:Y:S01]  /*66140*/  IMAD.WIDE R20, R2, 0x2, R12 ;  /* 0x0000000202147825 */ /* 0x000fe200078e020c */
[----:B------:R-:W-:Y:S01]  /*66150*/  ISETP.LT.AND P6, PT, R24, c[0x0][0x178], !P6 ;  /* 0x00005e0018007a0c */ /* 0x000fe200077c1270 */
[----:B------:R0:W-:Y:S04]  /*66160*/  @P1 STG.E.U16 [R8.64], R29 ;  /* 0x0000001d08001986 */ /* 0x0001e8000c101506 */
[----:B------:R-:W2:Y:S01]  /*66170*/  LDL.LU R24, [R1+0x69c] ;  /* 0x00069c0001187983 */ /* 0x000ea20000300800 */
[----:B------:R-:W-:Y:S02]  /*66180*/  @P5 STG.E.U16 [R16.64], R0 ;  /* 0x0000000010005986 */ /* 0x000fe4000c101506 */
[----:B------:R-:W3:Y:S01]  /*66190*/  LDL.LU R26, [R1+0x67c] ;  /* 0x00067c00011a7983 */ /* 0x000ee20000300800 */
[----:B------:R-:W-:Y:S01]  /*661a0*/  PRMT R23, R29, 0x7632, R23 ;  /* 0x000076321d177816 */ /* 0x000fe20000000017 */
[----:B------:R-:W-:Y:S01]  /*661b0*/  @P4 STG.E.U16 [R18.64], R10 ;  /* 0x0000000a12004986 */ /* 0x000fe2000c101506 */
[----:B------:R1:W-:Y:S03]  /*661c0*/  @P2 STG.E.U16 [R20.64], R22 ;  /* 0x0000001614002986 */ /* 0x0003e6000c101506 */
[----:B0-----:R-:W4:Y:S04]  /*661d0*/  LDL.LU R29, [R1+0x3c] ;  /* 0x00003c00011d7983 */ /* 0x001f280000300800 */
[----:B-1----:R-:W2:Y:S01]  /*661e0*/  LDL.LU R21, [R1+0x6bc] ;  /* 0x0006bc0001157983 */ /* 0x002ea20000300800 */
[----:B------:R-:W2:Y:S02]  /*661f0*/  LDL.LU R22, [R1+0x10c8] ;  /* 0x0010c80001167983 */ /* 0x000ea40000300800 */
[----:B------:R-:W-:Y:S01]  /*66200*/  IMAD.WIDE R8, R2, 0x2, R6 ;  /* 0x0000000202087825 */ /* 0x000fe200078e0206 */
[----:B------:R-:W-:-:S02]  /*66210*/  ISETP.LT.AND P2, PT, R27, c[0x0][0x178], !P3 ;  /* 0x00005e001b007a0c */ /* 0x000fc40005f41270 */
[----:B------:R-:W3:Y:S04]  /*66220*/  LDL.LU R27, [R1+0x6ec] ;  /* 0x0006ec00011b7983 */ /* 0x000ee80000300800 */
[----:B------:R0:W-:Y:S04]  /*66230*/  @P6 STG.E.U16 [R8.64], R23 ;  /* 0x0000001708006986 */ /* 0x0001e8000c101506 */
[----:B0-----:R-:W4:Y:S01]  /*66240*/  LDL.LU R23, [R1+0x10c0] ;  /* 0x0010c00001177983 */ /* 0x001f220000300800 */
[----:B------:R-:W-:Y:S02]  /*66250*/  ISETP.LT.AND P5, PT, R28, c[0x0][0x178], !P3 ;  /* 0x00005e001c007a0c */ /* 0x000fe40005fa1270 */
[----:B------:R-:W-:-:S02]  /*66260*/  IADD3 R2, R2, c[0x0][0x198], RZ ;  /* 0x0000660002027a10 */ /* 0x000fc40007ffe0ff */
[----:B------:R-:W-:Y:S02]  /*66270*/  IADD3 R0, R3, 0xf7, RZ ;  /* 0x000000f703007810 */ /* 0x000fe40007ffe0ff */
[----:B------:R-:W-:Y:S01]  /*66280*/  ISETP.LT.AND P4, PT, R25, c[0x0][0x178], !P3 ;  /* 0x00005e0019007a0c */ /* 0x000fe20005f81270 */
[----:B------:R-:W-:-:S04]  /*66290*/  IMAD.WIDE R8, R2, 0x2, R4 ;  /* 0x0000000202087825 */ /* 0x000fc800078e0204 */
[----:B------:R-:W-:Y:S01]  /*662a0*/  IMAD.WIDE R16, R2, 0x2, R14 ;  /* 0x0000000202107825 */ /* 0x000fe200078e020e */
[----:B------:R-:W-:Y:S02]  /*662b0*/  ISETP.GE.AND P1, PT, R0, c[0x0][0x17c], PT ;  /* 0x00005f0000007a0c */ /* 0x000fe40003f26270 */
[C---:B------:R-:W-:Y:S01]  /*662c0*/  IADD3 R10, R3.reuse, 0xf9, RZ ;  /* 0x000000f9030a7810 */ /* 0x040fe20007ffe0ff */
[----:B------:R-:W-:Y:S01]  /*662d0*/  IMAD.WIDE R18, R2, 0x2, R12 ;  /* 0x0000000202127825 */ /* 0x000fe200078e020c */
[----:B------:R-:W-:Y:S02]  /*662e0*/  IADD3 R0, R3, 0xf8, RZ ;  /* 0x000000f803007810 */ /* 0x000fe40007ffe0ff */
[----:B--2---:R-:W-:Y:S01]  /*662f0*/  ISETP.LT.AND P6, PT, R22, c[0x0][0x178], !P3 ;  /* 0x00005e0016007a0c */ /* 0x004fe20005fc1270 */
[----:B------:R0:W-:Y:S01]  /*66300*/  @P5 STG.E.U16 [R8.64], R21 ;  /* 0x0000001508005986 */ /* 0x0001e2000c101506 */
[----:B------:R1:W-:Y:S01]  /*66310*/  @P2 STG.E.U16 [R16.64], R24 ;  /* 0x0000001810002986 */ /* 0x0003e2000c101506 */
[----:B------:R-:W-:-:S02]  /*66320*/  ISETP.LT.AND P2, PT, R28, c[0x0][0x178], !P1 ;  /* 0x00005e001c007a0c */ /* 0x000fc40004f41270 */
[----:B------:R-:W-:Y:S01]  /*66330*/  ISETP.GE.AND P5, PT, R10, c[0x0][0x17c], PT ;  /* 0x00005f000a007a0c */ /* 0x000fe20003fa6270 */
[----:B------:R-:W-:Y:S01]  /*66340*/  IADD3 R10, R2, c[0x0][0x198], RZ ;  /* 0x00006600020a7a10 */ /* 0x000fe20007ffe0ff */
[----:B---3--:R2:W-:Y:S01]  /*66350*/  @P4 STG.E.U16 [R18.64], R26 ;  /* 0x0000001a12004986 */ /* 0x0085e2000c101506 */
[----:B------:R-:W-:Y:S01]  /*66360*/  ISETP.GE.AND P3, PT, R0, c[0x0][0x17c], PT ;  /* 0x00005f0000007a0c */ /* 0x000fe20003f66270 */
[----:B0-----:R-:W-:Y:S01]  /*66370*/  IMAD.WIDE R8, R2, 0x2, R6 ;  /* 0x0000000202087825 */ /* 0x001fe200078e0206 */
[----:B------:R-:W-:Y:S02]  /*66380*/  PRMT R0, R24, 0x7632, R0 ;  /* 0x0000763218007816 */ /* 0x000fe40000000000 */
[----:B-1----:R-:W3:Y:S04]  /*66390*/  LDL.LU R24, [R1+0x6ac] ;  /* 0x0006ac0001187983 */ /* 0x002ee80000300800 */
[----:B----4-:R0:W-:Y:S01]  /*663a0*/  @P6 STG.E.U16 [R8.64], R29 ;  /* 0x0000001d08006986 */ /* 0x0101e2000c101506 */
[----:B--2---:R-:W-:-:S02]  /*663b0*/  PRMT R19, R21, 0x7632, R19 ;  /* 0x0000763215137816 */ /* 0x004fc40000000013 */
[----:B------:R-:W-:Y:S01]  /*663c0*/  PRMT R18, R26, 0x7632, R18 ;  /* 0x000076321a127816 */ /* 0x000fe20000000012 */
[----:B------:R-:W2:Y:S01]  /*663d0*/  LDL.LU R21, [R1+0x2c] ;  /* 0x00002c0001157983 */ /* 0x000ea20000300800 */
[----:B------:R-:W-:Y:S01]  /*663e0*/  PRMT R2, R29, 0x7632, R2 ;  /* 0x000076321d027816 */ /* 0x000fe20000000002 */
[----:B------:R-:W4:Y:S01]  /*663f0*/  LDL.LU R26, [R1+0x71c] ;  /* 0x00071c00011a7983 */ /* 0x000f220000300800 */
[----:B0-----:R-:W-:-:S03]  /*66400*/  IMAD.WIDE R8, R10, 0x2, R4 ;  /* 0x000000020a087825 */ /* 0x001fc600078e0204 */
[----:B------:R-:W2:Y:S04]  /*66410*/  LDL.LU R29, [R1+0x6fc] ;  /* 0x0006fc00011d7983 */ /* 0x000ea80000300800 */
[----:B------:R0:W-:Y:S01]  /*66420*/  @P2 STG.E.U16 [R8.64], R19 ;  /* 0x0000001308002986 */ /* 0x0001e2000c101506 */
[----:B------:R-:W-:-:S03]  /*66430*/  ISETP.LT.AND P4, PT, R23, c[0x0][0x178], !P1 ;  /* 0x00005e0017007a0c */ /* 0x000fc60004f81270 */
[----:B0-----:R-:W2:Y:S01]  /*66440*/  LDL.LU R19, [R1+0x6cc] ;  /* 0x0006cc0001137983 */ /* 0x001ea20000300800 */
[----:B------:R-:W-:Y:S01]  /*66450*/  ISETP.LT.AND P6, PT, R25, c[0x0][0x178], !P1 ;  /* 0x00005e0019007a0c */ /* 0x000fe20004fc1270 */
[----:B------:R-:W-:Y:S02]  /*66460*/  ISETP.LT.AND P1, PT, R22, c[0x0][0x178], !P1 ;  /* 0x00005e0016007a0c */ /* 0x000fe40004f21270 */
[----:B------:R-:W-:Y:S01]  /*66470*/  IMAD.WIDE R16, R10, 0x2, R14 ;  /* 0x000000020a107825 */ /* 0x000fe200078e020e */
[----:B------:R-:W-:-:S03]  /*66480*/  ISETP.LT.AND P2, PT, R28, c[0x0][0x178], !P3 ;  /* 0x00005e001c007a0c */ /* 0x000fc60005f41270 */
[C---:B------:R-:W-:Y:S02]  /*66490*/  IMAD.WIDE R8, R10.reuse, 0x2, R12 ;  /* 0x000000020a087825 */ /* 0x040fe400078e020c */
[----:B------:R0:W-:Y:S04]  /*664a0*/  @P4 STG.E.U16 [R16.64], R0 ;  /* 0x0000000010004986 */ /* 0x0001e8000c101506 */
[----:B------:R1:W-:Y:S01]  /*664b0*/  @P6 STG.E.U16 [R8.64], R18 ;  /* 0x0000001208006986 */ /* 0x0003e2000c101506 */
[C---:B0-----:R-:W-:Y:S01]  /*664c0*/  IADD3 R0, R10.reuse, c[0x0][0x198], RZ ;  /* 0x000066000a007a10 */ /* 0x041fe20007ffe0ff */
[----:B------:R-:W-:-:S04]  /*664d0*/  IMAD.WIDE R16, R10, 0x2, R6 ;  /* 0x000000020a107825 */ /* 0x000fc800078e0206 */
[----:B-1----:R-:W-:Y:S01]  /*664e0*/  IMAD.WIDE R8, R0, 0x2, R4 ;  /* 0x0000000200087825 */ /* 0x002fe200078e0204 */
[----:B------:R0:W-:Y:S04]  /*664f0*/  @P1 STG.E.U16 [R16.64], R2 ;  /* 0x0000000210001986 */ /* 0x0001e8000c101506 */
[----:B------:R1:W-:Y:S01]  /*66500*/  @P2 STG.E.U16 [R8.64], R27 ;  /* 0x0000001b08002986 */ /* 0x0003e2000c101506 */
[----:B0-----:R-:W-:-:S04]  /*66510*/  IADD3 R2, R3, 0xfb, RZ ;  /* 0x000000fb03027810 */ /* 0x001fc80007ffe0ff */
[----:B------:R-:W-:Y:S01]  /*66520*/  ISETP.GE.AND P2, PT, R2, c[0x0][0x17c], PT ;  /* 0x00005f0002007a0c */ /* 0x000fe20003f46270 */
[----:B------:R-:W-:Y:S02]  /*66530*/  PRMT R2, R27, 0x7632, R2 ;  /* 0x000076321b027816 */ /* 0x000fe40000000002 */
[----:B-1----:R-:W4:Y:S01]  /*66540*/  LDL.LU R27, [R1+0x6dc] ;  /* 0x0006dc00011b7983 */ /* 0x002f220000300800 */
[----:B------:R-:W-:Y:S02]  /*66550*/  ISETP.LT.AND P4, PT, R23, c[0x0][0x178], !P3 ;  /* 0x00005e0017007a0c */ /* 0x000fe40005f81270 */
[----:B------:R-:W-:Y:S01]  /*66560*/  ISETP.LT.AND P6, PT, R25, c[0x0][0x178], !P3 ;  /* 0x00005e0019007a0c */ /* 0x000fe20005fc1270 */
[----:B------:R-:W-:Y:S02]  /*66570*/  ISETP.LT.AND P3, PT, R22, c[0x0][0x178], !P3 ;  /* 0x00005e0016007a0c */ /* 0x000fe40005f61270 */
[----:B------:R-:W-:-:S04]  /*66580*/  IMAD.WIDE R16, R0, 0x2, R14 ;  /* 0x0000000200107825 */ /* 0x000fc800078e020e */
[----:B------:R-:W-:Y:S01]  /*66590*/  IMAD.WIDE R8, R0, 0x2, R12 ;  /* 0x0000000200087825 */ /* 0x000fe200078e020c */
[----:B------:R-:W-:-:S04]  /*665a0*/  IADD3 R10, R3, 0xfa, RZ ;  /* 0x000000fa030a7810 */ /* 0x000fc80007ffe0ff */
[----:B------:R-:W-:Y:S02]  /*665b0*/  ISETP.GE.AND P1, PT, R10, c[0x0][0x17c], PT ;  /* 0x00005f000a007a0c */ /* 0x000fe40003f26270 */
[----:B---3--:R-:W-:Y:S01]  /*665c0*/  PRMT R10, R24, 0x7632, R10 ;  /* 0x00007632180a7816 */ /* 0x008fe2000000000a */
[----:B--2---:R0:W-:Y:S01]  /*665d0*/  @P4 STG.E.U16 [R16.64], R19 ;  /* 0x0000001310004986 */ /* 0x0041e2000c101506 */
[----:B------:R-:W-:Y:S01]  /*665e0*/  ISETP.LT.AND P4, PT, R28, c[0x0][0x178], !P5 ;  /* 0x00005e001c007a0c */ /* 0x000fe20006f81270 */
[----:B------:R1:W-:Y:S01]  /*665f0*/  @P6 STG.E.U16 [R8.64], R24 ;  /* 0x0000001808006986 */ /* 0x0003e2000c101506 */
[----:B------:R-:W-:Y:S01]  /*66600*/  ISETP.LT.AND P6, PT, R23, c[0x0][0x178], !P5 ;  /* 0x00005e0017007a0c */ /* 0x000fe20006fc1270 */
[C---:B0-----:R-:W-:Y:S01]  /*66610*/  IMAD.WIDE R16, R0.reuse, 0x2, R6 ;  /* 0x0000000200107825 */ /* 0x041fe200078e0206 */
[----:B------:R-:W-:Y:S02]  /*66620*/  IADD3 R0, R0, c[0x0][0x198], RZ ;  /* 0x0000660000007a10 */ /* 0x000fe40007ffe0ff */
[----:B------:R-:W-:Y:S01]  /*66630*/  PRMT R18, R19, 0x7632, R18 ;  /* 0x0000763213127816 */ /* 0x000fe20000000012 */
[----:B-1----:R-:W2:Y:S04]  /*66640*/  LDL.LU R24, [R1+0x1c] ;  /* 0x00001c0001187983 */ /* 0x002ea80000300800 */
[----:B------:R0:W-:Y:S01]  /*66650*/  @P3 STG.E.U16 [R16.64], R21 ;  /* 0x0000001510003986 */ /* 0x0001e2000c101506 */
[----:B------:R-:W-:Y:S01]  /*66660*/  ISETP.LT.AND P3, PT, R25, c[0x0][0x178], !P5 ;  /* 0x00005e0019007a0c */ /* 0x000fe20006f61270 */
[----:B------:R-:W-:Y:S01]  /*66670*/  IMAD.WIDE R8, R0, 0x2, R4 ;  /* 0x0000000200087825 */ /* 0x000fe200078e0204 */
[----:B------:R-:W-:-:S04]  /*66680*/  ISETP.LT.AND P5, PT, R22, c[0x0][0x178], !P5 ;  /* 0x00005e0016007a0c */ /* 0x000fc80006fa1270 */
[----:B------:R1:W-:Y:S01]  /*66690*/  @P4 STG.E.U16 [R8.64], R2 ;  /* 0x0000000208004986 */ /* 0x0003e2000c101506 */
[----:B------:R-:W-:Y:S01]  /*666a0*/  ISETP.LT.AND P4, PT, R28, c[0x0][0x178], !P1 ;  /* 0x00005e001c007a0c */ /* 0x000fe20004f81270 */
[C---:B0-----:R-:W-:Y:S01]  /*666b0*/  IMAD.WIDE R16, R0.reuse, 0x2, R14 ;  /* 0x0000000200107825 */ /* 0x041fe200078e020e */
[----:B------:R-:W-:-:S03]  /*666c0*/  IADD3 R19, R0, c[0x0][0x198], RZ ;  /* 0x0000660000137a10 */ /* 0x000fc60007ffe0ff */
[----:B-1----:R-:W-:Y:S01]  /*666d0*/  IMAD.WIDE R8, R0, 0x2, R12 ;  /* 0x0000000200087825 */ /* 0x002fe200078e020c */
[----:B------:R0:W-:Y:S01]  /*666e0*/  @P6 STG.E.U16 [R16.64], R18 ;  /* 0x0000001210006986 */ /* 0x0001e2000c101506 */
[----:B------:R-:W-:-:S03]  /*666f0*/  ISETP.LT.AND P6, PT, R25, c[0x0][0x178], !P1 ;  /* 0x00005e0019007a0c */ /* 0x000fc60004fc1270 */
[----:B------:R1:W-:Y:S01]  /*66700*/  @P3 STG.E.U16 [R8.64], R10 ;  /* 0x0000000a08003986 */ /* 0x0003e2000c101506 */
[----:B------:R-:W-:Y:S02]  /*66710*/  ISETP.LT.AND P3, PT, R23, c[0x0][0x178], !P1 ;  /* 0x00005e0017007a0c */ /* 0x000fe40004f61270 */
[----:B------:R-:W-:Y:S01]  /*66720*/  PRMT R2, R21, 0x7632, R2 ;  /* 0x0000763215027816 */ /* 0x000fe20000000002 */
[----:B0-----:R-:W-:-:S04]  /*66730*/  IMAD.WIDE R16, R0, 0x2, R6 ;  /* 0x0000000200107825 */ /* 0x001fc800078e0206 */
[----:B-1----:R-:W-:Y:S01]  /*66740*/  IMAD.WIDE R8, R19, 0x2, R4 ;  /* 0x0000000213087825 */ /* 0x002fe200078e0204 */
[----:B------:R0:W-:Y:S01]  /*66750*/  @P5 STG.E.U16 [R16.64], R2 ;  /* 0x0000000210005986 */ /* 0x0001e2000c101506 */
[----:B------:R-:W-:-:S03]  /*66760*/  IADD3 R0, R3, 0xfc, RZ ;  /* 0x000000fc03007810 */ /* 0x000fc60007ffe0ff */
[----:B----4-:R1:W-:Y:S01]  /*66770*/  @P4 STG.E.U16 [R8.64], R26 ;  /* 0x0000001a08004986 */ /* 0x0103e2000c101506 */
[----:B------:R-:W-:Y:S01]  /*66780*/  ISETP.GE.AND P5, PT, R0, c[0x0][0x17c], PT ;  /* 0x00005f0000007a0c */ /* 0x000fe20003fa6270 */
[----:B------:R-:W-:Y:S02]  /*66790*/  PRMT R0, R29, 0x7632, R0 ;  /* 0x000076321d007816 */ /* 0x000fe40000000000 */
[----:B0-----:R-:W-:-:S04]  /*667a0*/  IMAD.WIDE R16, R19, 0x2, R14 ;  /* 0x0000000213107825 */ /* 0x001fc800078e020e */
[----:B-1----:R-:W-:Y:S01]  /*667b0*/  IMAD.WIDE R8, R19, 0x2, R12 ;  /* 0x0000000213087825 */ /* 0x002fe200078e020c */
[----:B------:R0:W-:Y:S01]  /*667c0*/  @P3 STG.E.U16 [R16.64], R29 ;  /* 0x0000001d10003986 */ /* 0x0001e2000c101506 */
[----:B------:R-:W-:-:S03]  /*667d0*/  PRMT R10, R27, 0x7632, R10 ;  /* 0x000076321b0a7816 */ /* 0x000fc6000000000a */
[----:B------:R1:W-:Y:S04]  /*667e0*/  @P6 STG.E.U16 [R8.64], R27 ;  /* 0x0000001b08006986 */ /* 0x0003e8000c101506 */
[----:B0-----:R-:W3:Y:S04]  /*667f0*/  LDL.LU R29, [R1+0x75c] ;  /* 0x00075c00011d7983 */ /* 0x001ee80000300800 */
[----:B-1----:R-:W4:Y:S01]  /*66800*/  LDL R27, [R1+0x74c] ;  /* 0x00074c00011b7983 */ /* 0x002f220000100800 */
[----:B------:R-:W-:Y:S02]  /*66810*/  ISETP.LT.AND P1, PT, R22, c[0x0][0x178], !P1 ;  /* 0x00005e0016007a0c */ /* 0x000fe40004f21270 */
[----:B------:R-:W-:-:S02]  /*66820*/  ISETP.LT.AND P4, PT, R28, c[0x0][0x178], !P2 ;  /* 0x00005e001c007a0c */ /* 0x000fc40005781270 */
[----:B------:R-:W-:Y:S02]  /*66830*/  IADD3 R2, R19, c[0x0][0x198], RZ ;  /* 0x0000660013027a10 */ /* 0x000fe40007ffe0ff */
[----:B------:R-:W-:Y:S02]  /*66840*/  ISETP.LT.AND P6, PT, R23, c[0x0][0x178], !P2 ;  /* 0x00005e0017007a0c */ /* 0x000fe400057c1270 */
[----:B------:R-:W-:Y:S01]  /*66850*/  ISETP.LT.AND P3, PT, R25, c[0x0][0x178], !P2 ;  /* 0x00005e0019007a0c */ /* 0x000fe20005761270 */
[----:B------:R-:W-:Y:S01]  /*66860*/  IMAD.WIDE R8, R19, 0x2, R6 ;  /* 0x0000000213087825 */ /* 0x000fe200078e0206 */
[----:B------:R-:W-:Y:S02]  /*66870*/  ISETP.LT.AND P2, PT, R22, c[0x0][0x178], !P2 ;  /* 0x00005e0016007a0c */ /* 0x000fe40005741270 */
[----:B------:R-:W-:Y:S01]  /*66880*/  PRMT R18, R26, 0x7632, R18 ;  /* 0x000076321a127816 */ /* 0x000fe20000000012 */
[----:B------:R-:W-:Y:S01]  /*66890*/  IMAD.WIDE R16, R2, 0x2, R4 ;  /* 0x0000000202107825 */ /* 0x000fe200078e0204 */
[----:B------:R-:W-:Y:S01]  /*668a0*/  IADD3 R21, R3, 0xfd, RZ ;  /* 0x000000fd03157810 */ /* 0x000fe20007ffe0ff */
[----:B------:R-:W4:Y:S04]  /*668b0*/  LDL.LU R26, [R1+0x76c] ;  /* 0x00076c00011a7983 */ /* 0x000f280000300800 */
[----:B--2---:R0:W-:Y:S01]  /*668c0*/  @P1 STG.E.U16 [R8.64], R24 ;  /* 0x0000001808001986 */ /* 0x0041e2000c101506 */
[----:B------:R1:W-:Y:S01]  /*668d0*/  @P4 STG.E.U16 [R16.64], R18 ;  /* 0x0000001210004986 */ /* 0x0003e2000c101506 */
[----:B------:R-:W-:-:S02]  /*668e0*/  PRMT R20, R24, 0x7632, R20 ;  /* 0x0000763218147816 */ /* 0x000fc40000000014 */
[----:B------:R-:W-:Y:S01]  /*668f0*/  ISETP.LT.AND P4, PT, R28, c[0x0][0x178], !P5 ;  /* 0x00005e001c007a0c */ /* 0x000fe20006f81270 */
[----:B0-----:R-:W-:-:S04]  /*66900*/  IMAD.WIDE R8, R2, 0x2, R14 ;  /* 0x0000000202087825 */ /* 0x001fc800078e020e */
[----:B-1----:R-:W-:-:S04]  /*66910*/  IMAD.WIDE R16, R2, 0x2, R12 ;  /* 0x0000000202107825 */ /* 0x002fc800078e020c */
[C---:B------:R-:W-:Y:S01]  /*66920*/  IMAD.WIDE R18, R2.reuse, 0x2, R6 ;  /* 0x0000000202127825 */ /* 0x040fe200078e0206 */
[----:B------:R0:W-:Y:S03]  /*66930*/  @P6 STG.E.U16 [R8.64], R0 ;  /* 0x0000000008006986 */ /* 0x0001e6000c101506 */
[----:B------:R1:W-:Y:S02]  /*66940*/  @P3 STG.E.U16 [R16.64], R10 ;  /* 0x0000000a10003986 */ /* 0x0003e4000c101506 */
[----:B------:R-:W-:Y:S01]  /*66950*/  @P2 STG.E.U16 [R18.64], R20 ;  /* 0x0000001412002986 */ /* 0x000fe2000c101506 */
[----:B------:R-:W-:Y:S02]  /*66960*/  ISETP.LT.AND P2, PT, R23, c[0x0][0x178], !P5 ;  /* 0x00005e0017007a0c */ /* 0x000fe40006f41270 */
[----:B------:R-:W-:Y:S02]  /*66970*/  IADD3 R2, R2, c[0x0][0x198], RZ ;  /* 0x0000660002027a10 */ /* 0x000fe40007ffe0ff */
[----:B------:R-:W-:-:S02]  /*66980*/  ISETP.GE.AND P1, PT, R21, c[0x0][0x17c], PT ;  /* 0x00005f0015007a0c */ /* 0x000fc40003f26270 */
[----:B------:R-:W2:Y:S01]  /*66990*/  LDL.LU R21, [R1+0x72c] ;  /* 0x00072c0001157983 */ /* 0x000ea20000300800 */
[----:B------:R-:W2:Y:S02]  /*669a0*/  LDL.LU R24, [R1+0x73c] ;  /* 0x00073c0001187983 */ /* 0x000ea40000300800 */
[----:B0-----:R-:W-:-:S04]  /*669b0*/  IMAD.WIDE R8, R2, 0x2, R4 ;  /* 0x0000000202087825 */ /* 0x001fc800078e0204 */
[----:B-1----:R-:W-:Y:S01]  /*669c0*/  IMAD.WIDE R16, R2, 0x2, R14 ;  /* 0x0000000202107825 */ /* 0x002fe200078e020e */
[----:B---3--:R0:W-:Y:S01]  /*669d0*/  @P4 STG.E.U16 [R8.64], R29 ;  /* 0x0000001d08004986 */ /* 0x0081e2000c101506 */
[----:B------:R-:W-:-:S03]  /*669e0*/  PRMT R10, R29, 0x7632, R10 ;  /* 0x000076321d0a7816 */ /* 0x000fc6000000000a */
[----:B----4-:R1:W-:Y:S04]  /*669f0*/  @P2 STG.E.U16 [R16.64], R27 ;  /* 0x0000001b10002986 */ /* 0x0103e8000c101506 */
[----:B0-----:R-:W3:Y:S04]  /*66a00*/  LDL.LU R29, [R1+0x70c] ;  /* 0x00070c00011d7983 */ /* 0x001ee80000300800 */
[----:B-1----:R-:W4:Y:S01]  /*66a10*/  LDL.LU R27, [R1+0x1a80] ;  /* 0x001a8000011b7983 */ /* 0x002f220000300800 */
[----:B------:R-:W3:Y:S01]  /*66a20*/  LDL.LU R16, [R1+0x74c] ;  /* 0x00074c0001107983 */ /* 0x000ee20000300800 */
[----:B------:R-:W-:Y:S01]  /*66a30*/  ISETP.LT.AND P3, PT, R25, c[0x0][0x178], !P5 ;  /* 0x00005e0019007a0c */ /* 0x000fe20006f61270 */
[----:B------:R-:W-:Y:S01]  /*66a40*/  ISETP.LT.AND P5, PT, R22, c[0x0][0x178], !P5 ;  /* 0x00005e0016007a0c */ /* 0x000fe20006fa1270 */
[----:B------:R-:W-:-:S02]  /*66a50*/  ISETP.LT.AND P6, PT, R28, c[0x0][0x178], !P1 ;  /* 0x00005e001c007a0c */ /* 0x000fc40004fc1270 */
[----:B------:R-:W-:Y:S02]  /*66a60*/  IADD3 R3, R3, 0xfe, RZ ;  /* 0x000000fe03037810 */ /* 0x000fe40007ffe0ff */
[C---:B------:R-:W-:Y:S01]  /*66a70*/  IADD3 R0, R2.reuse, c[0x0][0x198], RZ ;  /* 0x0000660002007a10 */ /* 0x040fe20007ffe0ff */
[----:B------:R-:W-:Y:S01]  /*66a80*/  IMAD.WIDE R8, R2, 0x2, R12 ;  /* 0x0000000202087825 */ /* 0x000fe200078e020c */
[----:B------:R-:W-:-:S03]  /*66a90*/  ISETP.GE.AND P4, PT, R3, c[0x0][0x17c], PT ;  /* 0x00005f0003007a0c */ /* 0x000fc60003f86270 */
[----:B------:R-:W-:-:S04]  /*66aa0*/  IMAD.WIDE R2, R2, 0x2, R6 ;  /* 0x0000000202027825 */ /* 0x000fc800078e0206 */
[----:B------:R-:W-:Y:S01]  /*66ab0*/  IMAD.WIDE R18, R0, 0x2, R4 ;  /* 0x0000000200127825 */ /* 0x000fe200078e0204 */
[----:B------:R-:W-:Y:S01]  /*66ac0*/  ISETP.LT.AND P2, PT, R23, c[0x0][0x178], !P1 ;  /* 0x00005e0017007a0c */ /* 0x000fe20004f41270 */
[----:B--2---:R0:W-:Y:S01]  /*66ad0*/  @P3 STG.E.U16 [R8.64], R21 ;  /* 0x0000001508003986 */ /* 0x0041e2000c101506 */
[----:B------:R-:W-:Y:S02]  /*66ae0*/  ISETP.LT.AND P3, PT, R28, c[0x0][0x178], !P4 ;  /* 0x00005e001c007a0c */ /* 0x000fe40006761270 */
[----:B------:R-:W-:Y:S02]  /*66af0*/  PRMT R20, R21, 0x7632, R20 ;  /* 0x0000763215147816 */ /* 0x000fe40000000014 */
[C---:B0-----:R-:W-:Y:S01]  /*66b00*/  IADD3 R21, R0.reuse, c[0x0][0x198], RZ ;  /* 0x0000660000157a10 */ /* 0x041fe20007ffe0ff */
[----:B------:R-:W-:Y:S01]  /*66b10*/  IMAD.WIDE R8, R0, 0x2, R12 ;  /* 0x0000000200087825 */ /* 0x000fe200078e020c */
[----:B----4-:R0:W-:Y:S03]  /*66b20*/  @P5 STG.E.U16 [R2.64], R27 ;  /* 0x0000001b02005986 */ /* 0x0101e6000c101506 */
[----:B------:R1:W-:Y:S01]  /*66b30*/  @P6 STG.E.U16 [R18.64], R10 ;  /* 0x0000000a12006986 */ /* 0x0003e2000c101506 */
[----:B------:R-:W-:Y:S01]  /*66b40*/  ISETP.LT.AND P6, PT, R25, c[0x0][0x178], !P1 ;  /* 0x00005e0019007a0c */ /* 0x000fe20004fc1270 */
[----:B------:R-:W-:Y:S01]  /*66b50*/  ISETP.LT.AND P1, PT, R22, c[0x0][0x178], !P1 ;  /* 0x00005e0016007a0c */ /* 0x000fe20004f21270 */
[----:B---3--:R-:W-:Y:S01]  /*66b60*/  PRMT R17, R16, 0x7632, R17 ;  /* 0x0000763210117816 */ /* 0x008fe20000000011 */
[----:B0-----:R-:W-:Y:S01]  /*66b70*/  IMAD.WIDE R2, R0, 0x2, R14 ;  /* 0x0000000200027825 */ /* 0x001fe200078e020e */
[----:B------:R-:W-:-:S03]  /*66b80*/  PRMT R27, R27, 0x7632, R27 ;  /* 0x000076321b1b7816 */ /* 0x000fc6000000001b */
[----:B-1----:R-:W-:Y:S01]  /*66b90*/  IMAD.WIDE R18, R21, 0x2, R4 ;  /* 0x0000000215127825 */ /* 0x002fe200078e0204 */
[----:B------:R0:W-:Y:S05]  /*66ba0*/  @P2 STG.E.U16 [R2.64], R17 ;  /* 0x0000001102002986 */ /* 0x0001ea000c101506 */
[----:B------:R1:W-:Y:S01]  /*66bb0*/  @P6 STG.E.U16 [R8.64], R20 ;  /* 0x0000001408006986 */ /* 0x0003e2000c101506 */
[----:B------:R-:W-:Y:S02]  /*66bc0*/  ISETP.LT.AND P6, PT, R23, c[0x0][0x178], !P4 ;  /* 0x00005e0017007a0c */ /* 0x000fe400067c1270 */
[----:B------:R-:W-:Y:S01]  /*66bd0*/  ISETP.LT.AND P5, PT, R28, c[0x0][0x178], !P0 ;  /* 0x00005e001c007a0c */ /* 0x000fe200047a1270 */
[----:B0-----:R-:W-:-:S05]  /*66be0*/  IMAD.WIDE R16, R0, 0x2, R6 ;  /* 0x0000000200107825 */ /* 0x001fca00078e0206 */
[----:B------:R0:W-:Y:S01]  /*66bf0*/  @P1 STG.E.U16 [R16.64], R27 ;  /* 0x0000001b10001986 */ /* 0x0001e2000c101506 */
[----:B------:R2:W-:Y:S01]  /*66c00*/  @P3 STG.E.U16 [R18.64], R26 ;  /* 0x0000001a12003986 */ /* 0x0005e2000c101506 */
[----:B------:R-:W-:Y:S01]  /*66c10*/  ISETP.LT.AND P3, PT, R25, c[0x0][0x178], !P4 ;  /* 0x00005e0019007a0c */ /* 0x000fe20006761270 */
[C---:B------:R-:W-:Y:S01]  /*66c20*/  ISETP.LT.AND P4, PT, R22.reuse, c[0x0][0x178], !P4 ;  /* 0x00005e0016007a0c */ /* 0x040fe20006781270 */
[----:B------:R-:W-:Y:S02]  /*66c30*/  ISETP.LT.AND P2, PT, R23, c[0x0][0x178], !P0 ;  /* 0x00005e0017007a0c */ /* 0x000fe40004741270 */
[----:B------:R-:W-:Y:S01]  /*66c40*/  ISETP.LT.AND P1, PT, R25, c[0x0][0x178], !P0 ;  /* 0x00005e0019007a0c */ /* 0x000fe20004721270 */
[----:B------:R-:W-:Y:S01]  /*66c50*/  ISETP.LT.AND P0, PT, R22, c[0x0][0x178], !P0 ;  /* 0x00005e0016007a0c */ /* 0x000fe20004701270 */
[C---:B------:R-:W-:Y:S01]  /*66c60*/  IADD3 R25, R21.reuse, c[0x0][0x198], RZ ;  /* 0x0000660015197a10 */ /* 0x040fe20007ffe0ff */
[----:B------:R-:W-:-:S04]  /*66c70*/  IMAD.WIDE R22, R21, 0x2, R14 ;  /* 0x0000000215167825 */ /* 0x000fc800078e020e */
[----:B------:R-:W-:-:S04]  /*66c80*/  IMAD.WIDE R2, R21, 0x2, R12 ;  /* 0x0000000215027825 */ /* 0x000fc800078e020c */
[----:B-1----:R-:W-:-:S04]  /*66c90*/  IMAD.WIDE R8, R21, 0x2, R6 ;  /* 0x0000000215087825 */ /* 0x002fc800078e0206 */
[----:B------:R-:W-:Y:S01]  /*66ca0*/  IMAD.WIDE R4, R25, 0x2, R4 ;  /* 0x0000000219047825 */ /* 0x000fe200078e0204 */
[----:B------:R-:W-:-:S03]  /*66cb0*/  PRMT R0, R26, 0x7632, R0 ;  /* 0x000076321a007816 */ /* 0x000fc60000000000 */
[----:B------:R-:W-:Y:S01]  /*66cc0*/  IMAD.WIDE R14, R25, 0x2, R14 ;  /* 0x00000002190e7825 */ /* 0x000fe200078e020e */
[----:B------:R-:W-:-:S03]  /*66cd0*/  PRMT R10, R24, 0x7632, R10 ;  /* 0x00007632180a7816 */ /* 0x000fc6000000000a */
[----:B------:R-:W-:Y:S01]  /*66ce0*/  IMAD.WIDE R12, R25, 0x2, R12 ;  /* 0x00000002190c7825 */ /* 0x000fe200078e020c */
[----:B------:R2:W-:Y:S01]  /*66cf0*/  @P6 STG.E.U16 [R22.64], R24 ;  /* 0x0000001816006986 */ /* 0x0005e2000c101506 */
[----:B0-----:R-:W-:Y:S02]  /*66d00*/  PRMT R16, R29, 0x7632, R16 ;  /* 0x000076321d107816 */ /* 0x001fe40000000010 */
[----:B------:R2:W-:Y:S02]  /*66d10*/  @P3 STG.E.U16 [R2.64], R29 ;  /* 0x0000001d02003986 */ /* 0x0005e4000c101506 */
[----:B------:R2:W-:Y:S01]  /*66d20*/  @P4 STG.E.U16 [R8.64], R11 ;  /* 0x0000000b08004986 */ /* 0x0005e2000c101506 */
[----:B------:R2:W-:Y:S01]  /*66d30*/  @P5 STG.E.U16 [R4.64], R0 ;  /* 0x0000000004005986 */ /* 0x0005e2000c101506 */
[----:B------:R2:W-:Y:S02]  /*66d40*/  @P2 STG.E.U16 [R14.64], R10 ;  /* 0x0000000a0e002986 */ /* 0x0005e4000c101506 */
[----:B------:R2:W-:Y:S02]  /*66d50*/  @P1 STG.E.U16 [R12.64], R16 ;  /* 0x000000100c001986 */ /* 0x0005e4000c101506 */
[----:B------:R-:W-:Y:S01]  /*66d60*/  IMAD.WIDE R6, R25, 0x2, R6 ;  /* 0x0000000219067825 */ /* 0x000fe200078e0206 */
[----:B------:R-:W-:Y:S06]  /*66d70*/  @!P0 EXIT ;  /* 0x000000000000894d */ /* 0x000fec0003800000 */
[----:B--2---:R-:W-:-:S05]  /*66d80*/  PRMT R3, R11, 0x7632, R3 ;  /* 0x000076320b037816 */ /* 0x004fca0000000003 */
[----:B------:R-:W-:Y:S01]  /*66d90*/  STG.E.U16 [R6.64], R3 ;  /* 0x0000000306007986 */ /* 0x000fe2000c101506 */
[----:B------:R-:W-:Y:S05]  /*66da0*/  EXIT ;  /* 0x000000000000794d */ /* 0x000fea0003800000 */
.L_x_4:
[----:B------:R-:W-:-:S00]  /*66db0*/  BRA `(.L_x_4) ;  /* 0xfffffff000007947 */ /* 0x000fc0000383ffff */
[----:B------:R-:W-:-:S00]  /*66dc0*/  NOP ;  /* 0x0000000000007918 */ /* 0x000fc00000000000 */
        /* <DEDUP_REMOVED lines=11> */
.L_x_5:


//--------------------- .nv.shared.matmul_kernel  --------------------------
	.section	.nv.shared.matmul_kernel,"aw",@nobits
	.sectionflags	@""
	.align	16
